//
// Generated by NVIDIA NVVM Compiler
//
// Compiler Build ID: CL-36424714
// Cuda compilation tools, release 13.0, V13.0.88
// Based on NVVM 20.0.0
//

.version 9.0
.target sm_100
.address_size 64

	// .globl	_Z15init_randstatesjP17curandStateXORWOW
.extern .func  (.param .b32 func_retval0) vprintf
(
	.param .b64 vprintf_param_0,
	.param .b64 vprintf_param_1
)
;
.extern .func  (.param .b64 func_retval0) malloc
(
	.param .b64 malloc_param_0
)
;
.extern .func free
(
	.param .b64 free_param_0
)
;
.global .align 4 .b8 precalc_xorwow_matrix[102400];
.global .align 4 .b8 precalc_xorwow_offset_matrix[102400];
.global .align 4 .b8 mrg32k3aM1[2304];
.global .align 4 .b8 mrg32k3aM2[2304];
.global .align 4 .b8 mrg32k3aM1SubSeq[2016];
.global .align 4 .b8 mrg32k3aM2SubSeq[2016];
.global .align 4 .b8 mrg32k3aM1Seq[2304];
.global .align 4 .b8 mrg32k3aM2Seq[2304];
.const .align 8 .b8 __cr_lgamma_table[72];
// _ZZ9GA_1stGenP9IndvDTypePcP17curandStateXORWOWPK9BlockTypejjE9localSeed has been demoted
// _ZZ10GA_nextGenP9IndvDTypePcP17curandStateXORWOWPKjPK9BlockTypejjjE9localSeed has been demoted
// _ZZ8TogglingPdPcP9DFragTypePKcPKdPK11SubFragTypePK8FragTypePK9BlockTypePK15FragsForPosTypejjjjE10sh_bestSum has been demoted
// _ZZ8TogglingPdPcP9DFragTypePKcPKdPK11SubFragTypePK8FragTypePK9BlockTypePK15FragsForPosTypejjjjE10sh_bestPos has been demoted
.global .align 1 .b8 _ZN34_INTERNAL_d9f56e42_4_k_cu_f8f2ba034cuda3std3__45__cpo5beginE[1];
.global .align 1 .b8 _ZN34_INTERNAL_d9f56e42_4_k_cu_f8f2ba034cuda3std3__45__cpo3endE[1];
.global .align 1 .b8 _ZN34_INTERNAL_d9f56e42_4_k_cu_f8f2ba034cuda3std3__45__cpo6cbeginE[1];
.global .align 1 .b8 _ZN34_INTERNAL_d9f56e42_4_k_cu_f8f2ba034cuda3std3__45__cpo4cendE[1];
.global .align 1 .b8 _ZN34_INTERNAL_d9f56e42_4_k_cu_f8f2ba034cuda3std3__45__cpo6rbeginE[1];
.global .align 1 .b8 _ZN34_INTERNAL_d9f56e42_4_k_cu_f8f2ba034cuda3std3__45__cpo4rendE[1];
.global .align 1 .b8 _ZN34_INTERNAL_d9f56e42_4_k_cu_f8f2ba034cuda3std3__45__cpo7crbeginE[1];
.global .align 1 .b8 _ZN34_INTERNAL_d9f56e42_4_k_cu_f8f2ba034cuda3std3__45__cpo5crendE[1];
.global .align 1 .b8 _ZN34_INTERNAL_d9f56e42_4_k_cu_f8f2ba034cuda3std3__436_GLOBAL__N__d9f56e42_4_k_cu_f8f2ba036ignoreE[1];
.global .align 1 .b8 _ZN34_INTERNAL_d9f56e42_4_k_cu_f8f2ba034cuda3std3__419piecewise_constructE[1];
.global .align 1 .b8 _ZN34_INTERNAL_d9f56e42_4_k_cu_f8f2ba034cuda3std3__48in_placeE[1];
.global .align 1 .b8 _ZN34_INTERNAL_d9f56e42_4_k_cu_f8f2ba034cuda3std3__420unreachable_sentinelE[1];
.global .align 1 .b8 _ZN34_INTERNAL_d9f56e42_4_k_cu_f8f2ba034cuda3std3__47nulloptE[1];
.global .align 1 .b8 _ZN34_INTERNAL_d9f56e42_4_k_cu_f8f2ba034cuda3std3__48unexpectE[1];
.global .align 1 .b8 _ZN34_INTERNAL_d9f56e42_4_k_cu_f8f2ba034cuda3std6ranges3__45__cpo4swapE[1];
.global .align 1 .b8 _ZN34_INTERNAL_d9f56e42_4_k_cu_f8f2ba034cuda3std6ranges3__45__cpo9iter_moveE[1];
.global .align 1 .b8 _ZN34_INTERNAL_d9f56e42_4_k_cu_f8f2ba034cuda3std6ranges3__45__cpo5beginE[1];
.global .align 1 .b8 _ZN34_INTERNAL_d9f56e42_4_k_cu_f8f2ba034cuda3std6ranges3__45__cpo3endE[1];
.global .align 1 .b8 _ZN34_INTERNAL_d9f56e42_4_k_cu_f8f2ba034cuda3std6ranges3__45__cpo6cbeginE[1];
.global .align 1 .b8 _ZN34_INTERNAL_d9f56e42_4_k_cu_f8f2ba034cuda3std6ranges3__45__cpo4cendE[1];
.global .align 1 .b8 _ZN34_INTERNAL_d9f56e42_4_k_cu_f8f2ba034cuda3std6ranges3__45__cpo7advanceE[1];
.global .align 1 .b8 _ZN34_INTERNAL_d9f56e42_4_k_cu_f8f2ba034cuda3std6ranges3__45__cpo9iter_swapE[1];
.global .align 1 .b8 _ZN34_INTERNAL_d9f56e42_4_k_cu_f8f2ba034cuda3std6ranges3__45__cpo4nextE[1];
.global .align 1 .b8 _ZN34_INTERNAL_d9f56e42_4_k_cu_f8f2ba034cuda3std6ranges3__45__cpo4prevE[1];
.global .align 1 .b8 _ZN34_INTERNAL_d9f56e42_4_k_cu_f8f2ba034cuda3std6ranges3__45__cpo4dataE[1];
.global .align 1 .b8 _ZN34_INTERNAL_d9f56e42_4_k_cu_f8f2ba034cuda3std6ranges3__45__cpo5cdataE[1];
.global .align 1 .b8 _ZN34_INTERNAL_d9f56e42_4_k_cu_f8f2ba034cuda3std6ranges3__45__cpo4sizeE[1];
.global .align 1 .b8 _ZN34_INTERNAL_d9f56e42_4_k_cu_f8f2ba034cuda3std6ranges3__45__cpo5ssizeE[1];
.global .align 1 .b8 _ZN34_INTERNAL_d9f56e42_4_k_cu_f8f2ba034cuda3std6ranges3__45__cpo8distanceE[1];
.global .align 1 .b8 _ZN34_INTERNAL_d9f56e42_4_k_cu_f8f2ba036thrust24THRUST_300001_SM_1000_NS8cuda_cub3parE[1];
.global .align 1 .b8 _ZN34_INTERNAL_d9f56e42_4_k_cu_f8f2ba036thrust24THRUST_300001_SM_1000_NS8cuda_cub10par_nosyncE[1];
.global .align 1 .b8 _ZN34_INTERNAL_d9f56e42_4_k_cu_f8f2ba036thrust24THRUST_300001_SM_1000_NS6system6detail10sequential3seqE[1];
.global .align 1 .b8 _ZN34_INTERNAL_d9f56e42_4_k_cu_f8f2ba036thrust24THRUST_300001_SM_1000_NS6system3cpp3parE[1];
.global .align 1 .b8 _ZN34_INTERNAL_d9f56e42_4_k_cu_f8f2ba036thrust24THRUST_300001_SM_1000_NS12placeholders2_1E[1];
.global .align 1 .b8 _ZN34_INTERNAL_d9f56e42_4_k_cu_f8f2ba036thrust24THRUST_300001_SM_1000_NS12placeholders2_2E[1];
.global .align 1 .b8 _ZN34_INTERNAL_d9f56e42_4_k_cu_f8f2ba036thrust24THRUST_300001_SM_1000_NS12placeholders2_3E[1];
.global .align 1 .b8 _ZN34_INTERNAL_d9f56e42_4_k_cu_f8f2ba036thrust24THRUST_300001_SM_1000_NS12placeholders2_4E[1];
.global .align 1 .b8 _ZN34_INTERNAL_d9f56e42_4_k_cu_f8f2ba036thrust24THRUST_300001_SM_1000_NS12placeholders2_5E[1];
.global .align 1 .b8 _ZN34_INTERNAL_d9f56e42_4_k_cu_f8f2ba036thrust24THRUST_300001_SM_1000_NS12placeholders2_6E[1];
.global .align 1 .b8 _ZN34_INTERNAL_d9f56e42_4_k_cu_f8f2ba036thrust24THRUST_300001_SM_1000_NS12placeholders2_7E[1];
.global .align 1 .b8 _ZN34_INTERNAL_d9f56e42_4_k_cu_f8f2ba036thrust24THRUST_300001_SM_1000_NS12placeholders2_8E[1];
.global .align 1 .b8 _ZN34_INTERNAL_d9f56e42_4_k_cu_f8f2ba036thrust24THRUST_300001_SM_1000_NS12placeholders2_9E[1];
.global .align 1 .b8 _ZN34_INTERNAL_d9f56e42_4_k_cu_f8f2ba036thrust24THRUST_300001_SM_1000_NS12placeholders3_10E[1];
.global .align 1 .b8 _ZN34_INTERNAL_d9f56e42_4_k_cu_f8f2ba036thrust24THRUST_300001_SM_1000_NS3seqE[1];
.global .align 1 .b8 _ZN34_INTERNAL_d9f56e42_4_k_cu_f8f2ba036thrust24THRUST_300001_SM_1000_NS6deviceE[1];
.global .align 1 .b8 $str[56] = {116, 101, 109, 112, 111, 114, 97, 114, 121, 95, 98, 117, 102, 102, 101, 114, 58, 58, 97, 108, 108, 111, 99, 97, 116, 101, 58, 32, 103, 101, 116, 95, 116, 101, 109, 112, 111, 114, 97, 114, 121, 95, 98, 117, 102, 102, 101, 114, 32, 102, 97, 105, 108, 101, 100};
.global .align 1 .b8 $str$1[4] = {37, 115, 10};

.visible .entry _Z15init_randstatesjP17curandStateXORWOW(
	.param .u32 _Z15init_randstatesjP17curandStateXORWOW_param_0,
	.param .u64 .ptr .align 1 _Z15init_randstatesjP17curandStateXORWOW_param_1
)
{
	.reg .pred 	%p<24>;
	.reg .b32 	%r<409>;
	.reg .b64 	%rd<18>;

	ld.param.u32 	%r182, [_Z15init_randstatesjP17curandStateXORWOW_param_0];
	ld.param.u64 	%rd8, [_Z15init_randstatesjP17curandStateXORWOW_param_1];
	cvta.to.global.u64 	%rd9, %rd8;
	mov.u32 	%r183, %ctaid.x;
	mov.u32 	%r184, %nctaid.y;
	mov.u32 	%r185, %ctaid.y;
	mad.lo.s32 	%r186, %r183, %r184, %r185;
	cvt.u64.u32 	%rd17, %r186;
	mul.wide.u32 	%rd10, %r186, 48;
	add.s64 	%rd2, %rd9, %rd10;
	xor.b32  	%r187, %r182, -1429050551;
	mul.lo.s32 	%r188, %r187, 1099087573;
	add.s32 	%r189, %r188, -638133224;
	add.s32 	%r190, %r188, 123456789;
	st.global.v2.u32 	[%rd2], {%r189, %r190};
	xor.b32  	%r191, %r188, 362436069;
	mov.b32 	%r192, -123459836;
	st.global.v2.u32 	[%rd2+8], {%r191, %r192};
	add.s32 	%r193, %r188, 5783321;
	mov.b32 	%r194, -589760388;
	st.global.v2.u32 	[%rd2+16], {%r194, %r193};
	setp.eq.s32 	%p1, %r186, 0;
	@%p1 bra 	$L__BB0_42;
	mov.b32 	%r315, 0;
	mov.u64 	%rd12, precalc_xorwow_matrix;
$L__BB0_2:
	and.b64  	%rd4, %rd17, 3;
	setp.eq.s64 	%p2, %rd4, 0;
	@%p2 bra 	$L__BB0_41;
	mul.wide.u32 	%rd11, %r315, 3200;
	add.s64 	%rd5, %rd12, %rd11;
	cvt.u32.u64 	%r2, %rd4;
	mov.b32 	%r316, 0;
$L__BB0_4:
	mov.b32 	%r329, 0;
	mov.u32 	%r330, %r329;
	mov.u32 	%r331, %r329;
	mov.u32 	%r332, %r329;
	mov.u32 	%r333, %r329;
	mov.u32 	%r322, %r329;
$L__BB0_5:
	mul.wide.u32 	%rd13, %r322, 4;
	add.s64 	%rd14, %rd2, %rd13;
	ld.global.u32 	%r10, [%rd14+4];
	shl.b32 	%r11, %r322, 5;
	mov.b32 	%r328, 0;
$L__BB0_6:
	.pragma "nounroll";
	shr.u32 	%r199, %r10, %r328;
	and.b32  	%r200, %r199, 1;
	setp.eq.b32 	%p3, %r200, 1;
	not.pred 	%p4, %p3;
	add.s32 	%r201, %r11, %r328;
	mul.lo.s32 	%r202, %r201, 5;
	mul.wide.u32 	%rd15, %r202, 4;
	add.s64 	%rd6, %rd5, %rd15;
	@%p4 bra 	$L__BB0_8;
	ld.global.u32 	%r203, [%rd6];
	xor.b32  	%r333, %r333, %r203;
	ld.global.u32 	%r204, [%rd6+4];
	xor.b32  	%r332, %r332, %r204;
	ld.global.u32 	%r205, [%rd6+8];
	xor.b32  	%r331, %r331, %r205;
	ld.global.u32 	%r206, [%rd6+12];
	xor.b32  	%r330, %r330, %r206;
	ld.global.u32 	%r207, [%rd6+16];
	xor.b32  	%r329, %r329, %r207;
$L__BB0_8:
	and.b32  	%r209, %r199, 2;
	setp.eq.s32 	%p5, %r209, 0;
	@%p5 bra 	$L__BB0_10;
	ld.global.u32 	%r210, [%rd6+20];
	xor.b32  	%r333, %r333, %r210;
	ld.global.u32 	%r211, [%rd6+24];
	xor.b32  	%r332, %r332, %r211;
	ld.global.u32 	%r212, [%rd6+28];
	xor.b32  	%r331, %r331, %r212;
	ld.global.u32 	%r213, [%rd6+32];
	xor.b32  	%r330, %r330, %r213;
	ld.global.u32 	%r214, [%rd6+36];
	xor.b32  	%r329, %r329, %r214;
$L__BB0_10:
	and.b32  	%r216, %r199, 4;
	setp.eq.s32 	%p6, %r216, 0;
	@%p6 bra 	$L__BB0_12;
	ld.global.u32 	%r217, [%rd6+40];
	xor.b32  	%r333, %r333, %r217;
	ld.global.u32 	%r218, [%rd6+44];
	xor.b32  	%r332, %r332, %r218;
	ld.global.u32 	%r219, [%rd6+48];
	xor.b32  	%r331, %r331, %r219;
	ld.global.u32 	%r220, [%rd6+52];
	xor.b32  	%r330, %r330, %r220;
	ld.global.u32 	%r221, [%rd6+56];
	xor.b32  	%r329, %r329, %r221;
$L__BB0_12:
	and.b32  	%r223, %r199, 8;
	setp.eq.s32 	%p7, %r223, 0;
	@%p7 bra 	$L__BB0_14;
	ld.global.u32 	%r224, [%rd6+60];
	xor.b32  	%r333, %r333, %r224;
	ld.global.u32 	%r225, [%rd6+64];
	xor.b32  	%r332, %r332, %r225;
	ld.global.u32 	%r226, [%rd6+68];
	xor.b32  	%r331, %r331, %r226;
	ld.global.u32 	%r227, [%rd6+72];
	xor.b32  	%r330, %r330, %r227;
	ld.global.u32 	%r228, [%rd6+76];
	xor.b32  	%r329, %r329, %r228;
$L__BB0_14:
	and.b32  	%r230, %r199, 16;
	setp.eq.s32 	%p8, %r230, 0;
	@%p8 bra 	$L__BB0_16;
	ld.global.u32 	%r231, [%rd6+80];
	xor.b32  	%r333, %r333, %r231;
	ld.global.u32 	%r232, [%rd6+84];
	xor.b32  	%r332, %r332, %r232;
	ld.global.u32 	%r233, [%rd6+88];
	xor.b32  	%r331, %r331, %r233;
	ld.global.u32 	%r234, [%rd6+92];
	xor.b32  	%r330, %r330, %r234;
	ld.global.u32 	%r235, [%rd6+96];
	xor.b32  	%r329, %r329, %r235;
$L__BB0_16:
	and.b32  	%r237, %r199, 32;
	setp.eq.s32 	%p9, %r237, 0;
	@%p9 bra 	$L__BB0_18;
	ld.global.u32 	%r238, [%rd6+100];
	xor.b32  	%r333, %r333, %r238;
	ld.global.u32 	%r239, [%rd6+104];
	xor.b32  	%r332, %r332, %r239;
	ld.global.u32 	%r240, [%rd6+108];
	xor.b32  	%r331, %r331, %r240;
	ld.global.u32 	%r241, [%rd6+112];
	xor.b32  	%r330, %r330, %r241;
	ld.global.u32 	%r242, [%rd6+116];
	xor.b32  	%r329, %r329, %r242;
$L__BB0_18:
	and.b32  	%r244, %r199, 64;
	setp.eq.s32 	%p10, %r244, 0;
	@%p10 bra 	$L__BB0_20;
	ld.global.u32 	%r245, [%rd6+120];
	xor.b32  	%r333, %r333, %r245;
	ld.global.u32 	%r246, [%rd6+124];
	xor.b32  	%r332, %r332, %r246;
	ld.global.u32 	%r247, [%rd6+128];
	xor.b32  	%r331, %r331, %r247;
	ld.global.u32 	%r248, [%rd6+132];
	xor.b32  	%r330, %r330, %r248;
	ld.global.u32 	%r249, [%rd6+136];
	xor.b32  	%r329, %r329, %r249;
$L__BB0_20:
	and.b32  	%r251, %r199, 128;
	setp.eq.s32 	%p11, %r251, 0;
	@%p11 bra 	$L__BB0_22;
	ld.global.u32 	%r252, [%rd6+140];
	xor.b32  	%r333, %r333, %r252;
	ld.global.u32 	%r253, [%rd6+144];
	xor.b32  	%r332, %r332, %r253;
	ld.global.u32 	%r254, [%rd6+148];
	xor.b32  	%r331, %r331, %r254;
	ld.global.u32 	%r255, [%rd6+152];
	xor.b32  	%r330, %r330, %r255;
	ld.global.u32 	%r256, [%rd6+156];
	xor.b32  	%r329, %r329, %r256;
$L__BB0_22:
	and.b32  	%r258, %r199, 256;
	setp.eq.s32 	%p12, %r258, 0;
	@%p12 bra 	$L__BB0_24;
	ld.global.u32 	%r259, [%rd6+160];
	xor.b32  	%r333, %r333, %r259;
	ld.global.u32 	%r260, [%rd6+164];
	xor.b32  	%r332, %r332, %r260;
	ld.global.u32 	%r261, [%rd6+168];
	xor.b32  	%r331, %r331, %r261;
	ld.global.u32 	%r262, [%rd6+172];
	xor.b32  	%r330, %r330, %r262;
	ld.global.u32 	%r263, [%rd6+176];
	xor.b32  	%r329, %r329, %r263;
$L__BB0_24:
	and.b32  	%r265, %r199, 512;
	setp.eq.s32 	%p13, %r265, 0;
	@%p13 bra 	$L__BB0_26;
	ld.global.u32 	%r266, [%rd6+180];
	xor.b32  	%r333, %r333, %r266;
	ld.global.u32 	%r267, [%rd6+184];
	xor.b32  	%r332, %r332, %r267;
	ld.global.u32 	%r268, [%rd6+188];
	xor.b32  	%r331, %r331, %r268;
	ld.global.u32 	%r269, [%rd6+192];
	xor.b32  	%r330, %r330, %r269;
	ld.global.u32 	%r270, [%rd6+196];
	xor.b32  	%r329, %r329, %r270;
$L__BB0_26:
	and.b32  	%r272, %r199, 1024;
	setp.eq.s32 	%p14, %r272, 0;
	@%p14 bra 	$L__BB0_28;
	ld.global.u32 	%r273, [%rd6+200];
	xor.b32  	%r333, %r333, %r273;
	ld.global.u32 	%r274, [%rd6+204];
	xor.b32  	%r332, %r332, %r274;
	ld.global.u32 	%r275, [%rd6+208];
	xor.b32  	%r331, %r331, %r275;
	ld.global.u32 	%r276, [%rd6+212];
	xor.b32  	%r330, %r330, %r276;
	ld.global.u32 	%r277, [%rd6+216];
	xor.b32  	%r329, %r329, %r277;
$L__BB0_28:
	and.b32  	%r279, %r199, 2048;
	setp.eq.s32 	%p15, %r279, 0;
	@%p15 bra 	$L__BB0_30;
	ld.global.u32 	%r280, [%rd6+220];
	xor.b32  	%r333, %r333, %r280;
	ld.global.u32 	%r281, [%rd6+224];
	xor.b32  	%r332, %r332, %r281;
	ld.global.u32 	%r282, [%rd6+228];
	xor.b32  	%r331, %r331, %r282;
	ld.global.u32 	%r283, [%rd6+232];
	xor.b32  	%r330, %r330, %r283;
	ld.global.u32 	%r284, [%rd6+236];
	xor.b32  	%r329, %r329, %r284;
$L__BB0_30:
	and.b32  	%r286, %r199, 4096;
	setp.eq.s32 	%p16, %r286, 0;
	@%p16 bra 	$L__BB0_32;
	ld.global.u32 	%r287, [%rd6+240];
	xor.b32  	%r333, %r333, %r287;
	ld.global.u32 	%r288, [%rd6+244];
	xor.b32  	%r332, %r332, %r288;
	ld.global.u32 	%r289, [%rd6+248];
	xor.b32  	%r331, %r331, %r289;
	ld.global.u32 	%r290, [%rd6+252];
	xor.b32  	%r330, %r330, %r290;
	ld.global.u32 	%r291, [%rd6+256];
	xor.b32  	%r329, %r329, %r291;
$L__BB0_32:
	and.b32  	%r293, %r199, 8192;
	setp.eq.s32 	%p17, %r293, 0;
	@%p17 bra 	$L__BB0_34;
	ld.global.u32 	%r294, [%rd6+260];
	xor.b32  	%r333, %r333, %r294;
	ld.global.u32 	%r295, [%rd6+264];
	xor.b32  	%r332, %r332, %r295;
	ld.global.u32 	%r296, [%rd6+268];
	xor.b32  	%r331, %r331, %r296;
	ld.global.u32 	%r297, [%rd6+272];
	xor.b32  	%r330, %r330, %r297;
	ld.global.u32 	%r298, [%rd6+276];
	xor.b32  	%r329, %r329, %r298;
$L__BB0_34:
	and.b32  	%r300, %r199, 16384;
	setp.eq.s32 	%p18, %r300, 0;
	@%p18 bra 	$L__BB0_36;
	ld.global.u32 	%r301, [%rd6+280];
	xor.b32  	%r333, %r333, %r301;
	ld.global.u32 	%r302, [%rd6+284];
	xor.b32  	%r332, %r332, %r302;
	ld.global.u32 	%r303, [%rd6+288];
	xor.b32  	%r331, %r331, %r303;
	ld.global.u32 	%r304, [%rd6+292];
	xor.b32  	%r330, %r330, %r304;
	ld.global.u32 	%r305, [%rd6+296];
	xor.b32  	%r329, %r329, %r305;
$L__BB0_36:
	and.b32  	%r307, %r199, 32768;
	setp.eq.s32 	%p19, %r307, 0;
	@%p19 bra 	$L__BB0_38;
	ld.global.u32 	%r308, [%rd6+300];
	xor.b32  	%r333, %r333, %r308;
	ld.global.u32 	%r309, [%rd6+304];
	xor.b32  	%r332, %r332, %r309;
	ld.global.u32 	%r310, [%rd6+308];
	xor.b32  	%r331, %r331, %r310;
	ld.global.u32 	%r311, [%rd6+312];
	xor.b32  	%r330, %r330, %r311;
	ld.global.u32 	%r312, [%rd6+316];
	xor.b32  	%r329, %r329, %r312;
$L__BB0_38:
	add.s32 	%r328, %r328, 16;
	setp.ne.s32 	%p20, %r328, 32;
	@%p20 bra 	$L__BB0_6;
	mad.lo.s32 	%r313, %r322, -31, %r11;
	add.s32 	%r322, %r313, 1;
	setp.ne.s32 	%p21, %r322, 5;
	@%p21 bra 	$L__BB0_5;
	st.global.u32 	[%rd2+4], %r333;
	st.global.u32 	[%rd2+8], %r332;
	st.global.u32 	[%rd2+12], %r331;
	st.global.u32 	[%rd2+16], %r330;
	st.global.u32 	[%rd2+20], %r329;
	add.s32 	%r316, %r316, 1;
	setp.lt.u32 	%p22, %r316, %r2;
	@%p22 bra 	$L__BB0_4;
$L__BB0_41:
	shr.u64 	%rd7, %rd17, 2;
	add.s32 	%r315, %r315, 1;
	setp.gt.u64 	%p23, %rd17, 3;
	mov.u64 	%rd17, %rd7;
	@%p23 bra 	$L__BB0_2;
$L__BB0_42:
	mov.b32 	%r314, 0;
	st.global.v2.u32 	[%rd2+24], {%r314, %r314};
	st.global.u32 	[%rd2+32], %r314;
	mov.b64 	%rd16, 0;
	st.global.u64 	[%rd2+40], %rd16;
	ret;

}
	// .globl	_Z7GA_initP9IndvDTypePcPK9BlockTypejjj
.visible .entry _Z7GA_initP9IndvDTypePcPK9BlockTypejjj(
	.param .u64 .ptr .align 1 _Z7GA_initP9IndvDTypePcPK9BlockTypejjj_param_0,
	.param .u64 .ptr .align 1 _Z7GA_initP9IndvDTypePcPK9BlockTypejjj_param_1,
	.param .u64 .ptr .align 1 _Z7GA_initP9IndvDTypePcPK9BlockTypejjj_param_2,
	.param .u32 _Z7GA_initP9IndvDTypePcPK9BlockTypejjj_param_3,
	.param .u32 _Z7GA_initP9IndvDTypePcPK9BlockTypejjj_param_4,
	.param .u32 _Z7GA_initP9IndvDTypePcPK9BlockTypejjj_param_5
)
{
	.reg .pred 	%p<7>;
	.reg .b32 	%r<69>;
	.reg .b64 	%rd<33>;

	ld.param.u64 	%rd7, [_Z7GA_initP9IndvDTypePcPK9BlockTypejjj_param_0];
	ld.param.u64 	%rd8, [_Z7GA_initP9IndvDTypePcPK9BlockTypejjj_param_2];
	ld.param.u32 	%r39, [_Z7GA_initP9IndvDTypePcPK9BlockTypejjj_param_4];
	cvta.to.global.u64 	%rd1, %rd7;
	cvta.to.global.u64 	%rd9, %rd8;
	mov.u32 	%r40, %ctaid.y;
	mul.wide.u32 	%rd10, %r40, 16;
	add.s64 	%rd11, %rd9, %rd10;
	ld.global.u32 	%r1, [%rd11+12];
	mov.u32 	%r41, %ctaid.x;
	mad.lo.s32 	%r42, %r39, %r41, %r40;
	mul.lo.s32 	%r43, %r42, 100;
	cvt.u64.u32 	%rd2, %r43;
	mov.u32 	%r68, %tid.x;
	setp.gt.u32 	%p1, %r68, 99;
	@%p1 bra 	$L__BB1_7;
	mov.u32 	%r3, %ntid.x;
	add.s32 	%r44, %r68, %r3;
	max.u32 	%r45, %r44, 100;
	setp.lt.u32 	%p2, %r44, 100;
	selp.u32 	%r46, 1, 0, %p2;
	add.s32 	%r47, %r44, %r46;
	sub.s32 	%r48, %r45, %r47;
	div.u32 	%r49, %r48, %r3;
	add.s32 	%r4, %r49, %r46;
	and.b32  	%r50, %r4, 3;
	setp.eq.s32 	%p3, %r50, 3;
	@%p3 bra 	$L__BB1_4;
	add.s32 	%r51, %r4, 1;
	and.b32  	%r52, %r51, 3;
	cvt.u64.u32 	%rd12, %r68;
	add.s64 	%rd13, %rd12, %rd2;
	shl.b64 	%rd14, %rd13, 4;
	add.s64 	%rd15, %rd14, %rd1;
	add.s64 	%rd32, %rd15, 8;
	mul.wide.u32 	%rd4, %r3, 16;
	mul.lo.s32 	%r59, %r68, %r1;
	mul.lo.s32 	%r6, %r3, %r1;
	neg.s32 	%r58, %r52;
	mad.lo.s32 	%r68, %r3, %r52, %r68;
$L__BB1_3:
	.pragma "nounroll";
	st.global.u32 	[%rd32], %r59;
	add.s64 	%rd32, %rd32, %rd4;
	add.s32 	%r59, %r59, %r6;
	add.s32 	%r58, %r58, 1;
	setp.ne.s32 	%p4, %r58, 0;
	@%p4 bra 	$L__BB1_3;
$L__BB1_4:
	setp.lt.u32 	%p5, %r4, 3;
	@%p5 bra 	$L__BB1_7;
	shl.b32 	%r53, %r3, 1;
	add.s32 	%r66, %r68, %r53;
	mul.lo.s32 	%r67, %r1, %r66;
	mul.lo.s32 	%r54, %r3, %r1;
	shl.b32 	%r16, %r54, 2;
	shl.b32 	%r17, %r3, 2;
	mad.lo.s32 	%r64, %r3, 3, %r68;
	mul.lo.s32 	%r65, %r1, %r64;
	add.s32 	%r63, %r3, %r68;
	mul.lo.s32 	%r62, %r1, %r63;
	mul.lo.s32 	%r61, %r68, %r1;
$L__BB1_6:
	cvt.u64.u32 	%rd16, %r68;
	add.s64 	%rd17, %rd16, %rd2;
	shl.b64 	%rd18, %rd17, 4;
	add.s64 	%rd19, %rd1, %rd18;
	st.global.u32 	[%rd19+8], %r61;
	add.s32 	%r55, %r68, %r3;
	cvt.u64.u32 	%rd20, %r63;
	add.s64 	%rd21, %rd20, %rd2;
	shl.b64 	%rd22, %rd21, 4;
	add.s64 	%rd23, %rd1, %rd22;
	st.global.u32 	[%rd23+8], %r62;
	add.s32 	%r56, %r55, %r3;
	cvt.u64.u32 	%rd24, %r66;
	add.s64 	%rd25, %rd24, %rd2;
	shl.b64 	%rd26, %rd25, 4;
	add.s64 	%rd27, %rd1, %rd26;
	st.global.u32 	[%rd27+8], %r67;
	add.s32 	%r57, %r56, %r3;
	cvt.u64.u32 	%rd28, %r64;
	add.s64 	%rd29, %rd28, %rd2;
	shl.b64 	%rd30, %rd29, 4;
	add.s64 	%rd31, %rd1, %rd30;
	st.global.u32 	[%rd31+8], %r65;
	add.s32 	%r68, %r57, %r3;
	add.s32 	%r67, %r67, %r16;
	add.s32 	%r66, %r66, %r17;
	add.s32 	%r65, %r65, %r16;
	add.s32 	%r64, %r64, %r17;
	add.s32 	%r63, %r63, %r17;
	add.s32 	%r62, %r62, %r16;
	add.s32 	%r61, %r61, %r16;
	setp.lt.u32 	%p6, %r68, 100;
	@%p6 bra 	$L__BB1_6;
$L__BB1_7:
	ret;

}
	// .globl	_Z9GA_1stGenP9IndvDTypePcP17curandStateXORWOWPK9BlockTypejj
.visible .entry _Z9GA_1stGenP9IndvDTypePcP17curandStateXORWOWPK9BlockTypejj(
	.param .u64 .ptr .align 1 _Z9GA_1stGenP9IndvDTypePcP17curandStateXORWOWPK9BlockTypejj_param_0,
	.param .u64 .ptr .align 1 _Z9GA_1stGenP9IndvDTypePcP17curandStateXORWOWPK9BlockTypejj_param_1,
	.param .u64 .ptr .align 1 _Z9GA_1stGenP9IndvDTypePcP17curandStateXORWOWPK9BlockTypejj_param_2,
	.param .u64 .ptr .align 1 _Z9GA_1stGenP9IndvDTypePcP17curandStateXORWOWPK9BlockTypejj_param_3,
	.param .u32 _Z9GA_1stGenP9IndvDTypePcP17curandStateXORWOWPK9BlockTypejj_param_4,
	.param .u32 _Z9GA_1stGenP9IndvDTypePcP17curandStateXORWOWPK9BlockTypejj_param_5
)
{
	.local .align 8 .b8 	__local_depot2[48];
	.reg .b64 	%SP;
	.reg .b64 	%SPL;
	.reg .pred 	%p<68>;
	.reg .b16 	%rs<2>;
	.reg .b32 	%r<1282>;
	.reg .b32 	%f<3>;
	.reg .b64 	%rd<47>;
	// demoted variable
	.shared .align 4 .u32 _ZZ9GA_1stGenP9IndvDTypePcP17curandStateXORWOWPK9BlockTypejjE9localSeed;
	mov.u64 	%SPL, __local_depot2;
	ld.param.u64 	%rd16, [_Z9GA_1stGenP9IndvDTypePcP17curandStateXORWOWPK9BlockTypejj_param_1];
	ld.param.u64 	%rd17, [_Z9GA_1stGenP9IndvDTypePcP17curandStateXORWOWPK9BlockTypejj_param_2];
	ld.param.u64 	%rd18, [_Z9GA_1stGenP9IndvDTypePcP17curandStateXORWOWPK9BlockTypejj_param_3];
	ld.param.u32 	%r580, [_Z9GA_1stGenP9IndvDTypePcP17curandStateXORWOWPK9BlockTypejj_param_4];
	ld.param.u32 	%r581, [_Z9GA_1stGenP9IndvDTypePcP17curandStateXORWOWPK9BlockTypejj_param_5];
	cvta.to.global.u64 	%rd19, %rd18;
	add.u64 	%rd1, %SPL, 0;
	mov.u32 	%r1, %ctaid.y;
	mul.wide.u32 	%rd21, %r1, 16;
	add.s64 	%rd22, %rd19, %rd21;
	ld.global.u32 	%r582, [%rd22+8];
	ld.global.u32 	%r2, [%rd22+12];
	mov.u32 	%r3, %ctaid.x;
	mad.lo.s32 	%r583, %r581, %r3, %r1;
	mul.lo.s32 	%r584, %r583, 100;
	cvt.u64.u32 	%rd2, %r584;
	mad.lo.s32 	%r585, %r580, %r3, %r582;
	mul.lo.s32 	%r4, %r585, 100;
	mov.u32 	%r5, %tid.x;
	setp.ne.s32 	%p1, %r5, 0;
	@%p1 bra 	$L__BB2_2;
	cvta.to.global.u64 	%rd23, %rd17;
	mov.u32 	%r586, %nctaid.y;
	mad.lo.s32 	%r587, %r3, %r586, %r1;
	mul.wide.u32 	%rd24, %r587, 48;
	add.s64 	%rd25, %rd23, %rd24;
	ld.global.v2.u32 	{%r588, %r589}, [%rd25];
	shr.u32 	%r590, %r589, 2;
	xor.b32  	%r591, %r590, %r589;
	ld.global.v2.u32 	{%r592, %r593}, [%rd25+8];
	ld.global.v2.u32 	{%r594, %r595}, [%rd25+16];
	st.global.v2.u32 	[%rd25+8], {%r593, %r594};
	shl.b32 	%r596, %r595, 4;
	shl.b32 	%r597, %r591, 1;
	xor.b32  	%r598, %r597, %r596;
	xor.b32  	%r599, %r598, %r591;
	xor.b32  	%r600, %r599, %r595;
	st.global.v2.u32 	[%rd25+16], {%r595, %r600};
	add.s32 	%r601, %r588, 362437;
	st.global.v2.u32 	[%rd25], {%r601, %r592};
	add.s32 	%r602, %r600, %r601;
	st.shared.u32 	[_ZZ9GA_1stGenP9IndvDTypePcP17curandStateXORWOWPK9BlockTypejjE9localSeed], %r602;
$L__BB2_2:
	setp.eq.s32 	%p2, %r5, 0;
	bar.sync 	0;
	ld.shared.u32 	%r605, [_ZZ9GA_1stGenP9IndvDTypePcP17curandStateXORWOWPK9BlockTypejjE9localSeed];
	xor.b32  	%r606, %r605, -1429050551;
	mul.lo.s32 	%r607, %r606, 1099087573;
	add.s32 	%r1276, %r607, -638133224;
	add.s32 	%r992, %r607, 123456789;
	st.local.v2.u32 	[%rd1], {%r1276, %r992};
	xor.b32  	%r991, %r607, 362436069;
	mov.b32 	%r990, -123459836;
	st.local.v2.u32 	[%rd1+8], {%r991, %r990};
	add.s32 	%r988, %r607, 5783321;
	mov.b32 	%r989, -589760388;
	st.local.v2.u32 	[%rd1+16], {%r989, %r988};
	@%p2 bra 	$L__BB2_117;
	cvt.u64.u32 	%rd46, %r5;
	mov.b32 	%r975, 0;
	mov.b32 	%r990, -123459836;
	mov.b32 	%r989, -589760388;
	mov.u64 	%rd27, precalc_xorwow_matrix;
$L__BB2_4:
	mov.u64 	%rd4, %rd46;
	and.b64  	%rd5, %rd4, 3;
	setp.eq.s64 	%p3, %rd5, 0;
	@%p3 bra 	$L__BB2_116;
	mul.wide.u32 	%rd26, %r975, 3200;
	add.s64 	%rd6, %rd27, %rd26;
	mov.b32 	%r988, 0;
	mov.u32 	%r989, %r988;
	mov.u32 	%r990, %r988;
	mov.u32 	%r991, %r988;
	mov.u32 	%r992, %r988;
	mov.u32 	%r981, %r988;
$L__BB2_6:
	mul.wide.u32 	%rd28, %r981, 4;
	add.s64 	%rd29, %rd1, %rd28;
	ld.local.u32 	%r22, [%rd29+4];
	shl.b32 	%r23, %r981, 5;
	mov.b32 	%r987, 0;
$L__BB2_7:
	.pragma "nounroll";
	shr.u32 	%r613, %r22, %r987;
	and.b32  	%r614, %r613, 1;
	setp.eq.b32 	%p4, %r614, 1;
	not.pred 	%p5, %p4;
	add.s32 	%r615, %r23, %r987;
	mul.lo.s32 	%r616, %r615, 5;
	mul.wide.u32 	%rd30, %r616, 4;
	add.s64 	%rd7, %rd6, %rd30;
	@%p5 bra 	$L__BB2_9;
	ld.global.u32 	%r617, [%rd7];
	xor.b32  	%r992, %r992, %r617;
	ld.global.u32 	%r618, [%rd7+4];
	xor.b32  	%r991, %r991, %r618;
	ld.global.u32 	%r619, [%rd7+8];
	xor.b32  	%r990, %r990, %r619;
	ld.global.u32 	%r620, [%rd7+12];
	xor.b32  	%r989, %r989, %r620;
	ld.global.u32 	%r621, [%rd7+16];
	xor.b32  	%r988, %r988, %r621;
$L__BB2_9:
	and.b32  	%r623, %r613, 2;
	setp.eq.s32 	%p6, %r623, 0;
	@%p6 bra 	$L__BB2_11;
	ld.global.u32 	%r624, [%rd7+20];
	xor.b32  	%r992, %r992, %r624;
	ld.global.u32 	%r625, [%rd7+24];
	xor.b32  	%r991, %r991, %r625;
	ld.global.u32 	%r626, [%rd7+28];
	xor.b32  	%r990, %r990, %r626;
	ld.global.u32 	%r627, [%rd7+32];
	xor.b32  	%r989, %r989, %r627;
	ld.global.u32 	%r628, [%rd7+36];
	xor.b32  	%r988, %r988, %r628;
$L__BB2_11:
	and.b32  	%r630, %r613, 4;
	setp.eq.s32 	%p7, %r630, 0;
	@%p7 bra 	$L__BB2_13;
	ld.global.u32 	%r631, [%rd7+40];
	xor.b32  	%r992, %r992, %r631;
	ld.global.u32 	%r632, [%rd7+44];
	xor.b32  	%r991, %r991, %r632;
	ld.global.u32 	%r633, [%rd7+48];
	xor.b32  	%r990, %r990, %r633;
	ld.global.u32 	%r634, [%rd7+52];
	xor.b32  	%r989, %r989, %r634;
	ld.global.u32 	%r635, [%rd7+56];
	xor.b32  	%r988, %r988, %r635;
$L__BB2_13:
	and.b32  	%r637, %r613, 8;
	setp.eq.s32 	%p8, %r637, 0;
	@%p8 bra 	$L__BB2_15;
	ld.global.u32 	%r638, [%rd7+60];
	xor.b32  	%r992, %r992, %r638;
	ld.global.u32 	%r639, [%rd7+64];
	xor.b32  	%r991, %r991, %r639;
	ld.global.u32 	%r640, [%rd7+68];
	xor.b32  	%r990, %r990, %r640;
	ld.global.u32 	%r641, [%rd7+72];
	xor.b32  	%r989, %r989, %r641;
	ld.global.u32 	%r642, [%rd7+76];
	xor.b32  	%r988, %r988, %r642;
$L__BB2_15:
	and.b32  	%r644, %r613, 16;
	setp.eq.s32 	%p9, %r644, 0;
	@%p9 bra 	$L__BB2_17;
	ld.global.u32 	%r645, [%rd7+80];
	xor.b32  	%r992, %r992, %r645;
	ld.global.u32 	%r646, [%rd7+84];
	xor.b32  	%r991, %r991, %r646;
	ld.global.u32 	%r647, [%rd7+88];
	xor.b32  	%r990, %r990, %r647;
	ld.global.u32 	%r648, [%rd7+92];
	xor.b32  	%r989, %r989, %r648;
	ld.global.u32 	%r649, [%rd7+96];
	xor.b32  	%r988, %r988, %r649;
$L__BB2_17:
	and.b32  	%r651, %r613, 32;
	setp.eq.s32 	%p10, %r651, 0;
	@%p10 bra 	$L__BB2_19;
	ld.global.u32 	%r652, [%rd7+100];
	xor.b32  	%r992, %r992, %r652;
	ld.global.u32 	%r653, [%rd7+104];
	xor.b32  	%r991, %r991, %r653;
	ld.global.u32 	%r654, [%rd7+108];
	xor.b32  	%r990, %r990, %r654;
	ld.global.u32 	%r655, [%rd7+112];
	xor.b32  	%r989, %r989, %r655;
	ld.global.u32 	%r656, [%rd7+116];
	xor.b32  	%r988, %r988, %r656;
$L__BB2_19:
	and.b32  	%r658, %r613, 64;
	setp.eq.s32 	%p11, %r658, 0;
	@%p11 bra 	$L__BB2_21;
	ld.global.u32 	%r659, [%rd7+120];
	xor.b32  	%r992, %r992, %r659;
	ld.global.u32 	%r660, [%rd7+124];
	xor.b32  	%r991, %r991, %r660;
	ld.global.u32 	%r661, [%rd7+128];
	xor.b32  	%r990, %r990, %r661;
	ld.global.u32 	%r662, [%rd7+132];
	xor.b32  	%r989, %r989, %r662;
	ld.global.u32 	%r663, [%rd7+136];
	xor.b32  	%r988, %r988, %r663;
$L__BB2_21:
	and.b32  	%r665, %r613, 128;
	setp.eq.s32 	%p12, %r665, 0;
	@%p12 bra 	$L__BB2_23;
	ld.global.u32 	%r666, [%rd7+140];
	xor.b32  	%r992, %r992, %r666;
	ld.global.u32 	%r667, [%rd7+144];
	xor.b32  	%r991, %r991, %r667;
	ld.global.u32 	%r668, [%rd7+148];
	xor.b32  	%r990, %r990, %r668;
	ld.global.u32 	%r669, [%rd7+152];
	xor.b32  	%r989, %r989, %r669;
	ld.global.u32 	%r670, [%rd7+156];
	xor.b32  	%r988, %r988, %r670;
$L__BB2_23:
	and.b32  	%r672, %r613, 256;
	setp.eq.s32 	%p13, %r672, 0;
	@%p13 bra 	$L__BB2_25;
	ld.global.u32 	%r673, [%rd7+160];
	xor.b32  	%r992, %r992, %r673;
	ld.global.u32 	%r674, [%rd7+164];
	xor.b32  	%r991, %r991, %r674;
	ld.global.u32 	%r675, [%rd7+168];
	xor.b32  	%r990, %r990, %r675;
	ld.global.u32 	%r676, [%rd7+172];
	xor.b32  	%r989, %r989, %r676;
	ld.global.u32 	%r677, [%rd7+176];
	xor.b32  	%r988, %r988, %r677;
$L__BB2_25:
	and.b32  	%r679, %r613, 512;
	setp.eq.s32 	%p14, %r679, 0;
	@%p14 bra 	$L__BB2_27;
	ld.global.u32 	%r680, [%rd7+180];
	xor.b32  	%r992, %r992, %r680;
	ld.global.u32 	%r681, [%rd7+184];
	xor.b32  	%r991, %r991, %r681;
	ld.global.u32 	%r682, [%rd7+188];
	xor.b32  	%r990, %r990, %r682;
	ld.global.u32 	%r683, [%rd7+192];
	xor.b32  	%r989, %r989, %r683;
	ld.global.u32 	%r684, [%rd7+196];
	xor.b32  	%r988, %r988, %r684;
$L__BB2_27:
	and.b32  	%r686, %r613, 1024;
	setp.eq.s32 	%p15, %r686, 0;
	@%p15 bra 	$L__BB2_29;
	ld.global.u32 	%r687, [%rd7+200];
	xor.b32  	%r992, %r992, %r687;
	ld.global.u32 	%r688, [%rd7+204];
	xor.b32  	%r991, %r991, %r688;
	ld.global.u32 	%r689, [%rd7+208];
	xor.b32  	%r990, %r990, %r689;
	ld.global.u32 	%r690, [%rd7+212];
	xor.b32  	%r989, %r989, %r690;
	ld.global.u32 	%r691, [%rd7+216];
	xor.b32  	%r988, %r988, %r691;
$L__BB2_29:
	and.b32  	%r693, %r613, 2048;
	setp.eq.s32 	%p16, %r693, 0;
	@%p16 bra 	$L__BB2_31;
	ld.global.u32 	%r694, [%rd7+220];
	xor.b32  	%r992, %r992, %r694;
	ld.global.u32 	%r695, [%rd7+224];
	xor.b32  	%r991, %r991, %r695;
	ld.global.u32 	%r696, [%rd7+228];
	xor.b32  	%r990, %r990, %r696;
	ld.global.u32 	%r697, [%rd7+232];
	xor.b32  	%r989, %r989, %r697;
	ld.global.u32 	%r698, [%rd7+236];
	xor.b32  	%r988, %r988, %r698;
$L__BB2_31:
	and.b32  	%r700, %r613, 4096;
	setp.eq.s32 	%p17, %r700, 0;
	@%p17 bra 	$L__BB2_33;
	ld.global.u32 	%r701, [%rd7+240];
	xor.b32  	%r992, %r992, %r701;
	ld.global.u32 	%r702, [%rd7+244];
	xor.b32  	%r991, %r991, %r702;
	ld.global.u32 	%r703, [%rd7+248];
	xor.b32  	%r990, %r990, %r703;
	ld.global.u32 	%r704, [%rd7+252];
	xor.b32  	%r989, %r989, %r704;
	ld.global.u32 	%r705, [%rd7+256];
	xor.b32  	%r988, %r988, %r705;
$L__BB2_33:
	and.b32  	%r707, %r613, 8192;
	setp.eq.s32 	%p18, %r707, 0;
	@%p18 bra 	$L__BB2_35;
	ld.global.u32 	%r708, [%rd7+260];
	xor.b32  	%r992, %r992, %r708;
	ld.global.u32 	%r709, [%rd7+264];
	xor.b32  	%r991, %r991, %r709;
	ld.global.u32 	%r710, [%rd7+268];
	xor.b32  	%r990, %r990, %r710;
	ld.global.u32 	%r711, [%rd7+272];
	xor.b32  	%r989, %r989, %r711;
	ld.global.u32 	%r712, [%rd7+276];
	xor.b32  	%r988, %r988, %r712;
$L__BB2_35:
	and.b32  	%r714, %r613, 16384;
	setp.eq.s32 	%p19, %r714, 0;
	@%p19 bra 	$L__BB2_37;
	ld.global.u32 	%r715, [%rd7+280];
	xor.b32  	%r992, %r992, %r715;
	ld.global.u32 	%r716, [%rd7+284];
	xor.b32  	%r991, %r991, %r716;
	ld.global.u32 	%r717, [%rd7+288];
	xor.b32  	%r990, %r990, %r717;
	ld.global.u32 	%r718, [%rd7+292];
	xor.b32  	%r989, %r989, %r718;
	ld.global.u32 	%r719, [%rd7+296];
	xor.b32  	%r988, %r988, %r719;
$L__BB2_37:
	and.b32  	%r721, %r613, 32768;
	setp.eq.s32 	%p20, %r721, 0;
	@%p20 bra 	$L__BB2_39;
	ld.global.u32 	%r722, [%rd7+300];
	xor.b32  	%r992, %r992, %r722;
	ld.global.u32 	%r723, [%rd7+304];
	xor.b32  	%r991, %r991, %r723;
	ld.global.u32 	%r724, [%rd7+308];
	xor.b32  	%r990, %r990, %r724;
	ld.global.u32 	%r725, [%rd7+312];
	xor.b32  	%r989, %r989, %r725;
	ld.global.u32 	%r726, [%rd7+316];
	xor.b32  	%r988, %r988, %r726;
$L__BB2_39:
	add.s32 	%r987, %r987, 16;
	setp.ne.s32 	%p21, %r987, 32;
	@%p21 bra 	$L__BB2_7;
	mad.lo.s32 	%r727, %r981, -31, %r23;
	add.s32 	%r981, %r727, 1;
	setp.ne.s32 	%p22, %r981, 5;
	@%p22 bra 	$L__BB2_6;
	st.local.u32 	[%rd1+4], %r992;
	st.local.v2.u32 	[%rd1+8], {%r991, %r990};
	st.local.v2.u32 	[%rd1+16], {%r989, %r988};
	setp.eq.s64 	%p23, %rd5, 1;
	@%p23 bra 	$L__BB2_116;
	mov.b32 	%r988, 0;
	mov.u32 	%r989, %r988;
	mov.u32 	%r990, %r988;
	mov.u32 	%r991, %r988;
	mov.u32 	%r992, %r988;
	mov.u32 	%r1073, %r988;
$L__BB2_43:
	mul.wide.u32 	%rd31, %r1073, 4;
	add.s64 	%rd32, %rd1, %rd31;
	ld.local.u32 	%r198, [%rd32+4];
	shl.b32 	%r199, %r1073, 5;
	mov.b32 	%r1079, 0;
$L__BB2_44:
	.pragma "nounroll";
	shr.u32 	%r730, %r198, %r1079;
	and.b32  	%r731, %r730, 1;
	setp.eq.b32 	%p24, %r731, 1;
	not.pred 	%p25, %p24;
	add.s32 	%r732, %r199, %r1079;
	mul.lo.s32 	%r733, %r732, 5;
	mul.wide.u32 	%rd33, %r733, 4;
	add.s64 	%rd8, %rd6, %rd33;
	@%p25 bra 	$L__BB2_46;
	ld.global.u32 	%r734, [%rd8];
	xor.b32  	%r992, %r992, %r734;
	ld.global.u32 	%r735, [%rd8+4];
	xor.b32  	%r991, %r991, %r735;
	ld.global.u32 	%r736, [%rd8+8];
	xor.b32  	%r990, %r990, %r736;
	ld.global.u32 	%r737, [%rd8+12];
	xor.b32  	%r989, %r989, %r737;
	ld.global.u32 	%r738, [%rd8+16];
	xor.b32  	%r988, %r988, %r738;
$L__BB2_46:
	and.b32  	%r740, %r730, 2;
	setp.eq.s32 	%p26, %r740, 0;
	@%p26 bra 	$L__BB2_48;
	ld.global.u32 	%r741, [%rd8+20];
	xor.b32  	%r992, %r992, %r741;
	ld.global.u32 	%r742, [%rd8+24];
	xor.b32  	%r991, %r991, %r742;
	ld.global.u32 	%r743, [%rd8+28];
	xor.b32  	%r990, %r990, %r743;
	ld.global.u32 	%r744, [%rd8+32];
	xor.b32  	%r989, %r989, %r744;
	ld.global.u32 	%r745, [%rd8+36];
	xor.b32  	%r988, %r988, %r745;
$L__BB2_48:
	and.b32  	%r747, %r730, 4;
	setp.eq.s32 	%p27, %r747, 0;
	@%p27 bra 	$L__BB2_50;
	ld.global.u32 	%r748, [%rd8+40];
	xor.b32  	%r992, %r992, %r748;
	ld.global.u32 	%r749, [%rd8+44];
	xor.b32  	%r991, %r991, %r749;
	ld.global.u32 	%r750, [%rd8+48];
	xor.b32  	%r990, %r990, %r750;
	ld.global.u32 	%r751, [%rd8+52];
	xor.b32  	%r989, %r989, %r751;
	ld.global.u32 	%r752, [%rd8+56];
	xor.b32  	%r988, %r988, %r752;
$L__BB2_50:
	and.b32  	%r754, %r730, 8;
	setp.eq.s32 	%p28, %r754, 0;
	@%p28 bra 	$L__BB2_52;
	ld.global.u32 	%r755, [%rd8+60];
	xor.b32  	%r992, %r992, %r755;
	ld.global.u32 	%r756, [%rd8+64];
	xor.b32  	%r991, %r991, %r756;
	ld.global.u32 	%r757, [%rd8+68];
	xor.b32  	%r990, %r990, %r757;
	ld.global.u32 	%r758, [%rd8+72];
	xor.b32  	%r989, %r989, %r758;
	ld.global.u32 	%r759, [%rd8+76];
	xor.b32  	%r988, %r988, %r759;
$L__BB2_52:
	and.b32  	%r761, %r730, 16;
	setp.eq.s32 	%p29, %r761, 0;
	@%p29 bra 	$L__BB2_54;
	ld.global.u32 	%r762, [%rd8+80];
	xor.b32  	%r992, %r992, %r762;
	ld.global.u32 	%r763, [%rd8+84];
	xor.b32  	%r991, %r991, %r763;
	ld.global.u32 	%r764, [%rd8+88];
	xor.b32  	%r990, %r990, %r764;
	ld.global.u32 	%r765, [%rd8+92];
	xor.b32  	%r989, %r989, %r765;
	ld.global.u32 	%r766, [%rd8+96];
	xor.b32  	%r988, %r988, %r766;
$L__BB2_54:
	and.b32  	%r768, %r730, 32;
	setp.eq.s32 	%p30, %r768, 0;
	@%p30 bra 	$L__BB2_56;
	ld.global.u32 	%r769, [%rd8+100];
	xor.b32  	%r992, %r992, %r769;
	ld.global.u32 	%r770, [%rd8+104];
	xor.b32  	%r991, %r991, %r770;
	ld.global.u32 	%r771, [%rd8+108];
	xor.b32  	%r990, %r990, %r771;
	ld.global.u32 	%r772, [%rd8+112];
	xor.b32  	%r989, %r989, %r772;
	ld.global.u32 	%r773, [%rd8+116];
	xor.b32  	%r988, %r988, %r773;
$L__BB2_56:
	and.b32  	%r775, %r730, 64;
	setp.eq.s32 	%p31, %r775, 0;
	@%p31 bra 	$L__BB2_58;
	ld.global.u32 	%r776, [%rd8+120];
	xor.b32  	%r992, %r992, %r776;
	ld.global.u32 	%r777, [%rd8+124];
	xor.b32  	%r991, %r991, %r777;
	ld.global.u32 	%r778, [%rd8+128];
	xor.b32  	%r990, %r990, %r778;
	ld.global.u32 	%r779, [%rd8+132];
	xor.b32  	%r989, %r989, %r779;
	ld.global.u32 	%r780, [%rd8+136];
	xor.b32  	%r988, %r988, %r780;
$L__BB2_58:
	and.b32  	%r782, %r730, 128;
	setp.eq.s32 	%p32, %r782, 0;
	@%p32 bra 	$L__BB2_60;
	ld.global.u32 	%r783, [%rd8+140];
	xor.b32  	%r992, %r992, %r783;
	ld.global.u32 	%r784, [%rd8+144];
	xor.b32  	%r991, %r991, %r784;
	ld.global.u32 	%r785, [%rd8+148];
	xor.b32  	%r990, %r990, %r785;
	ld.global.u32 	%r786, [%rd8+152];
	xor.b32  	%r989, %r989, %r786;
	ld.global.u32 	%r787, [%rd8+156];
	xor.b32  	%r988, %r988, %r787;
$L__BB2_60:
	and.b32  	%r789, %r730, 256;
	setp.eq.s32 	%p33, %r789, 0;
	@%p33 bra 	$L__BB2_62;
	ld.global.u32 	%r790, [%rd8+160];
	xor.b32  	%r992, %r992, %r790;
	ld.global.u32 	%r791, [%rd8+164];
	xor.b32  	%r991, %r991, %r791;
	ld.global.u32 	%r792, [%rd8+168];
	xor.b32  	%r990, %r990, %r792;
	ld.global.u32 	%r793, [%rd8+172];
	xor.b32  	%r989, %r989, %r793;
	ld.global.u32 	%r794, [%rd8+176];
	xor.b32  	%r988, %r988, %r794;
$L__BB2_62:
	and.b32  	%r796, %r730, 512;
	setp.eq.s32 	%p34, %r796, 0;
	@%p34 bra 	$L__BB2_64;
	ld.global.u32 	%r797, [%rd8+180];
	xor.b32  	%r992, %r992, %r797;
	ld.global.u32 	%r798, [%rd8+184];
	xor.b32  	%r991, %r991, %r798;
	ld.global.u32 	%r799, [%rd8+188];
	xor.b32  	%r990, %r990, %r799;
	ld.global.u32 	%r800, [%rd8+192];
	xor.b32  	%r989, %r989, %r800;
	ld.global.u32 	%r801, [%rd8+196];
	xor.b32  	%r988, %r988, %r801;
$L__BB2_64:
	and.b32  	%r803, %r730, 1024;
	setp.eq.s32 	%p35, %r803, 0;
	@%p35 bra 	$L__BB2_66;
	ld.global.u32 	%r804, [%rd8+200];
	xor.b32  	%r992, %r992, %r804;
	ld.global.u32 	%r805, [%rd8+204];
	xor.b32  	%r991, %r991, %r805;
	ld.global.u32 	%r806, [%rd8+208];
	xor.b32  	%r990, %r990, %r806;
	ld.global.u32 	%r807, [%rd8+212];
	xor.b32  	%r989, %r989, %r807;
	ld.global.u32 	%r808, [%rd8+216];
	xor.b32  	%r988, %r988, %r808;
$L__BB2_66:
	and.b32  	%r810, %r730, 2048;
	setp.eq.s32 	%p36, %r810, 0;
	@%p36 bra 	$L__BB2_68;
	ld.global.u32 	%r811, [%rd8+220];
	xor.b32  	%r992, %r992, %r811;
	ld.global.u32 	%r812, [%rd8+224];
	xor.b32  	%r991, %r991, %r812;
	ld.global.u32 	%r813, [%rd8+228];
	xor.b32  	%r990, %r990, %r813;
	ld.global.u32 	%r814, [%rd8+232];
	xor.b32  	%r989, %r989, %r814;
	ld.global.u32 	%r815, [%rd8+236];
	xor.b32  	%r988, %r988, %r815;
$L__BB2_68:
	and.b32  	%r817, %r730, 4096;
	setp.eq.s32 	%p37, %r817, 0;
	@%p37 bra 	$L__BB2_70;
	ld.global.u32 	%r818, [%rd8+240];
	xor.b32  	%r992, %r992, %r818;
	ld.global.u32 	%r819, [%rd8+244];
	xor.b32  	%r991, %r991, %r819;
	ld.global.u32 	%r820, [%rd8+248];
	xor.b32  	%r990, %r990, %r820;
	ld.global.u32 	%r821, [%rd8+252];
	xor.b32  	%r989, %r989, %r821;
	ld.global.u32 	%r822, [%rd8+256];
	xor.b32  	%r988, %r988, %r822;
$L__BB2_70:
	and.b32  	%r824, %r730, 8192;
	setp.eq.s32 	%p38, %r824, 0;
	@%p38 bra 	$L__BB2_72;
	ld.global.u32 	%r825, [%rd8+260];
	xor.b32  	%r992, %r992, %r825;
	ld.global.u32 	%r826, [%rd8+264];
	xor.b32  	%r991, %r991, %r826;
	ld.global.u32 	%r827, [%rd8+268];
	xor.b32  	%r990, %r990, %r827;
	ld.global.u32 	%r828, [%rd8+272];
	xor.b32  	%r989, %r989, %r828;
	ld.global.u32 	%r829, [%rd8+276];
	xor.b32  	%r988, %r988, %r829;
$L__BB2_72:
	and.b32  	%r831, %r730, 16384;
	setp.eq.s32 	%p39, %r831, 0;
	@%p39 bra 	$L__BB2_74;
	ld.global.u32 	%r832, [%rd8+280];
	xor.b32  	%r992, %r992, %r832;
	ld.global.u32 	%r833, [%rd8+284];
	xor.b32  	%r991, %r991, %r833;
	ld.global.u32 	%r834, [%rd8+288];
	xor.b32  	%r990, %r990, %r834;
	ld.global.u32 	%r835, [%rd8+292];
	xor.b32  	%r989, %r989, %r835;
	ld.global.u32 	%r836, [%rd8+296];
	xor.b32  	%r988, %r988, %r836;
$L__BB2_74:
	and.b32  	%r838, %r730, 32768;
	setp.eq.s32 	%p40, %r838, 0;
	@%p40 bra 	$L__BB2_76;
	ld.global.u32 	%r839, [%rd8+300];
	xor.b32  	%r992, %r992, %r839;
	ld.global.u32 	%r840, [%rd8+304];
	xor.b32  	%r991, %r991, %r840;
	ld.global.u32 	%r841, [%rd8+308];
	xor.b32  	%r990, %r990, %r841;
	ld.global.u32 	%r842, [%rd8+312];
	xor.b32  	%r989, %r989, %r842;
	ld.global.u32 	%r843, [%rd8+316];
	xor.b32  	%r988, %r988, %r843;
$L__BB2_76:
	add.s32 	%r1079, %r1079, 16;
	setp.ne.s32 	%p41, %r1079, 32;
	@%p41 bra 	$L__BB2_44;
	mad.lo.s32 	%r844, %r1073, -31, %r199;
	add.s32 	%r1073, %r844, 1;
	setp.ne.s32 	%p42, %r1073, 5;
	@%p42 bra 	$L__BB2_43;
	st.local.u32 	[%rd1+4], %r992;
	st.local.v2.u32 	[%rd1+8], {%r991, %r990};
	st.local.v2.u32 	[%rd1+16], {%r989, %r988};
	setp.ne.s64 	%p43, %rd5, 3;
	@%p43 bra 	$L__BB2_116;
	mov.b32 	%r988, 0;
	mov.u32 	%r989, %r988;
	mov.u32 	%r990, %r988;
	mov.u32 	%r991, %r988;
	mov.u32 	%r992, %r988;
	mov.u32 	%r1165, %r988;
$L__BB2_80:
	mul.wide.u32 	%rd34, %r1165, 4;
	add.s64 	%rd35, %rd1, %rd34;
	ld.local.u32 	%r374, [%rd35+4];
	shl.b32 	%r375, %r1165, 5;
	mov.b32 	%r1171, 0;
$L__BB2_81:
	.pragma "nounroll";
	shr.u32 	%r847, %r374, %r1171;
	and.b32  	%r848, %r847, 1;
	setp.eq.b32 	%p44, %r848, 1;
	not.pred 	%p45, %p44;
	add.s32 	%r849, %r375, %r1171;
	mul.lo.s32 	%r850, %r849, 5;
	mul.wide.u32 	%rd36, %r850, 4;
	add.s64 	%rd9, %rd6, %rd36;
	@%p45 bra 	$L__BB2_83;
	ld.global.u32 	%r851, [%rd9];
	xor.b32  	%r992, %r992, %r851;
	ld.global.u32 	%r852, [%rd9+4];
	xor.b32  	%r991, %r991, %r852;
	ld.global.u32 	%r853, [%rd9+8];
	xor.b32  	%r990, %r990, %r853;
	ld.global.u32 	%r854, [%rd9+12];
	xor.b32  	%r989, %r989, %r854;
	ld.global.u32 	%r855, [%rd9+16];
	xor.b32  	%r988, %r988, %r855;
$L__BB2_83:
	and.b32  	%r857, %r847, 2;
	setp.eq.s32 	%p46, %r857, 0;
	@%p46 bra 	$L__BB2_85;
	ld.global.u32 	%r858, [%rd9+20];
	xor.b32  	%r992, %r992, %r858;
	ld.global.u32 	%r859, [%rd9+24];
	xor.b32  	%r991, %r991, %r859;
	ld.global.u32 	%r860, [%rd9+28];
	xor.b32  	%r990, %r990, %r860;
	ld.global.u32 	%r861, [%rd9+32];
	xor.b32  	%r989, %r989, %r861;
	ld.global.u32 	%r862, [%rd9+36];
	xor.b32  	%r988, %r988, %r862;
$L__BB2_85:
	and.b32  	%r864, %r847, 4;
	setp.eq.s32 	%p47, %r864, 0;
	@%p47 bra 	$L__BB2_87;
	ld.global.u32 	%r865, [%rd9+40];
	xor.b32  	%r992, %r992, %r865;
	ld.global.u32 	%r866, [%rd9+44];
	xor.b32  	%r991, %r991, %r866;
	ld.global.u32 	%r867, [%rd9+48];
	xor.b32  	%r990, %r990, %r867;
	ld.global.u32 	%r868, [%rd9+52];
	xor.b32  	%r989, %r989, %r868;
	ld.global.u32 	%r869, [%rd9+56];
	xor.b32  	%r988, %r988, %r869;
$L__BB2_87:
	and.b32  	%r871, %r847, 8;
	setp.eq.s32 	%p48, %r871, 0;
	@%p48 bra 	$L__BB2_89;
	ld.global.u32 	%r872, [%rd9+60];
	xor.b32  	%r992, %r992, %r872;
	ld.global.u32 	%r873, [%rd9+64];
	xor.b32  	%r991, %r991, %r873;
	ld.global.u32 	%r874, [%rd9+68];
	xor.b32  	%r990, %r990, %r874;
	ld.global.u32 	%r875, [%rd9+72];
	xor.b32  	%r989, %r989, %r875;
	ld.global.u32 	%r876, [%rd9+76];
	xor.b32  	%r988, %r988, %r876;
$L__BB2_89:
	and.b32  	%r878, %r847, 16;
	setp.eq.s32 	%p49, %r878, 0;
	@%p49 bra 	$L__BB2_91;
	ld.global.u32 	%r879, [%rd9+80];
	xor.b32  	%r992, %r992, %r879;
	ld.global.u32 	%r880, [%rd9+84];
	xor.b32  	%r991, %r991, %r880;
	ld.global.u32 	%r881, [%rd9+88];
	xor.b32  	%r990, %r990, %r881;
	ld.global.u32 	%r882, [%rd9+92];
	xor.b32  	%r989, %r989, %r882;
	ld.global.u32 	%r883, [%rd9+96];
	xor.b32  	%r988, %r988, %r883;
$L__BB2_91:
	and.b32  	%r885, %r847, 32;
	setp.eq.s32 	%p50, %r885, 0;
	@%p50 bra 	$L__BB2_93;
	ld.global.u32 	%r886, [%rd9+100];
	xor.b32  	%r992, %r992, %r886;
	ld.global.u32 	%r887, [%rd9+104];
	xor.b32  	%r991, %r991, %r887;
	ld.global.u32 	%r888, [%rd9+108];
	xor.b32  	%r990, %r990, %r888;
	ld.global.u32 	%r889, [%rd9+112];
	xor.b32  	%r989, %r989, %r889;
	ld.global.u32 	%r890, [%rd9+116];
	xor.b32  	%r988, %r988, %r890;
$L__BB2_93:
	and.b32  	%r892, %r847, 64;
	setp.eq.s32 	%p51, %r892, 0;
	@%p51 bra 	$L__BB2_95;
	ld.global.u32 	%r893, [%rd9+120];
	xor.b32  	%r992, %r992, %r893;
	ld.global.u32 	%r894, [%rd9+124];
	xor.b32  	%r991, %r991, %r894;
	ld.global.u32 	%r895, [%rd9+128];
	xor.b32  	%r990, %r990, %r895;
	ld.global.u32 	%r896, [%rd9+132];
	xor.b32  	%r989, %r989, %r896;
	ld.global.u32 	%r897, [%rd9+136];
	xor.b32  	%r988, %r988, %r897;
$L__BB2_95:
	and.b32  	%r899, %r847, 128;
	setp.eq.s32 	%p52, %r899, 0;
	@%p52 bra 	$L__BB2_97;
	ld.global.u32 	%r900, [%rd9+140];
	xor.b32  	%r992, %r992, %r900;
	ld.global.u32 	%r901, [%rd9+144];
	xor.b32  	%r991, %r991, %r901;
	ld.global.u32 	%r902, [%rd9+148];
	xor.b32  	%r990, %r990, %r902;
	ld.global.u32 	%r903, [%rd9+152];
	xor.b32  	%r989, %r989, %r903;
	ld.global.u32 	%r904, [%rd9+156];
	xor.b32  	%r988, %r988, %r904;
$L__BB2_97:
	and.b32  	%r906, %r847, 256;
	setp.eq.s32 	%p53, %r906, 0;
	@%p53 bra 	$L__BB2_99;
	ld.global.u32 	%r907, [%rd9+160];
	xor.b32  	%r992, %r992, %r907;
	ld.global.u32 	%r908, [%rd9+164];
	xor.b32  	%r991, %r991, %r908;
	ld.global.u32 	%r909, [%rd9+168];
	xor.b32  	%r990, %r990, %r909;
	ld.global.u32 	%r910, [%rd9+172];
	xor.b32  	%r989, %r989, %r910;
	ld.global.u32 	%r911, [%rd9+176];
	xor.b32  	%r988, %r988, %r911;
$L__BB2_99:
	and.b32  	%r913, %r847, 512;
	setp.eq.s32 	%p54, %r913, 0;
	@%p54 bra 	$L__BB2_101;
	ld.global.u32 	%r914, [%rd9+180];
	xor.b32  	%r992, %r992, %r914;
	ld.global.u32 	%r915, [%rd9+184];
	xor.b32  	%r991, %r991, %r915;
	ld.global.u32 	%r916, [%rd9+188];
	xor.b32  	%r990, %r990, %r916;
	ld.global.u32 	%r917, [%rd9+192];
	xor.b32  	%r989, %r989, %r917;
	ld.global.u32 	%r918, [%rd9+196];
	xor.b32  	%r988, %r988, %r918;
$L__BB2_101:
	and.b32  	%r920, %r847, 1024;
	setp.eq.s32 	%p55, %r920, 0;
	@%p55 bra 	$L__BB2_103;
	ld.global.u32 	%r921, [%rd9+200];
	xor.b32  	%r992, %r992, %r921;
	ld.global.u32 	%r922, [%rd9+204];
	xor.b32  	%r991, %r991, %r922;
	ld.global.u32 	%r923, [%rd9+208];
	xor.b32  	%r990, %r990, %r923;
	ld.global.u32 	%r924, [%rd9+212];
	xor.b32  	%r989, %r989, %r924;
	ld.global.u32 	%r925, [%rd9+216];
	xor.b32  	%r988, %r988, %r925;
$L__BB2_103:
	and.b32  	%r927, %r847, 2048;
	setp.eq.s32 	%p56, %r927, 0;
	@%p56 bra 	$L__BB2_105;
	ld.global.u32 	%r928, [%rd9+220];
	xor.b32  	%r992, %r992, %r928;
	ld.global.u32 	%r929, [%rd9+224];
	xor.b32  	%r991, %r991, %r929;
	ld.global.u32 	%r930, [%rd9+228];
	xor.b32  	%r990, %r990, %r930;
	ld.global.u32 	%r931, [%rd9+232];
	xor.b32  	%r989, %r989, %r931;
	ld.global.u32 	%r932, [%rd9+236];
	xor.b32  	%r988, %r988, %r932;
$L__BB2_105:
	and.b32  	%r934, %r847, 4096;
	setp.eq.s32 	%p57, %r934, 0;
	@%p57 bra 	$L__BB2_107;
	ld.global.u32 	%r935, [%rd9+240];
	xor.b32  	%r992, %r992, %r935;
	ld.global.u32 	%r936, [%rd9+244];
	xor.b32  	%r991, %r991, %r936;
	ld.global.u32 	%r937, [%rd9+248];
	xor.b32  	%r990, %r990, %r937;
	ld.global.u32 	%r938, [%rd9+252];
	xor.b32  	%r989, %r989, %r938;
	ld.global.u32 	%r939, [%rd9+256];
	xor.b32  	%r988, %r988, %r939;
$L__BB2_107:
	and.b32  	%r941, %r847, 8192;
	setp.eq.s32 	%p58, %r941, 0;
	@%p58 bra 	$L__BB2_109;
	ld.global.u32 	%r942, [%rd9+260];
	xor.b32  	%r992, %r992, %r942;
	ld.global.u32 	%r943, [%rd9+264];
	xor.b32  	%r991, %r991, %r943;
	ld.global.u32 	%r944, [%rd9+268];
	xor.b32  	%r990, %r990, %r944;
	ld.global.u32 	%r945, [%rd9+272];
	xor.b32  	%r989, %r989, %r945;
	ld.global.u32 	%r946, [%rd9+276];
	xor.b32  	%r988, %r988, %r946;
$L__BB2_109:
	and.b32  	%r948, %r847, 16384;
	setp.eq.s32 	%p59, %r948, 0;
	@%p59 bra 	$L__BB2_111;
	ld.global.u32 	%r949, [%rd9+280];
	xor.b32  	%r992, %r992, %r949;
	ld.global.u32 	%r950, [%rd9+284];
	xor.b32  	%r991, %r991, %r950;
	ld.global.u32 	%r951, [%rd9+288];
	xor.b32  	%r990, %r990, %r951;
	ld.global.u32 	%r952, [%rd9+292];
	xor.b32  	%r989, %r989, %r952;
	ld.global.u32 	%r953, [%rd9+296];
	xor.b32  	%r988, %r988, %r953;
$L__BB2_111:
	and.b32  	%r955, %r847, 32768;
	setp.eq.s32 	%p60, %r955, 0;
	@%p60 bra 	$L__BB2_113;
	ld.global.u32 	%r956, [%rd9+300];
	xor.b32  	%r992, %r992, %r956;
	ld.global.u32 	%r957, [%rd9+304];
	xor.b32  	%r991, %r991, %r957;
	ld.global.u32 	%r958, [%rd9+308];
	xor.b32  	%r990, %r990, %r958;
	ld.global.u32 	%r959, [%rd9+312];
	xor.b32  	%r989, %r989, %r959;
	ld.global.u32 	%r960, [%rd9+316];
	xor.b32  	%r988, %r988, %r960;
$L__BB2_113:
	add.s32 	%r1171, %r1171, 16;
	setp.ne.s32 	%p61, %r1171, 32;
	@%p61 bra 	$L__BB2_81;
	mad.lo.s32 	%r961, %r1165, -31, %r375;
	add.s32 	%r1165, %r961, 1;
	setp.ne.s32 	%p62, %r1165, 5;
	@%p62 bra 	$L__BB2_80;
	st.local.u32 	[%rd1+4], %r992;
	st.local.v2.u32 	[%rd1+8], {%r991, %r990};
	st.local.v2.u32 	[%rd1+16], {%r989, %r988};
$L__BB2_116:
	shr.u64 	%rd46, %rd4, 2;
	add.s32 	%r975, %r975, 1;
	setp.gt.u64 	%p63, %rd4, 3;
	@%p63 bra 	$L__BB2_4;
$L__BB2_117:
	ld.param.u64 	%rd45, [_Z9GA_1stGenP9IndvDTypePcP17curandStateXORWOWPK9BlockTypejj_param_0];
	mov.u32 	%r555, %ntid.x;
	cvt.u64.u32 	%rd11, %r4;
	cvta.to.global.u64 	%rd12, %rd45;
	cvta.to.global.u64 	%rd13, %rd16;
	mov.b32 	%r1268, 0;
$L__BB2_118:
	setp.ge.u32 	%p64, %r5, %r2;
	@%p64 bra 	$L__BB2_121;
	cvt.u64.u32 	%rd37, %r1268;
	add.s64 	%rd38, %rd37, %rd2;
	shl.b64 	%rd39, %rd38, 4;
	add.s64 	%rd40, %rd12, %rd39;
	ld.global.u32 	%rd41, [%rd40+8];
	add.s64 	%rd14, %rd41, %rd11;
	mov.u32 	%r1274, %r992;
	mov.u32 	%r1275, %r5;
$L__BB2_120:
	mov.u32 	%r992, %r991;
	mov.u32 	%r991, %r990;
	mov.u32 	%r990, %r989;
	mov.u32 	%r989, %r988;
	shr.u32 	%r963, %r1274, 2;
	xor.b32  	%r964, %r963, %r1274;
	shl.b32 	%r965, %r989, 4;
	shl.b32 	%r966, %r964, 1;
	xor.b32  	%r967, %r966, %r965;
	xor.b32  	%r968, %r967, %r964;
	xor.b32  	%r988, %r968, %r989;
	add.s32 	%r1276, %r1276, 362437;
	add.s32 	%r969, %r988, %r1276;
	cvt.rn.f32.u32 	%f1, %r969;
	fma.rn.f32 	%f2, %f1, 0f2F800000, 0f2F000000;
	setp.lt.f32 	%p65, %f2, 0f3F000000;
	selp.b16 	%rs1, 49, 48, %p65;
	cvt.u64.u32 	%rd42, %r1275;
	add.s64 	%rd43, %rd14, %rd42;
	add.s64 	%rd44, %rd13, %rd43;
	st.global.u8 	[%rd44], %rs1;
	add.s32 	%r1275, %r1275, %r555;
	setp.lt.u32 	%p66, %r1275, %r2;
	mov.u32 	%r1274, %r992;
	@%p66 bra 	$L__BB2_120;
$L__BB2_121:
	add.s32 	%r1268, %r1268, 1;
	setp.ne.s32 	%p67, %r1268, 100;
	@%p67 bra 	$L__BB2_118;
	ret;

}
	// .globl	_Z10GA_nextGenP9IndvDTypePcP17curandStateXORWOWPKjPK9BlockTypejjj
.visible .entry _Z10GA_nextGenP9IndvDTypePcP17curandStateXORWOWPKjPK9BlockTypejjj(
	.param .u64 .ptr .align 1 _Z10GA_nextGenP9IndvDTypePcP17curandStateXORWOWPKjPK9BlockTypejjj_param_0,
	.param .u64 .ptr .align 1 _Z10GA_nextGenP9IndvDTypePcP17curandStateXORWOWPKjPK9BlockTypejjj_param_1,
	.param .u64 .ptr .align 1 _Z10GA_nextGenP9IndvDTypePcP17curandStateXORWOWPKjPK9BlockTypejjj_param_2,
	.param .u64 .ptr .align 1 _Z10GA_nextGenP9IndvDTypePcP17curandStateXORWOWPKjPK9BlockTypejjj_param_3,
	.param .u64 .ptr .align 1 _Z10GA_nextGenP9IndvDTypePcP17curandStateXORWOWPKjPK9BlockTypejjj_param_4,
	.param .u32 _Z10GA_nextGenP9IndvDTypePcP17curandStateXORWOWPKjPK9BlockTypejjj_param_5,
	.param .u32 _Z10GA_nextGenP9IndvDTypePcP17curandStateXORWOWPKjPK9BlockTypejjj_param_6,
	.param .u32 _Z10GA_nextGenP9IndvDTypePcP17curandStateXORWOWPKjPK9BlockTypejjj_param_7
)
{
	.local .align 8 .b8 	__local_depot3[48];
	.reg .b64 	%SP;
	.reg .b64 	%SPL;
	.reg .pred 	%p<68>;
	.reg .b16 	%rs<2>;
	.reg .b32 	%r<1283>;
	.reg .b32 	%f<3>;
	.reg .b64 	%rd<54>;
	.reg .b64 	%fd<4>;
	// demoted variable
	.shared .align 4 .u32 _ZZ10GA_nextGenP9IndvDTypePcP17curandStateXORWOWPKjPK9BlockTypejjjE9localSeed;
	mov.u64 	%SPL, __local_depot3;
	ld.param.u64 	%rd18, [_Z10GA_nextGenP9IndvDTypePcP17curandStateXORWOWPKjPK9BlockTypejjj_param_1];
	ld.param.u64 	%rd19, [_Z10GA_nextGenP9IndvDTypePcP17curandStateXORWOWPKjPK9BlockTypejjj_param_2];
	ld.param.u64 	%rd21, [_Z10GA_nextGenP9IndvDTypePcP17curandStateXORWOWPKjPK9BlockTypejjj_param_4];
	ld.param.u32 	%r580, [_Z10GA_nextGenP9IndvDTypePcP17curandStateXORWOWPKjPK9BlockTypejjj_param_5];
	ld.param.u32 	%r581, [_Z10GA_nextGenP9IndvDTypePcP17curandStateXORWOWPKjPK9BlockTypejjj_param_6];
	cvta.to.global.u64 	%rd22, %rd21;
	add.u64 	%rd1, %SPL, 0;
	mov.u32 	%r1, %ctaid.y;
	mul.wide.u32 	%rd24, %r1, 16;
	add.s64 	%rd25, %rd22, %rd24;
	ld.global.u32 	%r582, [%rd25+8];
	ld.global.u32 	%r2, [%rd25+12];
	mov.u32 	%r3, %ctaid.x;
	mad.lo.s32 	%r583, %r581, %r3, %r1;
	mul.lo.s32 	%r584, %r583, 100;
	cvt.u64.u32 	%rd2, %r584;
	mad.lo.s32 	%r4, %r580, %r3, %r582;
	mov.u32 	%r5, %tid.x;
	setp.ne.s32 	%p1, %r5, 0;
	@%p1 bra 	$L__BB3_2;
	cvta.to.global.u64 	%rd26, %rd19;
	mov.u32 	%r585, %nctaid.y;
	mad.lo.s32 	%r586, %r3, %r585, %r1;
	mul.wide.u32 	%rd27, %r586, 48;
	add.s64 	%rd28, %rd26, %rd27;
	ld.global.v2.u32 	{%r587, %r588}, [%rd28];
	shr.u32 	%r589, %r588, 2;
	xor.b32  	%r590, %r589, %r588;
	ld.global.v2.u32 	{%r591, %r592}, [%rd28+8];
	ld.global.v2.u32 	{%r593, %r594}, [%rd28+16];
	st.global.v2.u32 	[%rd28+8], {%r592, %r593};
	shl.b32 	%r595, %r594, 4;
	shl.b32 	%r596, %r590, 1;
	xor.b32  	%r597, %r596, %r595;
	xor.b32  	%r598, %r597, %r590;
	xor.b32  	%r599, %r598, %r594;
	st.global.v2.u32 	[%rd28+16], {%r594, %r599};
	add.s32 	%r600, %r587, 362437;
	st.global.v2.u32 	[%rd28], {%r600, %r591};
	add.s32 	%r601, %r599, %r600;
	st.shared.u32 	[_ZZ10GA_nextGenP9IndvDTypePcP17curandStateXORWOWPKjPK9BlockTypejjjE9localSeed], %r601;
$L__BB3_2:
	setp.eq.s32 	%p2, %r5, 0;
	bar.sync 	0;
	ld.shared.u32 	%r604, [_ZZ10GA_nextGenP9IndvDTypePcP17curandStateXORWOWPKjPK9BlockTypejjjE9localSeed];
	xor.b32  	%r605, %r604, -1429050551;
	mul.lo.s32 	%r606, %r605, 1099087573;
	add.s32 	%r1277, %r606, -638133224;
	add.s32 	%r993, %r606, 123456789;
	st.local.v2.u32 	[%rd1], {%r1277, %r993};
	xor.b32  	%r992, %r606, 362436069;
	mov.b32 	%r991, -123459836;
	st.local.v2.u32 	[%rd1+8], {%r992, %r991};
	add.s32 	%r989, %r606, 5783321;
	mov.b32 	%r990, -589760388;
	st.local.v2.u32 	[%rd1+16], {%r990, %r989};
	@%p2 bra 	$L__BB3_117;
	cvt.u64.u32 	%rd53, %r5;
	mov.b32 	%r976, 0;
	mov.b32 	%r991, -123459836;
	mov.b32 	%r990, -589760388;
	mov.u64 	%rd30, precalc_xorwow_matrix;
$L__BB3_4:
	mov.u64 	%rd4, %rd53;
	and.b64  	%rd5, %rd4, 3;
	setp.eq.s64 	%p3, %rd5, 0;
	@%p3 bra 	$L__BB3_116;
	mul.wide.u32 	%rd29, %r976, 3200;
	add.s64 	%rd6, %rd30, %rd29;
	mov.b32 	%r989, 0;
	mov.u32 	%r990, %r989;
	mov.u32 	%r991, %r989;
	mov.u32 	%r992, %r989;
	mov.u32 	%r993, %r989;
	mov.u32 	%r982, %r989;
$L__BB3_6:
	mul.wide.u32 	%rd31, %r982, 4;
	add.s64 	%rd32, %rd1, %rd31;
	ld.local.u32 	%r22, [%rd32+4];
	shl.b32 	%r23, %r982, 5;
	mov.b32 	%r988, 0;
$L__BB3_7:
	.pragma "nounroll";
	shr.u32 	%r612, %r22, %r988;
	and.b32  	%r613, %r612, 1;
	setp.eq.b32 	%p4, %r613, 1;
	not.pred 	%p5, %p4;
	add.s32 	%r614, %r23, %r988;
	mul.lo.s32 	%r615, %r614, 5;
	mul.wide.u32 	%rd33, %r615, 4;
	add.s64 	%rd7, %rd6, %rd33;
	@%p5 bra 	$L__BB3_9;
	ld.global.u32 	%r616, [%rd7];
	xor.b32  	%r993, %r993, %r616;
	ld.global.u32 	%r617, [%rd7+4];
	xor.b32  	%r992, %r992, %r617;
	ld.global.u32 	%r618, [%rd7+8];
	xor.b32  	%r991, %r991, %r618;
	ld.global.u32 	%r619, [%rd7+12];
	xor.b32  	%r990, %r990, %r619;
	ld.global.u32 	%r620, [%rd7+16];
	xor.b32  	%r989, %r989, %r620;
$L__BB3_9:
	and.b32  	%r622, %r612, 2;
	setp.eq.s32 	%p6, %r622, 0;
	@%p6 bra 	$L__BB3_11;
	ld.global.u32 	%r623, [%rd7+20];
	xor.b32  	%r993, %r993, %r623;
	ld.global.u32 	%r624, [%rd7+24];
	xor.b32  	%r992, %r992, %r624;
	ld.global.u32 	%r625, [%rd7+28];
	xor.b32  	%r991, %r991, %r625;
	ld.global.u32 	%r626, [%rd7+32];
	xor.b32  	%r990, %r990, %r626;
	ld.global.u32 	%r627, [%rd7+36];
	xor.b32  	%r989, %r989, %r627;
$L__BB3_11:
	and.b32  	%r629, %r612, 4;
	setp.eq.s32 	%p7, %r629, 0;
	@%p7 bra 	$L__BB3_13;
	ld.global.u32 	%r630, [%rd7+40];
	xor.b32  	%r993, %r993, %r630;
	ld.global.u32 	%r631, [%rd7+44];
	xor.b32  	%r992, %r992, %r631;
	ld.global.u32 	%r632, [%rd7+48];
	xor.b32  	%r991, %r991, %r632;
	ld.global.u32 	%r633, [%rd7+52];
	xor.b32  	%r990, %r990, %r633;
	ld.global.u32 	%r634, [%rd7+56];
	xor.b32  	%r989, %r989, %r634;
$L__BB3_13:
	and.b32  	%r636, %r612, 8;
	setp.eq.s32 	%p8, %r636, 0;
	@%p8 bra 	$L__BB3_15;
	ld.global.u32 	%r637, [%rd7+60];
	xor.b32  	%r993, %r993, %r637;
	ld.global.u32 	%r638, [%rd7+64];
	xor.b32  	%r992, %r992, %r638;
	ld.global.u32 	%r639, [%rd7+68];
	xor.b32  	%r991, %r991, %r639;
	ld.global.u32 	%r640, [%rd7+72];
	xor.b32  	%r990, %r990, %r640;
	ld.global.u32 	%r641, [%rd7+76];
	xor.b32  	%r989, %r989, %r641;
$L__BB3_15:
	and.b32  	%r643, %r612, 16;
	setp.eq.s32 	%p9, %r643, 0;
	@%p9 bra 	$L__BB3_17;
	ld.global.u32 	%r644, [%rd7+80];
	xor.b32  	%r993, %r993, %r644;
	ld.global.u32 	%r645, [%rd7+84];
	xor.b32  	%r992, %r992, %r645;
	ld.global.u32 	%r646, [%rd7+88];
	xor.b32  	%r991, %r991, %r646;
	ld.global.u32 	%r647, [%rd7+92];
	xor.b32  	%r990, %r990, %r647;
	ld.global.u32 	%r648, [%rd7+96];
	xor.b32  	%r989, %r989, %r648;
$L__BB3_17:
	and.b32  	%r650, %r612, 32;
	setp.eq.s32 	%p10, %r650, 0;
	@%p10 bra 	$L__BB3_19;
	ld.global.u32 	%r651, [%rd7+100];
	xor.b32  	%r993, %r993, %r651;
	ld.global.u32 	%r652, [%rd7+104];
	xor.b32  	%r992, %r992, %r652;
	ld.global.u32 	%r653, [%rd7+108];
	xor.b32  	%r991, %r991, %r653;
	ld.global.u32 	%r654, [%rd7+112];
	xor.b32  	%r990, %r990, %r654;
	ld.global.u32 	%r655, [%rd7+116];
	xor.b32  	%r989, %r989, %r655;
$L__BB3_19:
	and.b32  	%r657, %r612, 64;
	setp.eq.s32 	%p11, %r657, 0;
	@%p11 bra 	$L__BB3_21;
	ld.global.u32 	%r658, [%rd7+120];
	xor.b32  	%r993, %r993, %r658;
	ld.global.u32 	%r659, [%rd7+124];
	xor.b32  	%r992, %r992, %r659;
	ld.global.u32 	%r660, [%rd7+128];
	xor.b32  	%r991, %r991, %r660;
	ld.global.u32 	%r661, [%rd7+132];
	xor.b32  	%r990, %r990, %r661;
	ld.global.u32 	%r662, [%rd7+136];
	xor.b32  	%r989, %r989, %r662;
$L__BB3_21:
	and.b32  	%r664, %r612, 128;
	setp.eq.s32 	%p12, %r664, 0;
	@%p12 bra 	$L__BB3_23;
	ld.global.u32 	%r665, [%rd7+140];
	xor.b32  	%r993, %r993, %r665;
	ld.global.u32 	%r666, [%rd7+144];
	xor.b32  	%r992, %r992, %r666;
	ld.global.u32 	%r667, [%rd7+148];
	xor.b32  	%r991, %r991, %r667;
	ld.global.u32 	%r668, [%rd7+152];
	xor.b32  	%r990, %r990, %r668;
	ld.global.u32 	%r669, [%rd7+156];
	xor.b32  	%r989, %r989, %r669;
$L__BB3_23:
	and.b32  	%r671, %r612, 256;
	setp.eq.s32 	%p13, %r671, 0;
	@%p13 bra 	$L__BB3_25;
	ld.global.u32 	%r672, [%rd7+160];
	xor.b32  	%r993, %r993, %r672;
	ld.global.u32 	%r673, [%rd7+164];
	xor.b32  	%r992, %r992, %r673;
	ld.global.u32 	%r674, [%rd7+168];
	xor.b32  	%r991, %r991, %r674;
	ld.global.u32 	%r675, [%rd7+172];
	xor.b32  	%r990, %r990, %r675;
	ld.global.u32 	%r676, [%rd7+176];
	xor.b32  	%r989, %r989, %r676;
$L__BB3_25:
	and.b32  	%r678, %r612, 512;
	setp.eq.s32 	%p14, %r678, 0;
	@%p14 bra 	$L__BB3_27;
	ld.global.u32 	%r679, [%rd7+180];
	xor.b32  	%r993, %r993, %r679;
	ld.global.u32 	%r680, [%rd7+184];
	xor.b32  	%r992, %r992, %r680;
	ld.global.u32 	%r681, [%rd7+188];
	xor.b32  	%r991, %r991, %r681;
	ld.global.u32 	%r682, [%rd7+192];
	xor.b32  	%r990, %r990, %r682;
	ld.global.u32 	%r683, [%rd7+196];
	xor.b32  	%r989, %r989, %r683;
$L__BB3_27:
	and.b32  	%r685, %r612, 1024;
	setp.eq.s32 	%p15, %r685, 0;
	@%p15 bra 	$L__BB3_29;
	ld.global.u32 	%r686, [%rd7+200];
	xor.b32  	%r993, %r993, %r686;
	ld.global.u32 	%r687, [%rd7+204];
	xor.b32  	%r992, %r992, %r687;
	ld.global.u32 	%r688, [%rd7+208];
	xor.b32  	%r991, %r991, %r688;
	ld.global.u32 	%r689, [%rd7+212];
	xor.b32  	%r990, %r990, %r689;
	ld.global.u32 	%r690, [%rd7+216];
	xor.b32  	%r989, %r989, %r690;
$L__BB3_29:
	and.b32  	%r692, %r612, 2048;
	setp.eq.s32 	%p16, %r692, 0;
	@%p16 bra 	$L__BB3_31;
	ld.global.u32 	%r693, [%rd7+220];
	xor.b32  	%r993, %r993, %r693;
	ld.global.u32 	%r694, [%rd7+224];
	xor.b32  	%r992, %r992, %r694;
	ld.global.u32 	%r695, [%rd7+228];
	xor.b32  	%r991, %r991, %r695;
	ld.global.u32 	%r696, [%rd7+232];
	xor.b32  	%r990, %r990, %r696;
	ld.global.u32 	%r697, [%rd7+236];
	xor.b32  	%r989, %r989, %r697;
$L__BB3_31:
	and.b32  	%r699, %r612, 4096;
	setp.eq.s32 	%p17, %r699, 0;
	@%p17 bra 	$L__BB3_33;
	ld.global.u32 	%r700, [%rd7+240];
	xor.b32  	%r993, %r993, %r700;
	ld.global.u32 	%r701, [%rd7+244];
	xor.b32  	%r992, %r992, %r701;
	ld.global.u32 	%r702, [%rd7+248];
	xor.b32  	%r991, %r991, %r702;
	ld.global.u32 	%r703, [%rd7+252];
	xor.b32  	%r990, %r990, %r703;
	ld.global.u32 	%r704, [%rd7+256];
	xor.b32  	%r989, %r989, %r704;
$L__BB3_33:
	and.b32  	%r706, %r612, 8192;
	setp.eq.s32 	%p18, %r706, 0;
	@%p18 bra 	$L__BB3_35;
	ld.global.u32 	%r707, [%rd7+260];
	xor.b32  	%r993, %r993, %r707;
	ld.global.u32 	%r708, [%rd7+264];
	xor.b32  	%r992, %r992, %r708;
	ld.global.u32 	%r709, [%rd7+268];
	xor.b32  	%r991, %r991, %r709;
	ld.global.u32 	%r710, [%rd7+272];
	xor.b32  	%r990, %r990, %r710;
	ld.global.u32 	%r711, [%rd7+276];
	xor.b32  	%r989, %r989, %r711;
$L__BB3_35:
	and.b32  	%r713, %r612, 16384;
	setp.eq.s32 	%p19, %r713, 0;
	@%p19 bra 	$L__BB3_37;
	ld.global.u32 	%r714, [%rd7+280];
	xor.b32  	%r993, %r993, %r714;
	ld.global.u32 	%r715, [%rd7+284];
	xor.b32  	%r992, %r992, %r715;
	ld.global.u32 	%r716, [%rd7+288];
	xor.b32  	%r991, %r991, %r716;
	ld.global.u32 	%r717, [%rd7+292];
	xor.b32  	%r990, %r990, %r717;
	ld.global.u32 	%r718, [%rd7+296];
	xor.b32  	%r989, %r989, %r718;
$L__BB3_37:
	and.b32  	%r720, %r612, 32768;
	setp.eq.s32 	%p20, %r720, 0;
	@%p20 bra 	$L__BB3_39;
	ld.global.u32 	%r721, [%rd7+300];
	xor.b32  	%r993, %r993, %r721;
	ld.global.u32 	%r722, [%rd7+304];
	xor.b32  	%r992, %r992, %r722;
	ld.global.u32 	%r723, [%rd7+308];
	xor.b32  	%r991, %r991, %r723;
	ld.global.u32 	%r724, [%rd7+312];
	xor.b32  	%r990, %r990, %r724;
	ld.global.u32 	%r725, [%rd7+316];
	xor.b32  	%r989, %r989, %r725;
$L__BB3_39:
	add.s32 	%r988, %r988, 16;
	setp.ne.s32 	%p21, %r988, 32;
	@%p21 bra 	$L__BB3_7;
	mad.lo.s32 	%r726, %r982, -31, %r23;
	add.s32 	%r982, %r726, 1;
	setp.ne.s32 	%p22, %r982, 5;
	@%p22 bra 	$L__BB3_6;
	st.local.u32 	[%rd1+4], %r993;
	st.local.v2.u32 	[%rd1+8], {%r992, %r991};
	st.local.v2.u32 	[%rd1+16], {%r990, %r989};
	setp.eq.s64 	%p23, %rd5, 1;
	@%p23 bra 	$L__BB3_116;
	mov.b32 	%r989, 0;
	mov.u32 	%r990, %r989;
	mov.u32 	%r991, %r989;
	mov.u32 	%r992, %r989;
	mov.u32 	%r993, %r989;
	mov.u32 	%r1074, %r989;
$L__BB3_43:
	mul.wide.u32 	%rd34, %r1074, 4;
	add.s64 	%rd35, %rd1, %rd34;
	ld.local.u32 	%r198, [%rd35+4];
	shl.b32 	%r199, %r1074, 5;
	mov.b32 	%r1080, 0;
$L__BB3_44:
	.pragma "nounroll";
	shr.u32 	%r729, %r198, %r1080;
	and.b32  	%r730, %r729, 1;
	setp.eq.b32 	%p24, %r730, 1;
	not.pred 	%p25, %p24;
	add.s32 	%r731, %r199, %r1080;
	mul.lo.s32 	%r732, %r731, 5;
	mul.wide.u32 	%rd36, %r732, 4;
	add.s64 	%rd8, %rd6, %rd36;
	@%p25 bra 	$L__BB3_46;
	ld.global.u32 	%r733, [%rd8];
	xor.b32  	%r993, %r993, %r733;
	ld.global.u32 	%r734, [%rd8+4];
	xor.b32  	%r992, %r992, %r734;
	ld.global.u32 	%r735, [%rd8+8];
	xor.b32  	%r991, %r991, %r735;
	ld.global.u32 	%r736, [%rd8+12];
	xor.b32  	%r990, %r990, %r736;
	ld.global.u32 	%r737, [%rd8+16];
	xor.b32  	%r989, %r989, %r737;
$L__BB3_46:
	and.b32  	%r739, %r729, 2;
	setp.eq.s32 	%p26, %r739, 0;
	@%p26 bra 	$L__BB3_48;
	ld.global.u32 	%r740, [%rd8+20];
	xor.b32  	%r993, %r993, %r740;
	ld.global.u32 	%r741, [%rd8+24];
	xor.b32  	%r992, %r992, %r741;
	ld.global.u32 	%r742, [%rd8+28];
	xor.b32  	%r991, %r991, %r742;
	ld.global.u32 	%r743, [%rd8+32];
	xor.b32  	%r990, %r990, %r743;
	ld.global.u32 	%r744, [%rd8+36];
	xor.b32  	%r989, %r989, %r744;
$L__BB3_48:
	and.b32  	%r746, %r729, 4;
	setp.eq.s32 	%p27, %r746, 0;
	@%p27 bra 	$L__BB3_50;
	ld.global.u32 	%r747, [%rd8+40];
	xor.b32  	%r993, %r993, %r747;
	ld.global.u32 	%r748, [%rd8+44];
	xor.b32  	%r992, %r992, %r748;
	ld.global.u32 	%r749, [%rd8+48];
	xor.b32  	%r991, %r991, %r749;
	ld.global.u32 	%r750, [%rd8+52];
	xor.b32  	%r990, %r990, %r750;
	ld.global.u32 	%r751, [%rd8+56];
	xor.b32  	%r989, %r989, %r751;
$L__BB3_50:
	and.b32  	%r753, %r729, 8;
	setp.eq.s32 	%p28, %r753, 0;
	@%p28 bra 	$L__BB3_52;
	ld.global.u32 	%r754, [%rd8+60];
	xor.b32  	%r993, %r993, %r754;
	ld.global.u32 	%r755, [%rd8+64];
	xor.b32  	%r992, %r992, %r755;
	ld.global.u32 	%r756, [%rd8+68];
	xor.b32  	%r991, %r991, %r756;
	ld.global.u32 	%r757, [%rd8+72];
	xor.b32  	%r990, %r990, %r757;
	ld.global.u32 	%r758, [%rd8+76];
	xor.b32  	%r989, %r989, %r758;
$L__BB3_52:
	and.b32  	%r760, %r729, 16;
	setp.eq.s32 	%p29, %r760, 0;
	@%p29 bra 	$L__BB3_54;
	ld.global.u32 	%r761, [%rd8+80];
	xor.b32  	%r993, %r993, %r761;
	ld.global.u32 	%r762, [%rd8+84];
	xor.b32  	%r992, %r992, %r762;
	ld.global.u32 	%r763, [%rd8+88];
	xor.b32  	%r991, %r991, %r763;
	ld.global.u32 	%r764, [%rd8+92];
	xor.b32  	%r990, %r990, %r764;
	ld.global.u32 	%r765, [%rd8+96];
	xor.b32  	%r989, %r989, %r765;
$L__BB3_54:
	and.b32  	%r767, %r729, 32;
	setp.eq.s32 	%p30, %r767, 0;
	@%p30 bra 	$L__BB3_56;
	ld.global.u32 	%r768, [%rd8+100];
	xor.b32  	%r993, %r993, %r768;
	ld.global.u32 	%r769, [%rd8+104];
	xor.b32  	%r992, %r992, %r769;
	ld.global.u32 	%r770, [%rd8+108];
	xor.b32  	%r991, %r991, %r770;
	ld.global.u32 	%r771, [%rd8+112];
	xor.b32  	%r990, %r990, %r771;
	ld.global.u32 	%r772, [%rd8+116];
	xor.b32  	%r989, %r989, %r772;
$L__BB3_56:
	and.b32  	%r774, %r729, 64;
	setp.eq.s32 	%p31, %r774, 0;
	@%p31 bra 	$L__BB3_58;
	ld.global.u32 	%r775, [%rd8+120];
	xor.b32  	%r993, %r993, %r775;
	ld.global.u32 	%r776, [%rd8+124];
	xor.b32  	%r992, %r992, %r776;
	ld.global.u32 	%r777, [%rd8+128];
	xor.b32  	%r991, %r991, %r777;
	ld.global.u32 	%r778, [%rd8+132];
	xor.b32  	%r990, %r990, %r778;
	ld.global.u32 	%r779, [%rd8+136];
	xor.b32  	%r989, %r989, %r779;
$L__BB3_58:
	and.b32  	%r781, %r729, 128;
	setp.eq.s32 	%p32, %r781, 0;
	@%p32 bra 	$L__BB3_60;
	ld.global.u32 	%r782, [%rd8+140];
	xor.b32  	%r993, %r993, %r782;
	ld.global.u32 	%r783, [%rd8+144];
	xor.b32  	%r992, %r992, %r783;
	ld.global.u32 	%r784, [%rd8+148];
	xor.b32  	%r991, %r991, %r784;
	ld.global.u32 	%r785, [%rd8+152];
	xor.b32  	%r990, %r990, %r785;
	ld.global.u32 	%r786, [%rd8+156];
	xor.b32  	%r989, %r989, %r786;
$L__BB3_60:
	and.b32  	%r788, %r729, 256;
	setp.eq.s32 	%p33, %r788, 0;
	@%p33 bra 	$L__BB3_62;
	ld.global.u32 	%r789, [%rd8+160];
	xor.b32  	%r993, %r993, %r789;
	ld.global.u32 	%r790, [%rd8+164];
	xor.b32  	%r992, %r992, %r790;
	ld.global.u32 	%r791, [%rd8+168];
	xor.b32  	%r991, %r991, %r791;
	ld.global.u32 	%r792, [%rd8+172];
	xor.b32  	%r990, %r990, %r792;
	ld.global.u32 	%r793, [%rd8+176];
	xor.b32  	%r989, %r989, %r793;
$L__BB3_62:
	and.b32  	%r795, %r729, 512;
	setp.eq.s32 	%p34, %r795, 0;
	@%p34 bra 	$L__BB3_64;
	ld.global.u32 	%r796, [%rd8+180];
	xor.b32  	%r993, %r993, %r796;
	ld.global.u32 	%r797, [%rd8+184];
	xor.b32  	%r992, %r992, %r797;
	ld.global.u32 	%r798, [%rd8+188];
	xor.b32  	%r991, %r991, %r798;
	ld.global.u32 	%r799, [%rd8+192];
	xor.b32  	%r990, %r990, %r799;
	ld.global.u32 	%r800, [%rd8+196];
	xor.b32  	%r989, %r989, %r800;
$L__BB3_64:
	and.b32  	%r802, %r729, 1024;
	setp.eq.s32 	%p35, %r802, 0;
	@%p35 bra 	$L__BB3_66;
	ld.global.u32 	%r803, [%rd8+200];
	xor.b32  	%r993, %r993, %r803;
	ld.global.u32 	%r804, [%rd8+204];
	xor.b32  	%r992, %r992, %r804;
	ld.global.u32 	%r805, [%rd8+208];
	xor.b32  	%r991, %r991, %r805;
	ld.global.u32 	%r806, [%rd8+212];
	xor.b32  	%r990, %r990, %r806;
	ld.global.u32 	%r807, [%rd8+216];
	xor.b32  	%r989, %r989, %r807;
$L__BB3_66:
	and.b32  	%r809, %r729, 2048;
	setp.eq.s32 	%p36, %r809, 0;
	@%p36 bra 	$L__BB3_68;
	ld.global.u32 	%r810, [%rd8+220];
	xor.b32  	%r993, %r993, %r810;
	ld.global.u32 	%r811, [%rd8+224];
	xor.b32  	%r992, %r992, %r811;
	ld.global.u32 	%r812, [%rd8+228];
	xor.b32  	%r991, %r991, %r812;
	ld.global.u32 	%r813, [%rd8+232];
	xor.b32  	%r990, %r990, %r813;
	ld.global.u32 	%r814, [%rd8+236];
	xor.b32  	%r989, %r989, %r814;
$L__BB3_68:
	and.b32  	%r816, %r729, 4096;
	setp.eq.s32 	%p37, %r816, 0;
	@%p37 bra 	$L__BB3_70;
	ld.global.u32 	%r817, [%rd8+240];
	xor.b32  	%r993, %r993, %r817;
	ld.global.u32 	%r818, [%rd8+244];
	xor.b32  	%r992, %r992, %r818;
	ld.global.u32 	%r819, [%rd8+248];
	xor.b32  	%r991, %r991, %r819;
	ld.global.u32 	%r820, [%rd8+252];
	xor.b32  	%r990, %r990, %r820;
	ld.global.u32 	%r821, [%rd8+256];
	xor.b32  	%r989, %r989, %r821;
$L__BB3_70:
	and.b32  	%r823, %r729, 8192;
	setp.eq.s32 	%p38, %r823, 0;
	@%p38 bra 	$L__BB3_72;
	ld.global.u32 	%r824, [%rd8+260];
	xor.b32  	%r993, %r993, %r824;
	ld.global.u32 	%r825, [%rd8+264];
	xor.b32  	%r992, %r992, %r825;
	ld.global.u32 	%r826, [%rd8+268];
	xor.b32  	%r991, %r991, %r826;
	ld.global.u32 	%r827, [%rd8+272];
	xor.b32  	%r990, %r990, %r827;
	ld.global.u32 	%r828, [%rd8+276];
	xor.b32  	%r989, %r989, %r828;
$L__BB3_72:
	and.b32  	%r830, %r729, 16384;
	setp.eq.s32 	%p39, %r830, 0;
	@%p39 bra 	$L__BB3_74;
	ld.global.u32 	%r831, [%rd8+280];
	xor.b32  	%r993, %r993, %r831;
	ld.global.u32 	%r832, [%rd8+284];
	xor.b32  	%r992, %r992, %r832;
	ld.global.u32 	%r833, [%rd8+288];
	xor.b32  	%r991, %r991, %r833;
	ld.global.u32 	%r834, [%rd8+292];
	xor.b32  	%r990, %r990, %r834;
	ld.global.u32 	%r835, [%rd8+296];
	xor.b32  	%r989, %r989, %r835;
$L__BB3_74:
	and.b32  	%r837, %r729, 32768;
	setp.eq.s32 	%p40, %r837, 0;
	@%p40 bra 	$L__BB3_76;
	ld.global.u32 	%r838, [%rd8+300];
	xor.b32  	%r993, %r993, %r838;
	ld.global.u32 	%r839, [%rd8+304];
	xor.b32  	%r992, %r992, %r839;
	ld.global.u32 	%r840, [%rd8+308];
	xor.b32  	%r991, %r991, %r840;
	ld.global.u32 	%r841, [%rd8+312];
	xor.b32  	%r990, %r990, %r841;
	ld.global.u32 	%r842, [%rd8+316];
	xor.b32  	%r989, %r989, %r842;
$L__BB3_76:
	add.s32 	%r1080, %r1080, 16;
	setp.ne.s32 	%p41, %r1080, 32;
	@%p41 bra 	$L__BB3_44;
	mad.lo.s32 	%r843, %r1074, -31, %r199;
	add.s32 	%r1074, %r843, 1;
	setp.ne.s32 	%p42, %r1074, 5;
	@%p42 bra 	$L__BB3_43;
	st.local.u32 	[%rd1+4], %r993;
	st.local.v2.u32 	[%rd1+8], {%r992, %r991};
	st.local.v2.u32 	[%rd1+16], {%r990, %r989};
	setp.ne.s64 	%p43, %rd5, 3;
	@%p43 bra 	$L__BB3_116;
	mov.b32 	%r989, 0;
	mov.u32 	%r990, %r989;
	mov.u32 	%r991, %r989;
	mov.u32 	%r992, %r989;
	mov.u32 	%r993, %r989;
	mov.u32 	%r1166, %r989;
$L__BB3_80:
	mul.wide.u32 	%rd37, %r1166, 4;
	add.s64 	%rd38, %rd1, %rd37;
	ld.local.u32 	%r374, [%rd38+4];
	shl.b32 	%r375, %r1166, 5;
	mov.b32 	%r1172, 0;
$L__BB3_81:
	.pragma "nounroll";
	shr.u32 	%r846, %r374, %r1172;
	and.b32  	%r847, %r846, 1;
	setp.eq.b32 	%p44, %r847, 1;
	not.pred 	%p45, %p44;
	add.s32 	%r848, %r375, %r1172;
	mul.lo.s32 	%r849, %r848, 5;
	mul.wide.u32 	%rd39, %r849, 4;
	add.s64 	%rd9, %rd6, %rd39;
	@%p45 bra 	$L__BB3_83;
	ld.global.u32 	%r850, [%rd9];
	xor.b32  	%r993, %r993, %r850;
	ld.global.u32 	%r851, [%rd9+4];
	xor.b32  	%r992, %r992, %r851;
	ld.global.u32 	%r852, [%rd9+8];
	xor.b32  	%r991, %r991, %r852;
	ld.global.u32 	%r853, [%rd9+12];
	xor.b32  	%r990, %r990, %r853;
	ld.global.u32 	%r854, [%rd9+16];
	xor.b32  	%r989, %r989, %r854;
$L__BB3_83:
	and.b32  	%r856, %r846, 2;
	setp.eq.s32 	%p46, %r856, 0;
	@%p46 bra 	$L__BB3_85;
	ld.global.u32 	%r857, [%rd9+20];
	xor.b32  	%r993, %r993, %r857;
	ld.global.u32 	%r858, [%rd9+24];
	xor.b32  	%r992, %r992, %r858;
	ld.global.u32 	%r859, [%rd9+28];
	xor.b32  	%r991, %r991, %r859;
	ld.global.u32 	%r860, [%rd9+32];
	xor.b32  	%r990, %r990, %r860;
	ld.global.u32 	%r861, [%rd9+36];
	xor.b32  	%r989, %r989, %r861;
$L__BB3_85:
	and.b32  	%r863, %r846, 4;
	setp.eq.s32 	%p47, %r863, 0;
	@%p47 bra 	$L__BB3_87;
	ld.global.u32 	%r864, [%rd9+40];
	xor.b32  	%r993, %r993, %r864;
	ld.global.u32 	%r865, [%rd9+44];
	xor.b32  	%r992, %r992, %r865;
	ld.global.u32 	%r866, [%rd9+48];
	xor.b32  	%r991, %r991, %r866;
	ld.global.u32 	%r867, [%rd9+52];
	xor.b32  	%r990, %r990, %r867;
	ld.global.u32 	%r868, [%rd9+56];
	xor.b32  	%r989, %r989, %r868;
$L__BB3_87:
	and.b32  	%r870, %r846, 8;
	setp.eq.s32 	%p48, %r870, 0;
	@%p48 bra 	$L__BB3_89;
	ld.global.u32 	%r871, [%rd9+60];
	xor.b32  	%r993, %r993, %r871;
	ld.global.u32 	%r872, [%rd9+64];
	xor.b32  	%r992, %r992, %r872;
	ld.global.u32 	%r873, [%rd9+68];
	xor.b32  	%r991, %r991, %r873;
	ld.global.u32 	%r874, [%rd9+72];
	xor.b32  	%r990, %r990, %r874;
	ld.global.u32 	%r875, [%rd9+76];
	xor.b32  	%r989, %r989, %r875;
$L__BB3_89:
	and.b32  	%r877, %r846, 16;
	setp.eq.s32 	%p49, %r877, 0;
	@%p49 bra 	$L__BB3_91;
	ld.global.u32 	%r878, [%rd9+80];
	xor.b32  	%r993, %r993, %r878;
	ld.global.u32 	%r879, [%rd9+84];
	xor.b32  	%r992, %r992, %r879;
	ld.global.u32 	%r880, [%rd9+88];
	xor.b32  	%r991, %r991, %r880;
	ld.global.u32 	%r881, [%rd9+92];
	xor.b32  	%r990, %r990, %r881;
	ld.global.u32 	%r882, [%rd9+96];
	xor.b32  	%r989, %r989, %r882;
$L__BB3_91:
	and.b32  	%r884, %r846, 32;
	setp.eq.s32 	%p50, %r884, 0;
	@%p50 bra 	$L__BB3_93;
	ld.global.u32 	%r885, [%rd9+100];
	xor.b32  	%r993, %r993, %r885;
	ld.global.u32 	%r886, [%rd9+104];
	xor.b32  	%r992, %r992, %r886;
	ld.global.u32 	%r887, [%rd9+108];
	xor.b32  	%r991, %r991, %r887;
	ld.global.u32 	%r888, [%rd9+112];
	xor.b32  	%r990, %r990, %r888;
	ld.global.u32 	%r889, [%rd9+116];
	xor.b32  	%r989, %r989, %r889;
$L__BB3_93:
	and.b32  	%r891, %r846, 64;
	setp.eq.s32 	%p51, %r891, 0;
	@%p51 bra 	$L__BB3_95;
	ld.global.u32 	%r892, [%rd9+120];
	xor.b32  	%r993, %r993, %r892;
	ld.global.u32 	%r893, [%rd9+124];
	xor.b32  	%r992, %r992, %r893;
	ld.global.u32 	%r894, [%rd9+128];
	xor.b32  	%r991, %r991, %r894;
	ld.global.u32 	%r895, [%rd9+132];
	xor.b32  	%r990, %r990, %r895;
	ld.global.u32 	%r896, [%rd9+136];
	xor.b32  	%r989, %r989, %r896;
$L__BB3_95:
	and.b32  	%r898, %r846, 128;
	setp.eq.s32 	%p52, %r898, 0;
	@%p52 bra 	$L__BB3_97;
	ld.global.u32 	%r899, [%rd9+140];
	xor.b32  	%r993, %r993, %r899;
	ld.global.u32 	%r900, [%rd9+144];
	xor.b32  	%r992, %r992, %r900;
	ld.global.u32 	%r901, [%rd9+148];
	xor.b32  	%r991, %r991, %r901;
	ld.global.u32 	%r902, [%rd9+152];
	xor.b32  	%r990, %r990, %r902;
	ld.global.u32 	%r903, [%rd9+156];
	xor.b32  	%r989, %r989, %r903;
$L__BB3_97:
	and.b32  	%r905, %r846, 256;
	setp.eq.s32 	%p53, %r905, 0;
	@%p53 bra 	$L__BB3_99;
	ld.global.u32 	%r906, [%rd9+160];
	xor.b32  	%r993, %r993, %r906;
	ld.global.u32 	%r907, [%rd9+164];
	xor.b32  	%r992, %r992, %r907;
	ld.global.u32 	%r908, [%rd9+168];
	xor.b32  	%r991, %r991, %r908;
	ld.global.u32 	%r909, [%rd9+172];
	xor.b32  	%r990, %r990, %r909;
	ld.global.u32 	%r910, [%rd9+176];
	xor.b32  	%r989, %r989, %r910;
$L__BB3_99:
	and.b32  	%r912, %r846, 512;
	setp.eq.s32 	%p54, %r912, 0;
	@%p54 bra 	$L__BB3_101;
	ld.global.u32 	%r913, [%rd9+180];
	xor.b32  	%r993, %r993, %r913;
	ld.global.u32 	%r914, [%rd9+184];
	xor.b32  	%r992, %r992, %r914;
	ld.global.u32 	%r915, [%rd9+188];
	xor.b32  	%r991, %r991, %r915;
	ld.global.u32 	%r916, [%rd9+192];
	xor.b32  	%r990, %r990, %r916;
	ld.global.u32 	%r917, [%rd9+196];
	xor.b32  	%r989, %r989, %r917;
$L__BB3_101:
	and.b32  	%r919, %r846, 1024;
	setp.eq.s32 	%p55, %r919, 0;
	@%p55 bra 	$L__BB3_103;
	ld.global.u32 	%r920, [%rd9+200];
	xor.b32  	%r993, %r993, %r920;
	ld.global.u32 	%r921, [%rd9+204];
	xor.b32  	%r992, %r992, %r921;
	ld.global.u32 	%r922, [%rd9+208];
	xor.b32  	%r991, %r991, %r922;
	ld.global.u32 	%r923, [%rd9+212];
	xor.b32  	%r990, %r990, %r923;
	ld.global.u32 	%r924, [%rd9+216];
	xor.b32  	%r989, %r989, %r924;
$L__BB3_103:
	and.b32  	%r926, %r846, 2048;
	setp.eq.s32 	%p56, %r926, 0;
	@%p56 bra 	$L__BB3_105;
	ld.global.u32 	%r927, [%rd9+220];
	xor.b32  	%r993, %r993, %r927;
	ld.global.u32 	%r928, [%rd9+224];
	xor.b32  	%r992, %r992, %r928;
	ld.global.u32 	%r929, [%rd9+228];
	xor.b32  	%r991, %r991, %r929;
	ld.global.u32 	%r930, [%rd9+232];
	xor.b32  	%r990, %r990, %r930;
	ld.global.u32 	%r931, [%rd9+236];
	xor.b32  	%r989, %r989, %r931;
$L__BB3_105:
	and.b32  	%r933, %r846, 4096;
	setp.eq.s32 	%p57, %r933, 0;
	@%p57 bra 	$L__BB3_107;
	ld.global.u32 	%r934, [%rd9+240];
	xor.b32  	%r993, %r993, %r934;
	ld.global.u32 	%r935, [%rd9+244];
	xor.b32  	%r992, %r992, %r935;
	ld.global.u32 	%r936, [%rd9+248];
	xor.b32  	%r991, %r991, %r936;
	ld.global.u32 	%r937, [%rd9+252];
	xor.b32  	%r990, %r990, %r937;
	ld.global.u32 	%r938, [%rd9+256];
	xor.b32  	%r989, %r989, %r938;
$L__BB3_107:
	and.b32  	%r940, %r846, 8192;
	setp.eq.s32 	%p58, %r940, 0;
	@%p58 bra 	$L__BB3_109;
	ld.global.u32 	%r941, [%rd9+260];
	xor.b32  	%r993, %r993, %r941;
	ld.global.u32 	%r942, [%rd9+264];
	xor.b32  	%r992, %r992, %r942;
	ld.global.u32 	%r943, [%rd9+268];
	xor.b32  	%r991, %r991, %r943;
	ld.global.u32 	%r944, [%rd9+272];
	xor.b32  	%r990, %r990, %r944;
	ld.global.u32 	%r945, [%rd9+276];
	xor.b32  	%r989, %r989, %r945;
$L__BB3_109:
	and.b32  	%r947, %r846, 16384;
	setp.eq.s32 	%p59, %r947, 0;
	@%p59 bra 	$L__BB3_111;
	ld.global.u32 	%r948, [%rd9+280];
	xor.b32  	%r993, %r993, %r948;
	ld.global.u32 	%r949, [%rd9+284];
	xor.b32  	%r992, %r992, %r949;
	ld.global.u32 	%r950, [%rd9+288];
	xor.b32  	%r991, %r991, %r950;
	ld.global.u32 	%r951, [%rd9+292];
	xor.b32  	%r990, %r990, %r951;
	ld.global.u32 	%r952, [%rd9+296];
	xor.b32  	%r989, %r989, %r952;
$L__BB3_111:
	and.b32  	%r954, %r846, 32768;
	setp.eq.s32 	%p60, %r954, 0;
	@%p60 bra 	$L__BB3_113;
	ld.global.u32 	%r955, [%rd9+300];
	xor.b32  	%r993, %r993, %r955;
	ld.global.u32 	%r956, [%rd9+304];
	xor.b32  	%r992, %r992, %r956;
	ld.global.u32 	%r957, [%rd9+308];
	xor.b32  	%r991, %r991, %r957;
	ld.global.u32 	%r958, [%rd9+312];
	xor.b32  	%r990, %r990, %r958;
	ld.global.u32 	%r959, [%rd9+316];
	xor.b32  	%r989, %r989, %r959;
$L__BB3_113:
	add.s32 	%r1172, %r1172, 16;
	setp.ne.s32 	%p61, %r1172, 32;
	@%p61 bra 	$L__BB3_81;
	mad.lo.s32 	%r960, %r1166, -31, %r375;
	add.s32 	%r1166, %r960, 1;
	setp.ne.s32 	%p62, %r1166, 5;
	@%p62 bra 	$L__BB3_80;
	st.local.u32 	[%rd1+4], %r993;
	st.local.v2.u32 	[%rd1+8], {%r992, %r991};
	st.local.v2.u32 	[%rd1+16], {%r990, %r989};
$L__BB3_116:
	shr.u64 	%rd53, %rd4, 2;
	add.s32 	%r976, %r976, 1;
	setp.gt.u64 	%p63, %rd4, 3;
	@%p63 bra 	$L__BB3_4;
$L__BB3_117:
	ld.param.u64 	%rd52, [_Z10GA_nextGenP9IndvDTypePcP17curandStateXORWOWPKjPK9BlockTypejjj_param_3];
	ld.param.u64 	%rd51, [_Z10GA_nextGenP9IndvDTypePcP17curandStateXORWOWPKjPK9BlockTypejjj_param_0];
	mov.u32 	%r555, %ntid.x;
	cvt.u64.u32 	%rd11, %r4;
	mul.lo.s32 	%r962, %r4, 100;
	cvt.u64.u32 	%rd12, %r962;
	cvta.to.global.u64 	%rd13, %rd51;
	cvta.to.global.u64 	%rd14, %rd52;
	cvta.to.global.u64 	%rd15, %rd18;
	mov.b32 	%r1269, 50;
$L__BB3_118:
	setp.ge.u32 	%p64, %r5, %r2;
	@%p64 bra 	$L__BB3_121;
	cvt.u64.u32 	%rd40, %r1269;
	add.s64 	%rd41, %rd40, %rd2;
	shl.b64 	%rd42, %rd41, 4;
	add.s64 	%rd43, %rd13, %rd42;
	ld.global.u32 	%rd44, [%rd43+8];
	add.s64 	%rd16, %rd44, %rd12;
	mov.u32 	%r1275, %r993;
	mov.u32 	%r1276, %r5;
$L__BB3_120:
	mov.u32 	%r993, %r992;
	mov.u32 	%r992, %r991;
	mov.u32 	%r991, %r990;
	mov.u32 	%r990, %r989;
	cvt.u64.u32 	%rd45, %r1276;
	add.s64 	%rd46, %rd45, %rd11;
	shl.b64 	%rd47, %rd46, 2;
	add.s64 	%rd48, %rd14, %rd47;
	ld.global.u32 	%r963, [%rd48];
	cvt.rn.f64.u32 	%fd1, %r963;
	div.rn.f64 	%fd2, %fd1, 0d4049000000000000;
	shr.u32 	%r964, %r1275, 2;
	xor.b32  	%r965, %r964, %r1275;
	shl.b32 	%r966, %r990, 4;
	shl.b32 	%r967, %r965, 1;
	xor.b32  	%r968, %r967, %r966;
	xor.b32  	%r969, %r968, %r965;
	xor.b32  	%r989, %r969, %r990;
	add.s32 	%r1277, %r1277, 362437;
	add.s32 	%r970, %r989, %r1277;
	cvt.rn.f32.u32 	%f1, %r970;
	fma.rn.f32 	%f2, %f1, 0f2F800000, 0f2F000000;
	cvt.f64.f32 	%fd3, %f2;
	setp.gt.f64 	%p65, %fd2, %fd3;
	selp.b16 	%rs1, 49, 48, %p65;
	add.s64 	%rd49, %rd16, %rd45;
	add.s64 	%rd50, %rd15, %rd49;
	st.global.u8 	[%rd50], %rs1;
	add.s32 	%r1276, %r1276, %r555;
	setp.lt.u32 	%p66, %r1276, %r2;
	mov.u32 	%r1275, %r993;
	@%p66 bra 	$L__BB3_120;
$L__BB3_121:
	add.s32 	%r1269, %r1269, 1;
	setp.ne.s32 	%p67, %r1269, 100;
	@%p67 bra 	$L__BB3_118;
	ret;

}
	// .globl	_Z11GA_cnt_compP9IndvDTypePcPjPK9BlockTypeii
.visible .entry _Z11GA_cnt_compP9IndvDTypePcPjPK9BlockTypeii(
	.param .u64 .ptr .align 1 _Z11GA_cnt_compP9IndvDTypePcPjPK9BlockTypeii_param_0,
	.param .u64 .ptr .align 1 _Z11GA_cnt_compP9IndvDTypePcPjPK9BlockTypeii_param_1,
	.param .u64 .ptr .align 1 _Z11GA_cnt_compP9IndvDTypePcPjPK9BlockTypeii_param_2,
	.param .u64 .ptr .align 1 _Z11GA_cnt_compP9IndvDTypePcPjPK9BlockTypeii_param_3,
	.param .u32 _Z11GA_cnt_compP9IndvDTypePcPjPK9BlockTypeii_param_4,
	.param .u32 _Z11GA_cnt_compP9IndvDTypePcPjPK9BlockTypeii_param_5
)
{
	.reg .pred 	%p<4>;
	.reg .b32 	%r<28>;
	.reg .b64 	%rd<30>;

	ld.param.u64 	%rd10, [_Z11GA_cnt_compP9IndvDTypePcPjPK9BlockTypeii_param_0];
	ld.param.u64 	%rd11, [_Z11GA_cnt_compP9IndvDTypePcPjPK9BlockTypeii_param_1];
	ld.param.u64 	%rd12, [_Z11GA_cnt_compP9IndvDTypePcPjPK9BlockTypeii_param_2];
	ld.param.u64 	%rd13, [_Z11GA_cnt_compP9IndvDTypePcPjPK9BlockTypeii_param_3];
	ld.param.u32 	%r13, [_Z11GA_cnt_compP9IndvDTypePcPjPK9BlockTypeii_param_4];
	ld.param.u32 	%r14, [_Z11GA_cnt_compP9IndvDTypePcPjPK9BlockTypeii_param_5];
	cvta.to.global.u64 	%rd14, %rd13;
	mov.u32 	%r15, %ctaid.y;
	mul.wide.u32 	%rd15, %r15, 16;
	add.s64 	%rd16, %rd14, %rd15;
	ld.global.u32 	%r16, [%rd16+8];
	ld.global.u32 	%r1, [%rd16+12];
	mov.u32 	%r17, %ctaid.x;
	mad.lo.s32 	%r18, %r14, %r17, %r15;
	mul.lo.s32 	%r2, %r18, 100;
	mad.lo.s32 	%r3, %r13, %r17, %r16;
	mul.lo.s32 	%r4, %r3, 100;
	mov.u32 	%r25, %tid.x;
	setp.ge.u32 	%p1, %r25, %r1;
	@%p1 bra 	$L__BB4_5;
	cvta.to.global.u64 	%rd1, %rd11;
	mov.u32 	%r6, %ntid.x;
	mul.wide.u32 	%rd17, %r2, 16;
	cvta.to.global.u64 	%rd18, %rd10;
	add.s64 	%rd19, %rd17, %rd18;
	add.s64 	%rd2, %rd19, 24;
	cvt.u64.u32 	%rd3, %r3;
	cvt.u64.u32 	%rd4, %r4;
	cvta.to.global.u64 	%rd5, %rd12;
$L__BB4_2:
	cvt.u64.u32 	%rd20, %r25;
	add.s64 	%rd21, %rd20, %rd3;
	shl.b64 	%rd22, %rd21, 2;
	add.s64 	%rd6, %rd5, %rd22;
	mov.b32 	%r26, 0;
	st.global.u32 	[%rd6], %r26;
	add.s64 	%rd7, %rd20, %rd4;
	mov.u64 	%rd29, %rd2;
	mov.u32 	%r27, %r26;
$L__BB4_3:
	ld.global.u32 	%rd23, [%rd29+-16];
	add.s64 	%rd24, %rd7, %rd23;
	add.s64 	%rd25, %rd1, %rd24;
	ld.global.s8 	%r20, [%rd25];
	add.s32 	%r21, %r20, %r26;
	add.s32 	%r22, %r21, -48;
	st.global.u32 	[%rd6], %r22;
	ld.global.u32 	%rd26, [%rd29];
	add.s64 	%rd27, %rd7, %rd26;
	add.s64 	%rd28, %rd1, %rd27;
	ld.global.s8 	%r23, [%rd28];
	add.s32 	%r24, %r23, %r22;
	add.s32 	%r26, %r24, -48;
	st.global.u32 	[%rd6], %r26;
	add.s32 	%r27, %r27, 2;
	add.s64 	%rd29, %rd29, 32;
	setp.ne.s32 	%p2, %r27, 50;
	@%p2 bra 	$L__BB4_3;
	add.s32 	%r25, %r25, %r6;
	setp.lt.u32 	%p3, %r25, %r1;
	@%p3 bra 	$L__BB4_2;
$L__BB4_5:
	ret;

}
	// .globl	_Z11GA_pop_evalP9IndvDTypePcPKcPKdPK11SubFragTypePK8FragTypePK9BlockTypejjj
.visible .entry _Z11GA_pop_evalP9IndvDTypePcPKcPKdPK11SubFragTypePK8FragTypePK9BlockTypejjj(
	.param .u64 .ptr .align 1 _Z11GA_pop_evalP9IndvDTypePcPKcPKdPK11SubFragTypePK8FragTypePK9BlockTypejjj_param_0,
	.param .u64 .ptr .align 1 _Z11GA_pop_evalP9IndvDTypePcPKcPKdPK11SubFragTypePK8FragTypePK9BlockTypejjj_param_1,
	.param .u64 .ptr .align 1 _Z11GA_pop_evalP9IndvDTypePcPKcPKdPK11SubFragTypePK8FragTypePK9BlockTypejjj_param_2,
	.param .u64 .ptr .align 1 _Z11GA_pop_evalP9IndvDTypePcPKcPKdPK11SubFragTypePK8FragTypePK9BlockTypejjj_param_3,
	.param .u64 .ptr .align 1 _Z11GA_pop_evalP9IndvDTypePcPKcPKdPK11SubFragTypePK8FragTypePK9BlockTypejjj_param_4,
	.param .u64 .ptr .align 1 _Z11GA_pop_evalP9IndvDTypePcPKcPKdPK11SubFragTypePK8FragTypePK9BlockTypejjj_param_5,
	.param .u64 .ptr .align 1 _Z11GA_pop_evalP9IndvDTypePcPKcPKdPK11SubFragTypePK8FragTypePK9BlockTypejjj_param_6,
	.param .u32 _Z11GA_pop_evalP9IndvDTypePcPKcPKdPK11SubFragTypePK8FragTypePK9BlockTypejjj_param_7,
	.param .u32 _Z11GA_pop_evalP9IndvDTypePcPKcPKdPK11SubFragTypePK8FragTypePK9BlockTypejjj_param_8,
	.param .u32 _Z11GA_pop_evalP9IndvDTypePcPKcPKdPK11SubFragTypePK8FragTypePK9BlockTypejjj_param_9
)
{
	.reg .pred 	%p<32>;
	.reg .b16 	%rs<31>;
	.reg .b32 	%r<66>;
	.reg .b64 	%rd<106>;
	.reg .b64 	%fd<148>;

	ld.param.u64 	%rd13, [_Z11GA_pop_evalP9IndvDTypePcPKcPKdPK11SubFragTypePK8FragTypePK9BlockTypejjj_param_1];
	ld.param.u64 	%rd14, [_Z11GA_pop_evalP9IndvDTypePcPKcPKdPK11SubFragTypePK8FragTypePK9BlockTypejjj_param_2];
	ld.param.u64 	%rd15, [_Z11GA_pop_evalP9IndvDTypePcPKcPKdPK11SubFragTypePK8FragTypePK9BlockTypejjj_param_3];
	ld.param.u64 	%rd11, [_Z11GA_pop_evalP9IndvDTypePcPKcPKdPK11SubFragTypePK8FragTypePK9BlockTypejjj_param_4];
	ld.param.u64 	%rd16, [_Z11GA_pop_evalP9IndvDTypePcPKcPKdPK11SubFragTypePK8FragTypePK9BlockTypejjj_param_6];
	ld.param.u32 	%r27, [_Z11GA_pop_evalP9IndvDTypePcPKcPKdPK11SubFragTypePK8FragTypePK9BlockTypejjj_param_8];
	ld.param.u32 	%r26, [_Z11GA_pop_evalP9IndvDTypePcPKcPKdPK11SubFragTypePK8FragTypePK9BlockTypejjj_param_9];
	cvta.to.global.u64 	%rd1, %rd14;
	cvta.to.global.u64 	%rd2, %rd13;
	cvta.to.global.u64 	%rd3, %rd15;
	cvta.to.global.u64 	%rd17, %rd16;
	mov.u32 	%r28, %ctaid.y;
	mul.wide.u32 	%rd18, %r28, 16;
	add.s64 	%rd19, %rd17, %rd18;
	ld.global.u32 	%r1, [%rd19];
	ld.global.u32 	%r2, [%rd19+4];
	ld.global.u32 	%r3, [%rd19+8];
	mov.u32 	%r29, %ctaid.x;
	mad.lo.s32 	%r30, %r27, %r29, %r28;
	mul.lo.s32 	%r31, %r30, 100;
	cvt.u64.u32 	%rd4, %r31;
	mov.u32 	%r59, %tid.x;
	setp.ge.u32 	%p1, %r59, %r26;
	@%p1 bra 	$L__BB5_21;
	sub.s32 	%r32, 100, %r26;
	cvt.u64.u32 	%rd20, %r32;
	add.s64 	%rd5, %rd4, %rd20;
	cvta.to.global.u64 	%rd6, %rd11;
$L__BB5_2:
	ld.param.u32 	%r58, [_Z11GA_pop_evalP9IndvDTypePcPKcPKdPK11SubFragTypePK8FragTypePK9BlockTypejjj_param_7];
	ld.param.u64 	%rd103, [_Z11GA_pop_evalP9IndvDTypePcPKcPKdPK11SubFragTypePK8FragTypePK9BlockTypejjj_param_0];
	setp.gt.u32 	%p2, %r1, %r2;
	cvt.u64.u32 	%rd21, %r59;
	add.s64 	%rd22, %rd5, %rd21;
	cvta.to.global.u64 	%rd23, %rd103;
	shl.b64 	%rd24, %rd22, 4;
	add.s64 	%rd25, %rd23, %rd24;
	ld.global.u32 	%rd26, [%rd25+8];
	mov.u32 	%r33, %ctaid.x;
	mad.lo.s32 	%r34, %r58, %r33, %r3;
	mul.lo.s32 	%r35, %r34, 100;
	cvt.u64.u32 	%rd27, %r35;
	add.s64 	%rd7, %rd26, %rd27;
	mov.f64 	%fd147, 0d0000000000000000;
	@%p2 bra 	$L__BB5_20;
	mov.f64 	%fd147, 0d0000000000000000;
	mov.u32 	%r60, %r1;
$L__BB5_4:
	ld.param.u64 	%rd105, [_Z11GA_pop_evalP9IndvDTypePcPKcPKdPK11SubFragTypePK8FragTypePK9BlockTypejjj_param_5];
	cvta.to.global.u64 	%rd28, %rd105;
	mul.wide.u32 	%rd29, %r60, 20;
	add.s64 	%rd30, %rd28, %rd29;
	add.s64 	%rd8, %rd30, 4;
	ld.global.u32 	%r7, [%rd30+4];
	setp.eq.s32 	%p3, %r7, 0;
	mov.f64 	%fd143, 0d0000000000000000;
	mov.f64 	%fd144, %fd143;
	@%p3 bra 	$L__BB5_19;
	ld.global.u32 	%r8, [%rd8+-4];
	mov.f64 	%fd144, 0d0000000000000000;
	mov.b32 	%r61, 0;
	mov.f64 	%fd143, %fd144;
$L__BB5_6:
	add.s32 	%r37, %r8, %r61;
	mul.wide.u32 	%rd31, %r37, 16;
	add.s64 	%rd32, %rd6, %rd31;
	ld.global.u32 	%r38, [%rd32+4];
	sub.s32 	%r10, %r38, %r3;
	ld.global.u32 	%rd9, [%rd32];
	ld.global.u32 	%r11, [%rd32+12];
	setp.eq.s32 	%p4, %r11, 0;
	@%p4 bra 	$L__BB5_18;
	and.b32  	%r12, %r11, 7;
	setp.lt.u32 	%p5, %r11, 8;
	mov.b32 	%r64, 0;
	@%p5 bra 	$L__BB5_10;
	and.b32  	%r64, %r11, -8;
	mov.b32 	%r62, 0;
$L__BB5_9:
	.pragma "nounroll";
	add.s32 	%r41, %r10, %r62;
	cvt.u64.u32 	%rd33, %r62;
	add.s64 	%rd34, %rd33, %rd9;
	shl.b64 	%rd35, %rd34, 3;
	add.s64 	%rd36, %rd3, %rd35;
	ld.global.f64 	%fd37, [%rd36];
	mov.f64 	%fd38, 0d3FF0000000000000;
	sub.f64 	%fd39, %fd38, %fd37;
	cvt.u64.u32 	%rd37, %r41;
	add.s64 	%rd38, %rd7, %rd37;
	add.s64 	%rd39, %rd2, %rd38;
	ld.global.u8 	%rs1, [%rd39];
	add.s64 	%rd40, %rd1, %rd34;
	ld.global.u8 	%rs2, [%rd40];
	setp.eq.s16 	%p6, %rs1, %rs2;
	selp.f64 	%fd40, %fd37, %fd39, %p6;
	add.f64 	%fd41, %fd143, %fd40;
	selp.f64 	%fd42, %fd39, %fd37, %p6;
	add.f64 	%fd43, %fd144, %fd42;
	add.s32 	%r42, %r41, 1;
	ld.global.f64 	%fd44, [%rd36+8];
	sub.f64 	%fd45, %fd38, %fd44;
	cvt.u64.u32 	%rd41, %r42;
	add.s64 	%rd42, %rd7, %rd41;
	add.s64 	%rd43, %rd2, %rd42;
	ld.global.u8 	%rs3, [%rd43];
	ld.global.u8 	%rs4, [%rd40+1];
	setp.eq.s16 	%p7, %rs3, %rs4;
	selp.f64 	%fd46, %fd44, %fd45, %p7;
	add.f64 	%fd47, %fd41, %fd46;
	selp.f64 	%fd48, %fd45, %fd44, %p7;
	add.f64 	%fd49, %fd43, %fd48;
	add.s32 	%r43, %r41, 2;
	ld.global.f64 	%fd50, [%rd36+16];
	sub.f64 	%fd51, %fd38, %fd50;
	cvt.u64.u32 	%rd44, %r43;
	add.s64 	%rd45, %rd7, %rd44;
	add.s64 	%rd46, %rd2, %rd45;
	ld.global.u8 	%rs5, [%rd46];
	ld.global.u8 	%rs6, [%rd40+2];
	setp.eq.s16 	%p8, %rs5, %rs6;
	selp.f64 	%fd52, %fd50, %fd51, %p8;
	add.f64 	%fd53, %fd47, %fd52;
	selp.f64 	%fd54, %fd51, %fd50, %p8;
	add.f64 	%fd55, %fd49, %fd54;
	add.s32 	%r44, %r41, 3;
	ld.global.f64 	%fd56, [%rd36+24];
	sub.f64 	%fd57, %fd38, %fd56;
	cvt.u64.u32 	%rd47, %r44;
	add.s64 	%rd48, %rd7, %rd47;
	add.s64 	%rd49, %rd2, %rd48;
	ld.global.u8 	%rs7, [%rd49];
	ld.global.u8 	%rs8, [%rd40+3];
	setp.eq.s16 	%p9, %rs7, %rs8;
	selp.f64 	%fd58, %fd56, %fd57, %p9;
	add.f64 	%fd59, %fd53, %fd58;
	selp.f64 	%fd60, %fd57, %fd56, %p9;
	add.f64 	%fd61, %fd55, %fd60;
	add.s32 	%r45, %r41, 4;
	ld.global.f64 	%fd62, [%rd36+32];
	sub.f64 	%fd63, %fd38, %fd62;
	cvt.u64.u32 	%rd50, %r45;
	add.s64 	%rd51, %rd7, %rd50;
	add.s64 	%rd52, %rd2, %rd51;
	ld.global.u8 	%rs9, [%rd52];
	ld.global.u8 	%rs10, [%rd40+4];
	setp.eq.s16 	%p10, %rs9, %rs10;
	selp.f64 	%fd64, %fd62, %fd63, %p10;
	add.f64 	%fd65, %fd59, %fd64;
	selp.f64 	%fd66, %fd63, %fd62, %p10;
	add.f64 	%fd67, %fd61, %fd66;
	add.s32 	%r46, %r41, 5;
	ld.global.f64 	%fd68, [%rd36+40];
	sub.f64 	%fd69, %fd38, %fd68;
	cvt.u64.u32 	%rd53, %r46;
	add.s64 	%rd54, %rd7, %rd53;
	add.s64 	%rd55, %rd2, %rd54;
	ld.global.u8 	%rs11, [%rd55];
	ld.global.u8 	%rs12, [%rd40+5];
	setp.eq.s16 	%p11, %rs11, %rs12;
	selp.f64 	%fd70, %fd68, %fd69, %p11;
	add.f64 	%fd71, %fd65, %fd70;
	selp.f64 	%fd72, %fd69, %fd68, %p11;
	add.f64 	%fd73, %fd67, %fd72;
	add.s32 	%r47, %r41, 6;
	ld.global.f64 	%fd74, [%rd36+48];
	sub.f64 	%fd75, %fd38, %fd74;
	cvt.u64.u32 	%rd56, %r47;
	add.s64 	%rd57, %rd7, %rd56;
	add.s64 	%rd58, %rd2, %rd57;
	ld.global.u8 	%rs13, [%rd58];
	ld.global.u8 	%rs14, [%rd40+6];
	setp.eq.s16 	%p12, %rs13, %rs14;
	selp.f64 	%fd76, %fd74, %fd75, %p12;
	add.f64 	%fd77, %fd71, %fd76;
	selp.f64 	%fd78, %fd75, %fd74, %p12;
	add.f64 	%fd79, %fd73, %fd78;
	add.s32 	%r48, %r41, 7;
	ld.global.f64 	%fd80, [%rd36+56];
	sub.f64 	%fd81, %fd38, %fd80;
	cvt.u64.u32 	%rd59, %r48;
	add.s64 	%rd60, %rd7, %rd59;
	add.s64 	%rd61, %rd2, %rd60;
	ld.global.u8 	%rs15, [%rd61];
	ld.global.u8 	%rs16, [%rd40+7];
	setp.eq.s16 	%p13, %rs15, %rs16;
	selp.f64 	%fd82, %fd80, %fd81, %p13;
	add.f64 	%fd143, %fd77, %fd82;
	selp.f64 	%fd83, %fd81, %fd80, %p13;
	add.f64 	%fd144, %fd79, %fd83;
	add.s32 	%r62, %r62, 8;
	setp.ne.s32 	%p14, %r62, %r64;
	@%p14 bra 	$L__BB5_9;
$L__BB5_10:
	setp.eq.s32 	%p15, %r12, 0;
	@%p15 bra 	$L__BB5_18;
	and.b32  	%r17, %r11, 3;
	setp.lt.u32 	%p16, %r12, 4;
	@%p16 bra 	$L__BB5_13;
	add.s32 	%r49, %r10, %r64;
	cvt.u64.u32 	%rd62, %r64;
	add.s64 	%rd63, %rd62, %rd9;
	shl.b64 	%rd64, %rd63, 3;
	add.s64 	%rd65, %rd3, %rd64;
	ld.global.f64 	%fd85, [%rd65];
	mov.f64 	%fd86, 0d3FF0000000000000;
	sub.f64 	%fd87, %fd86, %fd85;
	cvt.u64.u32 	%rd66, %r49;
	add.s64 	%rd67, %rd7, %rd66;
	add.s64 	%rd68, %rd2, %rd67;
	ld.global.u8 	%rs17, [%rd68];
	add.s64 	%rd69, %rd1, %rd63;
	ld.global.u8 	%rs18, [%rd69];
	setp.eq.s16 	%p17, %rs17, %rs18;
	selp.f64 	%fd88, %fd85, %fd87, %p17;
	add.f64 	%fd89, %fd143, %fd88;
	selp.f64 	%fd90, %fd87, %fd85, %p17;
	add.f64 	%fd91, %fd144, %fd90;
	add.s32 	%r50, %r49, 1;
	ld.global.f64 	%fd92, [%rd65+8];
	sub.f64 	%fd93, %fd86, %fd92;
	cvt.u64.u32 	%rd70, %r50;
	add.s64 	%rd71, %rd7, %rd70;
	add.s64 	%rd72, %rd2, %rd71;
	ld.global.u8 	%rs19, [%rd72];
	ld.global.u8 	%rs20, [%rd69+1];
	setp.eq.s16 	%p18, %rs19, %rs20;
	selp.f64 	%fd94, %fd92, %fd93, %p18;
	add.f64 	%fd95, %fd89, %fd94;
	selp.f64 	%fd96, %fd93, %fd92, %p18;
	add.f64 	%fd97, %fd91, %fd96;
	add.s32 	%r51, %r49, 2;
	ld.global.f64 	%fd98, [%rd65+16];
	sub.f64 	%fd99, %fd86, %fd98;
	cvt.u64.u32 	%rd73, %r51;
	add.s64 	%rd74, %rd7, %rd73;
	add.s64 	%rd75, %rd2, %rd74;
	ld.global.u8 	%rs21, [%rd75];
	ld.global.u8 	%rs22, [%rd69+2];
	setp.eq.s16 	%p19, %rs21, %rs22;
	selp.f64 	%fd100, %fd98, %fd99, %p19;
	add.f64 	%fd101, %fd95, %fd100;
	selp.f64 	%fd102, %fd99, %fd98, %p19;
	add.f64 	%fd103, %fd97, %fd102;
	add.s32 	%r52, %r49, 3;
	ld.global.f64 	%fd104, [%rd65+24];
	sub.f64 	%fd105, %fd86, %fd104;
	cvt.u64.u32 	%rd76, %r52;
	add.s64 	%rd77, %rd7, %rd76;
	add.s64 	%rd78, %rd2, %rd77;
	ld.global.u8 	%rs23, [%rd78];
	ld.global.u8 	%rs24, [%rd69+3];
	setp.eq.s16 	%p20, %rs23, %rs24;
	selp.f64 	%fd106, %fd104, %fd105, %p20;
	add.f64 	%fd143, %fd101, %fd106;
	selp.f64 	%fd107, %fd105, %fd104, %p20;
	add.f64 	%fd144, %fd103, %fd107;
	add.s32 	%r64, %r64, 4;
$L__BB5_13:
	setp.eq.s32 	%p21, %r17, 0;
	@%p21 bra 	$L__BB5_18;
	setp.eq.s32 	%p22, %r17, 1;
	@%p22 bra 	$L__BB5_16;
	add.s32 	%r53, %r10, %r64;
	cvt.u64.u32 	%rd79, %r64;
	add.s64 	%rd80, %rd79, %rd9;
	shl.b64 	%rd81, %rd80, 3;
	add.s64 	%rd82, %rd3, %rd81;
	ld.global.f64 	%fd109, [%rd82];
	mov.f64 	%fd110, 0d3FF0000000000000;
	sub.f64 	%fd111, %fd110, %fd109;
	cvt.u64.u32 	%rd83, %r53;
	add.s64 	%rd84, %rd7, %rd83;
	add.s64 	%rd85, %rd2, %rd84;
	ld.global.u8 	%rs25, [%rd85];
	add.s64 	%rd86, %rd1, %rd80;
	ld.global.u8 	%rs26, [%rd86];
	setp.eq.s16 	%p23, %rs25, %rs26;
	selp.f64 	%fd112, %fd109, %fd111, %p23;
	add.f64 	%fd113, %fd143, %fd112;
	selp.f64 	%fd114, %fd111, %fd109, %p23;
	add.f64 	%fd115, %fd144, %fd114;
	add.s32 	%r54, %r53, 1;
	ld.global.f64 	%fd116, [%rd82+8];
	sub.f64 	%fd117, %fd110, %fd116;
	cvt.u64.u32 	%rd87, %r54;
	add.s64 	%rd88, %rd7, %rd87;
	add.s64 	%rd89, %rd2, %rd88;
	ld.global.u8 	%rs27, [%rd89];
	ld.global.u8 	%rs28, [%rd86+1];
	setp.eq.s16 	%p24, %rs27, %rs28;
	selp.f64 	%fd118, %fd116, %fd117, %p24;
	add.f64 	%fd143, %fd113, %fd118;
	selp.f64 	%fd119, %fd117, %fd116, %p24;
	add.f64 	%fd144, %fd115, %fd119;
	add.s32 	%r64, %r64, 2;
$L__BB5_16:
	and.b32  	%r55, %r11, 1;
	setp.eq.b32 	%p25, %r55, 1;
	not.pred 	%p26, %p25;
	@%p26 bra 	$L__BB5_18;
	add.s32 	%r56, %r10, %r64;
	cvt.u64.u32 	%rd90, %r64;
	add.s64 	%rd91, %rd90, %rd9;
	shl.b64 	%rd92, %rd91, 3;
	add.s64 	%rd93, %rd3, %rd92;
	ld.global.f64 	%fd120, [%rd93];
	mov.f64 	%fd121, 0d3FF0000000000000;
	sub.f64 	%fd122, %fd121, %fd120;
	cvt.u64.u32 	%rd94, %r56;
	add.s64 	%rd95, %rd7, %rd94;
	add.s64 	%rd96, %rd2, %rd95;
	ld.global.u8 	%rs29, [%rd96];
	add.s64 	%rd97, %rd1, %rd91;
	ld.global.u8 	%rs30, [%rd97];
	setp.eq.s16 	%p27, %rs29, %rs30;
	selp.f64 	%fd123, %fd120, %fd122, %p27;
	add.f64 	%fd143, %fd143, %fd123;
	selp.f64 	%fd124, %fd122, %fd120, %p27;
	add.f64 	%fd144, %fd144, %fd124;
$L__BB5_18:
	add.s32 	%r61, %r61, 1;
	setp.ne.s32 	%p28, %r61, %r7;
	@%p28 bra 	$L__BB5_6;
$L__BB5_19:
	setp.lt.f64 	%p29, %fd143, %fd144;
	selp.f64 	%fd125, %fd143, %fd144, %p29;
	add.f64 	%fd147, %fd147, %fd125;
	add.s32 	%r60, %r60, 1;
	setp.le.u32 	%p30, %r60, %r2;
	@%p30 bra 	$L__BB5_4;
$L__BB5_20:
	ld.param.u64 	%rd104, [_Z11GA_pop_evalP9IndvDTypePcPKcPKdPK11SubFragTypePK8FragTypePK9BlockTypejjj_param_0];
	cvta.to.global.u64 	%rd98, %rd104;
	cvt.u64.u32 	%rd99, %r59;
	add.s64 	%rd100, %rd5, %rd99;
	shl.b64 	%rd101, %rd100, 4;
	add.s64 	%rd102, %rd98, %rd101;
	st.global.f64 	[%rd102], %fd147;
	mov.u32 	%r57, %ntid.x;
	add.s32 	%r59, %r59, %r57;
	setp.lt.u32 	%p31, %r59, %r26;
	@%p31 bra 	$L__BB5_2;
$L__BB5_21:
	ret;

}
	// .globl	_Z11GA_pop_sortP9IndvDTypej
.visible .entry _Z11GA_pop_sortP9IndvDTypej(
	.param .u64 .ptr .align 1 _Z11GA_pop_sortP9IndvDTypej_param_0,
	.param .u32 _Z11GA_pop_sortP9IndvDTypej_param_1
)
{
	.local .align 8 .b8 	__local_depot6[8];
	.reg .b64 	%SP;
	.reg .b64 	%SPL;
	.reg .pred 	%p<85>;
	.reg .b32 	%r<244>;
	.reg .b64 	%rd<402>;
	.reg .b64 	%fd<31>;

	mov.u64 	%SPL, __local_depot6;
	cvta.local.u64 	%SP, %SPL;
	ld.param.u64 	%rd243, [_Z11GA_pop_sortP9IndvDTypej_param_0];
	ld.param.u32 	%r48, [_Z11GA_pop_sortP9IndvDTypej_param_1];
	mov.u32 	%r49, %ctaid.x;
	mov.u32 	%r50, %ctaid.y;
	mad.lo.s32 	%r51, %r48, %r49, %r50;
	mul.lo.s32 	%r52, %r51, 100;
	cvt.u64.u32 	%rd1, %r52;
	{ // callseq 0, 0
	.param .b64 param0;
	st.param.b64 	[param0], 1600;
	.param .b64 retval0;
	call.uni (retval0), 
	malloc, 
	(
	param0
	);
	ld.param.b64 	%rd244, [retval0];
	} // callseq 0
	setp.ne.s64 	%p3, %rd244, 0;
	@%p3 bra 	$L__BB6_2;
	add.u64 	%rd301, %SP, 0;
	add.u64 	%rd302, %SPL, 0;
	{ // callseq 2, 0
	.param .b64 param0;
	st.param.b64 	[param0], 0;
	call.uni 
	free, 
	(
	param0
	);
	} // callseq 2
	mov.u64 	%rd303, $str;
	cvta.global.u64 	%rd304, %rd303;
	st.local.u64 	[%rd302], %rd304;
	mov.u64 	%rd305, $str$1;
	cvta.global.u64 	%rd306, %rd305;
	{ // callseq 3, 0
	.param .b64 param0;
	st.param.b64 	[param0], %rd306;
	.param .b64 param1;
	st.param.b64 	[param1], %rd301;
	.param .b32 retval0;
	call.uni (retval0), 
	vprintf, 
	(
	param0, 
	param1
	);
	ld.param.b32 	%r226, [retval0];
	} // callseq 3
	// begin inline asm
	trap;
	// end inline asm
$L__BB6_2:
	cvta.to.global.u64 	%rd247, %rd243;
	shl.b64 	%rd248, %rd1, 4;
	add.s64 	%rd3, %rd247, %rd248;
	mov.b64 	%rd308, 16;
	mov.b64 	%rd307, 0;
	mov.u64 	%rd309, %rd3;
$L__BB6_3:
	add.s64 	%rd7, %rd309, 16;
	ld.global.f64 	%fd1, [%rd309+16];
	ld.global.u32 	%r1, [%rd309+24];
	ld.global.f64 	%fd16, [%rd3];
	setp.lt.f64 	%p4, %fd1, %fd16;
	@%p4 bra 	$L__BB6_8;
	ld.global.f64 	%fd17, [%rd309];
	setp.geu.f64 	%p10, %fd1, %fd17;
	mov.b64 	%rd8, %fd17;
	mov.u64 	%rd317, %rd7;
	@%p10 bra 	$L__BB6_7;
	mov.b64 	{%r228, %r229}, %rd8;
	mov.u64 	%rd316, %rd7;
$L__BB6_6:
	mov.u64 	%rd317, %rd309;
	st.global.v2.u32 	[%rd316], {%r228, %r229};
	ld.global.u32 	%r74, [%rd317+8];
	st.global.u32 	[%rd316+8], %r74;
	add.s64 	%rd309, %rd317, -16;
	ld.global.f64 	%fd18, [%rd317+-16];
	mov.b64 	%rd249, %fd18;
	mov.b64 	{%r228, %r229}, %rd249;
	setp.lt.f64 	%p11, %fd1, %fd18;
	mov.u64 	%rd316, %rd317;
	@%p11 bra 	$L__BB6_6;
$L__BB6_7:
	st.global.f64 	[%rd317], %fd1;
	st.global.u32 	[%rd317+8], %r1;
	bra.uni 	$L__BB6_16;
$L__BB6_8:
	add.s64 	%rd9, %rd3, %rd308;
	add.s64 	%rd310, %rd309, 32;
	and.b64  	%rd11, %rd307, 3;
	setp.eq.s64 	%p5, %rd11, 3;
	mov.u64 	%rd311, %rd9;
	@%p5 bra 	$L__BB6_12;
	add.s64 	%rd311, %rd9, -16;
	ld.global.v2.u32 	{%r53, %r54}, [%rd9+-16];
	st.global.v2.u32 	[%rd309+16], {%r53, %r54};
	ld.global.u32 	%r55, [%rd9+-8];
	st.global.u32 	[%rd309+24], %r55;
	setp.eq.s64 	%p6, %rd11, 0;
	mov.u64 	%rd310, %rd7;
	@%p6 bra 	$L__BB6_12;
	add.s64 	%rd311, %rd9, -32;
	ld.global.v2.u32 	{%r56, %r57}, [%rd9+-32];
	st.global.v2.u32 	[%rd309], {%r56, %r57};
	ld.global.u32 	%r58, [%rd9+-24];
	st.global.u32 	[%rd309+8], %r58;
	setp.eq.s64 	%p7, %rd11, 1;
	mov.u64 	%rd310, %rd309;
	@%p7 bra 	$L__BB6_12;
	add.s64 	%rd311, %rd9, -48;
	add.s64 	%rd310, %rd309, -16;
	ld.global.v2.u32 	{%r59, %r60}, [%rd9+-48];
	st.global.v2.u32 	[%rd309+-16], {%r59, %r60};
	ld.global.u32 	%r61, [%rd9+-40];
	st.global.u32 	[%rd309+-8], %r61;
$L__BB6_12:
	setp.lt.u64 	%p8, %rd307, 3;
	@%p8 bra 	$L__BB6_15;
	mov.u64 	%rd314, %rd311;
$L__BB6_14:
	ld.global.v2.u32 	{%r62, %r63}, [%rd314+-16];
	st.global.v2.u32 	[%rd310+-16], {%r62, %r63};
	ld.global.u32 	%r64, [%rd314+-8];
	st.global.u32 	[%rd310+-8], %r64;
	ld.global.v2.u32 	{%r65, %r66}, [%rd314+-32];
	st.global.v2.u32 	[%rd310+-32], {%r65, %r66};
	ld.global.u32 	%r67, [%rd314+-24];
	st.global.u32 	[%rd310+-24], %r67;
	ld.global.v2.u32 	{%r68, %r69}, [%rd314+-48];
	st.global.v2.u32 	[%rd310+-48], {%r68, %r69};
	ld.global.u32 	%r70, [%rd314+-40];
	st.global.u32 	[%rd310+-40], %r70;
	add.s64 	%rd311, %rd311, -64;
	add.s64 	%rd22, %rd314, -64;
	add.s64 	%rd23, %rd310, -64;
	ld.global.v2.u32 	{%r71, %r72}, [%rd314+-64];
	st.global.v2.u32 	[%rd310+-64], {%r71, %r72};
	ld.global.u32 	%r73, [%rd314+-56];
	st.global.u32 	[%rd310+-56], %r73;
	setp.ne.s64 	%p9, %rd3, %rd311;
	mov.u64 	%rd310, %rd23;
	mov.u64 	%rd314, %rd22;
	@%p9 bra 	$L__BB6_14;
$L__BB6_15:
	st.global.f64 	[%rd3], %fd1;
	st.global.u32 	[%rd3+8], %r1;
$L__BB6_16:
	add.s64 	%rd308, %rd308, 16;
	setp.ne.s64 	%p12, %rd308, 512;
	add.s64 	%rd307, %rd307, 1;
	mov.u64 	%rd309, %rd7;
	@%p12 bra 	$L__BB6_3;
	add.s64 	%rd30, %rd3, 512;
	mov.b64 	%rd319, 528;
	mov.b64 	%rd318, 0;
	mov.u64 	%rd320, %rd30;
$L__BB6_18:
	add.s64 	%rd34, %rd320, 16;
	ld.global.f64 	%fd2, [%rd320+16];
	ld.global.u32 	%r8, [%rd320+24];
	ld.global.f64 	%fd19, [%rd3+512];
	setp.geu.f64 	%p13, %fd2, %fd19;
	@%p13 bra 	$L__BB6_27;
	add.s64 	%rd35, %rd3, %rd319;
	add.s64 	%rd321, %rd320, 32;
	and.b64  	%rd37, %rd318, 3;
	setp.eq.s64 	%p14, %rd37, 3;
	mov.u64 	%rd322, %rd35;
	@%p14 bra 	$L__BB6_23;
	add.s64 	%rd322, %rd35, -16;
	ld.global.v2.u32 	{%r75, %r76}, [%rd35+-16];
	st.global.v2.u32 	[%rd320+16], {%r75, %r76};
	ld.global.u32 	%r77, [%rd35+-8];
	st.global.u32 	[%rd320+24], %r77;
	setp.eq.s64 	%p15, %rd37, 0;
	mov.u64 	%rd321, %rd34;
	@%p15 bra 	$L__BB6_23;
	add.s64 	%rd322, %rd35, -32;
	ld.global.v2.u32 	{%r78, %r79}, [%rd35+-32];
	st.global.v2.u32 	[%rd320], {%r78, %r79};
	ld.global.u32 	%r80, [%rd35+-24];
	st.global.u32 	[%rd320+8], %r80;
	setp.eq.s64 	%p16, %rd37, 1;
	mov.u64 	%rd321, %rd320;
	@%p16 bra 	$L__BB6_23;
	add.s64 	%rd322, %rd35, -48;
	add.s64 	%rd321, %rd320, -16;
	ld.global.v2.u32 	{%r81, %r82}, [%rd35+-48];
	st.global.v2.u32 	[%rd320+-16], {%r81, %r82};
	ld.global.u32 	%r83, [%rd35+-40];
	st.global.u32 	[%rd320+-8], %r83;
$L__BB6_23:
	setp.lt.u64 	%p17, %rd318, 3;
	@%p17 bra 	$L__BB6_26;
	mov.u64 	%rd325, %rd322;
$L__BB6_25:
	ld.global.v2.u32 	{%r84, %r85}, [%rd325+-16];
	st.global.v2.u32 	[%rd321+-16], {%r84, %r85};
	ld.global.u32 	%r86, [%rd325+-8];
	st.global.u32 	[%rd321+-8], %r86;
	ld.global.v2.u32 	{%r87, %r88}, [%rd325+-32];
	st.global.v2.u32 	[%rd321+-32], {%r87, %r88};
	ld.global.u32 	%r89, [%rd325+-24];
	st.global.u32 	[%rd321+-24], %r89;
	ld.global.v2.u32 	{%r90, %r91}, [%rd325+-48];
	st.global.v2.u32 	[%rd321+-48], {%r90, %r91};
	ld.global.u32 	%r92, [%rd325+-40];
	st.global.u32 	[%rd321+-40], %r92;
	add.s64 	%rd322, %rd322, -64;
	add.s64 	%rd48, %rd325, -64;
	add.s64 	%rd49, %rd321, -64;
	ld.global.v2.u32 	{%r93, %r94}, [%rd325+-64];
	st.global.v2.u32 	[%rd321+-64], {%r93, %r94};
	ld.global.u32 	%r95, [%rd325+-56];
	st.global.u32 	[%rd321+-56], %r95;
	setp.ne.s64 	%p18, %rd30, %rd322;
	mov.u64 	%rd321, %rd49;
	mov.u64 	%rd325, %rd48;
	@%p18 bra 	$L__BB6_25;
$L__BB6_26:
	st.global.f64 	[%rd3+512], %fd2;
	st.global.u32 	[%rd3+520], %r8;
	bra.uni 	$L__BB6_31;
$L__BB6_27:
	ld.global.f64 	%fd20, [%rd320];
	setp.geu.f64 	%p19, %fd2, %fd20;
	mov.b64 	%rd50, %fd20;
	mov.u64 	%rd328, %rd34;
	@%p19 bra 	$L__BB6_30;
	mov.b64 	{%r230, %r231}, %rd50;
	mov.u64 	%rd327, %rd34;
$L__BB6_29:
	mov.u64 	%rd328, %rd320;
	st.global.v2.u32 	[%rd327], {%r230, %r231};
	ld.global.u32 	%r96, [%rd328+8];
	st.global.u32 	[%rd327+8], %r96;
	add.s64 	%rd320, %rd328, -16;
	ld.global.f64 	%fd21, [%rd328+-16];
	mov.b64 	%rd252, %fd21;
	mov.b64 	{%r230, %r231}, %rd252;
	setp.lt.f64 	%p20, %fd2, %fd21;
	mov.u64 	%rd327, %rd328;
	@%p20 bra 	$L__BB6_29;
$L__BB6_30:
	st.global.f64 	[%rd328], %fd2;
	st.global.u32 	[%rd328+8], %r8;
$L__BB6_31:
	add.s64 	%rd319, %rd319, 16;
	setp.ne.s64 	%p21, %rd319, 1024;
	add.s64 	%rd318, %rd318, 1;
	mov.u64 	%rd320, %rd34;
	@%p21 bra 	$L__BB6_18;
	add.s64 	%rd57, %rd3, 1024;
	mov.b64 	%rd330, 1040;
	mov.b64 	%rd329, 0;
	mov.u64 	%rd331, %rd57;
$L__BB6_33:
	add.s64 	%rd61, %rd331, 16;
	ld.global.f64 	%fd3, [%rd331+16];
	ld.global.u32 	%r15, [%rd331+24];
	ld.global.f64 	%fd22, [%rd3+1024];
	setp.geu.f64 	%p22, %fd3, %fd22;
	@%p22 bra 	$L__BB6_42;
	add.s64 	%rd62, %rd3, %rd330;
	add.s64 	%rd332, %rd331, 32;
	and.b64  	%rd64, %rd329, 3;
	setp.eq.s64 	%p23, %rd64, 3;
	mov.u64 	%rd333, %rd62;
	@%p23 bra 	$L__BB6_38;
	add.s64 	%rd333, %rd62, -16;
	ld.global.v2.u32 	{%r97, %r98}, [%rd62+-16];
	st.global.v2.u32 	[%rd331+16], {%r97, %r98};
	ld.global.u32 	%r99, [%rd62+-8];
	st.global.u32 	[%rd331+24], %r99;
	setp.eq.s64 	%p24, %rd64, 0;
	mov.u64 	%rd332, %rd61;
	@%p24 bra 	$L__BB6_38;
	add.s64 	%rd333, %rd62, -32;
	ld.global.v2.u32 	{%r100, %r101}, [%rd62+-32];
	st.global.v2.u32 	[%rd331], {%r100, %r101};
	ld.global.u32 	%r102, [%rd62+-24];
	st.global.u32 	[%rd331+8], %r102;
	setp.eq.s64 	%p25, %rd64, 1;
	mov.u64 	%rd332, %rd331;
	@%p25 bra 	$L__BB6_38;
	add.s64 	%rd333, %rd62, -48;
	add.s64 	%rd332, %rd331, -16;
	ld.global.v2.u32 	{%r103, %r104}, [%rd62+-48];
	st.global.v2.u32 	[%rd331+-16], {%r103, %r104};
	ld.global.u32 	%r105, [%rd62+-40];
	st.global.u32 	[%rd331+-8], %r105;
$L__BB6_38:
	setp.lt.u64 	%p26, %rd329, 3;
	@%p26 bra 	$L__BB6_41;
	mov.u64 	%rd336, %rd333;
$L__BB6_40:
	ld.global.v2.u32 	{%r106, %r107}, [%rd336+-16];
	st.global.v2.u32 	[%rd332+-16], {%r106, %r107};
	ld.global.u32 	%r108, [%rd336+-8];
	st.global.u32 	[%rd332+-8], %r108;
	ld.global.v2.u32 	{%r109, %r110}, [%rd336+-32];
	st.global.v2.u32 	[%rd332+-32], {%r109, %r110};
	ld.global.u32 	%r111, [%rd336+-24];
	st.global.u32 	[%rd332+-24], %r111;
	ld.global.v2.u32 	{%r112, %r113}, [%rd336+-48];
	st.global.v2.u32 	[%rd332+-48], {%r112, %r113};
	ld.global.u32 	%r114, [%rd336+-40];
	st.global.u32 	[%rd332+-40], %r114;
	add.s64 	%rd333, %rd333, -64;
	add.s64 	%rd75, %rd336, -64;
	add.s64 	%rd76, %rd332, -64;
	ld.global.v2.u32 	{%r115, %r116}, [%rd336+-64];
	st.global.v2.u32 	[%rd332+-64], {%r115, %r116};
	ld.global.u32 	%r117, [%rd336+-56];
	st.global.u32 	[%rd332+-56], %r117;
	setp.ne.s64 	%p27, %rd57, %rd333;
	mov.u64 	%rd332, %rd76;
	mov.u64 	%rd336, %rd75;
	@%p27 bra 	$L__BB6_40;
$L__BB6_41:
	st.global.f64 	[%rd3+1024], %fd3;
	st.global.u32 	[%rd3+1032], %r15;
	bra.uni 	$L__BB6_46;
$L__BB6_42:
	ld.global.f64 	%fd23, [%rd331];
	setp.geu.f64 	%p28, %fd3, %fd23;
	mov.b64 	%rd77, %fd23;
	mov.u64 	%rd339, %rd61;
	@%p28 bra 	$L__BB6_45;
	mov.b64 	{%r232, %r233}, %rd77;
	mov.u64 	%rd338, %rd61;
$L__BB6_44:
	mov.u64 	%rd339, %rd331;
	st.global.v2.u32 	[%rd338], {%r232, %r233};
	ld.global.u32 	%r118, [%rd339+8];
	st.global.u32 	[%rd338+8], %r118;
	add.s64 	%rd331, %rd339, -16;
	ld.global.f64 	%fd24, [%rd339+-16];
	mov.b64 	%rd255, %fd24;
	mov.b64 	{%r232, %r233}, %rd255;
	setp.lt.f64 	%p29, %fd3, %fd24;
	mov.u64 	%rd338, %rd339;
	@%p29 bra 	$L__BB6_44;
$L__BB6_45:
	st.global.f64 	[%rd339], %fd3;
	st.global.u32 	[%rd339+8], %r15;
$L__BB6_46:
	add.s64 	%rd330, %rd330, 16;
	setp.ne.s64 	%p30, %rd330, 1536;
	add.s64 	%rd329, %rd329, 1;
	mov.u64 	%rd331, %rd61;
	@%p30 bra 	$L__BB6_33;
	add.s64 	%rd340, %rd3, 1552;
	ld.global.f64 	%fd4, [%rd3+1552];
	mov.b64 	%rd256, %fd4;
	mov.b64 	{%r24, %r25}, %rd256;
	ld.global.f64 	%fd29, [%rd3+1536];
	mov.b64 	%rd257, %fd29;
	mov.b64 	{%r236, %r237}, %rd257;
	setp.geu.f64 	%p31, %fd4, %fd29;
	mov.u32 	%r234, %r24;
	mov.u32 	%r235, %r25;
	mov.f64 	%fd28, %fd4;
	@%p31 bra 	$L__BB6_49;
	ld.global.u32 	%r119, [%rd3+1560];
	st.global.v2.u32 	[%rd3+1552], {%r236, %r237};
	ld.global.u32 	%r120, [%rd3+1544];
	st.global.u32 	[%rd3+1560], %r120;
	st.global.f64 	[%rd3+1536], %fd4;
	st.global.u32 	[%rd3+1544], %r119;
	mov.u32 	%r234, %r236;
	mov.u32 	%r235, %r237;
	mov.f64 	%fd28, %fd29;
	mov.u32 	%r236, %r24;
	mov.u32 	%r237, %r25;
	mov.f64 	%fd29, %fd4;
$L__BB6_49:
	add.s64 	%rd343, %rd3, 1568;
	ld.global.f64 	%fd30, [%rd3+1568];
	ld.global.u32 	%r30, [%rd3+1576];
	setp.geu.f64 	%p32, %fd30, %fd29;
	@%p32 bra 	$L__BB6_51;
	st.global.v2.u32 	[%rd3+1568], {%r234, %r235};
	ld.global.u32 	%r121, [%rd3+1560];
	st.global.u32 	[%rd3+1576], %r121;
	st.global.v2.u32 	[%rd3+1552], {%r236, %r237};
	ld.global.u32 	%r122, [%rd3+1544];
	st.global.u32 	[%rd3+1560], %r122;
	st.global.f64 	[%rd3+1536], %fd30;
	mov.b64 	%rd258, %fd30;
	mov.b64 	{%r240, %r241}, %rd258;
	st.global.u32 	[%rd3+1544], %r30;
	bra.uni 	$L__BB6_55;
$L__BB6_51:
	setp.geu.f64 	%p33, %fd30, %fd28;
	mov.u64 	%rd342, %rd343;
	@%p33 bra 	$L__BB6_54;
	mov.u64 	%rd341, %rd343;
$L__BB6_53:
	mov.u64 	%rd342, %rd340;
	st.global.v2.u32 	[%rd341], {%r234, %r235};
	ld.global.u32 	%r123, [%rd342+8];
	st.global.u32 	[%rd341+8], %r123;
	add.s64 	%rd340, %rd342, -16;
	ld.global.f64 	%fd25, [%rd342+-16];
	mov.b64 	%rd259, %fd25;
	mov.b64 	{%r234, %r235}, %rd259;
	setp.lt.f64 	%p34, %fd30, %fd25;
	mov.u64 	%rd341, %rd342;
	@%p34 bra 	$L__BB6_53;
$L__BB6_54:
	st.global.f64 	[%rd342], %fd30;
	st.global.u32 	[%rd342+8], %r30;
	ld.global.f64 	%fd30, [%rd3+1536];
	mov.b64 	%rd260, %fd30;
	mov.b64 	{%r240, %r241}, %rd260;
$L__BB6_55:
	add.s64 	%rd345, %rd3, 1584;
	ld.global.f64 	%fd11, [%rd3+1584];
	ld.global.u32 	%r41, [%rd3+1592];
	setp.geu.f64 	%p35, %fd11, %fd30;
	@%p35 bra 	$L__BB6_57;
	ld.global.v2.u32 	{%r124, %r125}, [%rd3+1568];
	st.global.v2.u32 	[%rd3+1584], {%r124, %r125};
	ld.global.u32 	%r126, [%rd3+1576];
	st.global.u32 	[%rd3+1592], %r126;
	ld.global.v2.u32 	{%r127, %r128}, [%rd3+1552];
	st.global.v2.u32 	[%rd3+1568], {%r127, %r128};
	ld.global.u32 	%r129, [%rd3+1560];
	st.global.u32 	[%rd3+1576], %r129;
	st.global.v2.u32 	[%rd3+1552], {%r240, %r241};
	ld.global.u32 	%r130, [%rd3+1544];
	st.global.u32 	[%rd3+1560], %r130;
	st.global.f64 	[%rd3+1536], %fd11;
	st.global.u32 	[%rd3+1544], %r41;
	bra.uni 	$L__BB6_61;
$L__BB6_57:
	ld.global.f64 	%fd26, [%rd343];
	setp.geu.f64 	%p36, %fd11, %fd26;
	mov.b64 	%rd91, %fd26;
	@%p36 bra 	$L__BB6_60;
	mov.b64 	{%r242, %r243}, %rd91;
	mov.u64 	%rd344, %rd345;
$L__BB6_59:
	mov.u64 	%rd345, %rd343;
	st.global.v2.u32 	[%rd344], {%r242, %r243};
	ld.global.u32 	%r131, [%rd345+8];
	st.global.u32 	[%rd344+8], %r131;
	add.s64 	%rd343, %rd345, -16;
	ld.global.f64 	%fd27, [%rd345+-16];
	mov.b64 	%rd261, %fd27;
	mov.b64 	{%r242, %r243}, %rd261;
	setp.lt.f64 	%p37, %fd11, %fd27;
	mov.u64 	%rd344, %rd345;
	@%p37 bra 	$L__BB6_59;
$L__BB6_60:
	st.global.f64 	[%rd345], %fd11;
	st.global.u32 	[%rd345+8], %r41;
$L__BB6_61:
	add.s64 	%rd96, %rd243, %rd248;
	add.s64 	%rd97, %rd244, 1600;
	mov.b64 	%rd346, 32;
	mov.pred 	%p84, 0;
$L__BB6_62:
	@%p84 bra 	$L__BB6_85;
	shl.b64 	%rd99, %rd346, 4;
	shl.b64 	%rd100, %rd346, 5;
	mov.b64 	%rd348, 0;
	mov.u64 	%rd353, %rd96;
	mov.u64 	%rd349, %rd244;
$L__BB6_64:
	add.s64 	%rd355, %rd3, %rd348;
	add.s64 	%rd265, %rd348, %rd99;
	add.s64 	%rd266, %rd355, %rd99;
	shl.b64 	%rd267, %rd346, 4;
	add.s64 	%rd105, %rd353, %rd267;
	setp.lt.u64 	%p39, %rd265, 1600;
	add.s64 	%rd268, %rd3, 1600;
	selp.b64 	%rd269, %rd266, %rd268, %p39;
	min.s64 	%rd270, %rd265, 1600;
	add.s64 	%rd352, %rd3, %rd270;
	add.s64 	%rd271, %rd96, 1600;
	selp.b64 	%rd108, %rd105, %rd271, %p39;
	add.s64 	%rd272, %rd269, %rd267;
	add.s64 	%rd273, %rd108, %rd267;
	setp.lt.u64 	%p40, %rd272, %rd268;
	min.u64 	%rd274, %rd272, %rd268;
	selp.b64 	%rd110, %rd273, %rd271, %p40;
	setp.eq.s64 	%p41, %rd355, %rd269;
	setp.eq.s64 	%p42, %rd269, %rd274;
	or.pred  	%p43, %p41, %p42;
	mov.u64 	%rd363, %rd349;
	mov.u64 	%rd350, %rd108;
	@%p43 bra 	$L__BB6_70;
	mov.u64 	%rd350, %rd108;
	mov.u64 	%rd351, %rd269;
	mov.u64 	%rd354, %rd355;
	mov.u64 	%rd363, %rd349;
$L__BB6_66:
	ld.global.f64 	%fd12, [%rd352];
	ld.global.f64 	%fd13, [%rd355];
	setp.geu.f64 	%p44, %fd12, %fd13;
	@%p44 bra 	$L__BB6_68;
	ld.global.u32 	%r132, [%rd352+8];
	mov.b64 	%rd275, %fd12;
	st.u8 	[%rd363], %rd275;
	shr.u64 	%rd276, %rd275, 56;
	st.u8 	[%rd363+7], %rd276;
	shr.u64 	%rd277, %rd275, 48;
	st.u8 	[%rd363+6], %rd277;
	shr.u64 	%rd278, %rd275, 40;
	st.u8 	[%rd363+5], %rd278;
	shr.u64 	%rd279, %rd275, 32;
	st.u8 	[%rd363+4], %rd279;
	shr.u64 	%rd280, %rd275, 24;
	st.u8 	[%rd363+3], %rd280;
	shr.u64 	%rd281, %rd275, 16;
	st.u8 	[%rd363+2], %rd281;
	shr.u64 	%rd282, %rd275, 8;
	st.u8 	[%rd363+1], %rd282;
	st.u8 	[%rd363+8], %r132;
	shr.u32 	%r133, %r132, 24;
	st.u8 	[%rd363+11], %r133;
	shr.u32 	%r134, %r132, 16;
	st.u8 	[%rd363+10], %r134;
	shr.u32 	%r135, %r132, 8;
	st.u8 	[%rd363+9], %r135;
	add.s64 	%rd351, %rd351, 16;
	add.s64 	%rd352, %rd352, 16;
	add.s64 	%rd350, %rd350, 16;
	bra.uni 	$L__BB6_69;
$L__BB6_68:
	ld.global.u32 	%r136, [%rd355+8];
	mov.b64 	%rd283, %fd13;
	st.u8 	[%rd363], %rd283;
	shr.u64 	%rd284, %rd283, 56;
	st.u8 	[%rd363+7], %rd284;
	shr.u64 	%rd285, %rd283, 48;
	st.u8 	[%rd363+6], %rd285;
	shr.u64 	%rd286, %rd283, 40;
	st.u8 	[%rd363+5], %rd286;
	shr.u64 	%rd287, %rd283, 32;
	st.u8 	[%rd363+4], %rd287;
	shr.u64 	%rd288, %rd283, 24;
	st.u8 	[%rd363+3], %rd288;
	shr.u64 	%rd289, %rd283, 16;
	st.u8 	[%rd363+2], %rd289;
	shr.u64 	%rd290, %rd283, 8;
	st.u8 	[%rd363+1], %rd290;
	st.u8 	[%rd363+8], %r136;
	shr.u32 	%r137, %r136, 24;
	st.u8 	[%rd363+11], %r137;
	shr.u32 	%r138, %r136, 16;
	st.u8 	[%rd363+10], %r138;
	shr.u32 	%r139, %r136, 8;
	st.u8 	[%rd363+9], %r139;
	add.s64 	%rd354, %rd354, 16;
	add.s64 	%rd355, %rd355, 16;
	add.s64 	%rd353, %rd353, 16;
$L__BB6_69:
	add.s64 	%rd363, %rd363, 16;
	setp.ne.s64 	%p45, %rd354, %rd269;
	setp.ne.s64 	%p46, %rd351, %rd274;
	and.pred  	%p47, %p45, %p46;
	@%p47 bra 	$L__BB6_66;
$L__BB6_70:
	sub.s64 	%rd136, %rd108, %rd353;
	shr.s64 	%rd137, %rd136, 4;
	setp.lt.s64 	%p48, %rd137, 1;
	@%p48 bra 	$L__BB6_77;
	and.b64  	%rd138, %rd137, 3;
	setp.eq.s64 	%p49, %rd138, 0;
	mov.u64 	%rd368, %rd363;
	mov.u64 	%rd369, %rd355;
	mov.u64 	%rd370, %rd137;
	@%p49 bra 	$L__BB6_75;
	ld.global.v2.u32 	{%r140, %r141}, [%rd355];
	st.v2.u32 	[%rd363], {%r140, %r141};
	ld.global.u32 	%r142, [%rd355+8];
	st.u32 	[%rd363+8], %r142;
	add.s64 	%rd369, %rd355, 16;
	add.s64 	%rd368, %rd363, 16;
	add.s64 	%rd370, %rd137, -1;
	setp.eq.s64 	%p50, %rd138, 1;
	@%p50 bra 	$L__BB6_75;
	ld.global.v2.u32 	{%r143, %r144}, [%rd355+16];
	st.v2.u32 	[%rd363+16], {%r143, %r144};
	ld.global.u32 	%r145, [%rd355+24];
	st.u32 	[%rd363+24], %r145;
	add.s64 	%rd369, %rd355, 32;
	add.s64 	%rd368, %rd363, 32;
	add.s64 	%rd370, %rd137, -2;
	setp.eq.s64 	%p51, %rd138, 2;
	@%p51 bra 	$L__BB6_75;
	ld.global.v2.u32 	{%r146, %r147}, [%rd355+32];
	st.v2.u32 	[%rd363+32], {%r146, %r147};
	ld.global.u32 	%r148, [%rd355+40];
	st.u32 	[%rd363+40], %r148;
	add.s64 	%rd369, %rd355, 48;
	add.s64 	%rd368, %rd363, 48;
	add.s64 	%rd370, %rd137, -3;
$L__BB6_75:
	setp.lt.u64 	%p52, %rd137, 4;
	@%p52 bra 	$L__BB6_77;
$L__BB6_76:
	ld.global.v2.u32 	{%r149, %r150}, [%rd369];
	st.v2.u32 	[%rd368], {%r149, %r150};
	ld.global.u32 	%r151, [%rd369+8];
	st.u32 	[%rd368+8], %r151;
	ld.global.v2.u32 	{%r152, %r153}, [%rd369+16];
	st.v2.u32 	[%rd368+16], {%r152, %r153};
	ld.global.u32 	%r154, [%rd369+24];
	st.u32 	[%rd368+24], %r154;
	ld.global.v2.u32 	{%r155, %r156}, [%rd369+32];
	st.v2.u32 	[%rd368+32], {%r155, %r156};
	ld.global.u32 	%r157, [%rd369+40];
	st.u32 	[%rd368+40], %r157;
	ld.global.v2.u32 	{%r158, %r159}, [%rd369+48];
	st.v2.u32 	[%rd368+48], {%r158, %r159};
	ld.global.u32 	%r160, [%rd369+56];
	st.u32 	[%rd368+56], %r160;
	add.s64 	%rd369, %rd369, 64;
	add.s64 	%rd368, %rd368, 64;
	add.s64 	%rd156, %rd370, -4;
	setp.gt.u64 	%p53, %rd370, 4;
	mov.u64 	%rd370, %rd156;
	@%p53 bra 	$L__BB6_76;
$L__BB6_77:
	add.s64 	%rd157, %rd363, %rd136;
	sub.s64 	%rd291, %rd110, %rd350;
	shr.s64 	%rd158, %rd291, 4;
	setp.lt.s64 	%p54, %rd158, 1;
	@%p54 bra 	$L__BB6_84;
	and.b64  	%rd159, %rd158, 3;
	setp.eq.s64 	%p55, %rd159, 0;
	mov.u64 	%rd374, %rd157;
	mov.u64 	%rd375, %rd352;
	mov.u64 	%rd376, %rd158;
	@%p55 bra 	$L__BB6_82;
	ld.global.v2.u32 	{%r161, %r162}, [%rd352];
	st.v2.u32 	[%rd157], {%r161, %r162};
	ld.global.u32 	%r163, [%rd352+8];
	st.u32 	[%rd157+8], %r163;
	add.s64 	%rd375, %rd352, 16;
	add.s64 	%rd374, %rd157, 16;
	add.s64 	%rd376, %rd158, -1;
	setp.eq.s64 	%p56, %rd159, 1;
	@%p56 bra 	$L__BB6_82;
	ld.global.v2.u32 	{%r164, %r165}, [%rd352+16];
	st.v2.u32 	[%rd157+16], {%r164, %r165};
	ld.global.u32 	%r166, [%rd352+24];
	st.u32 	[%rd157+24], %r166;
	add.s64 	%rd375, %rd352, 32;
	add.s64 	%rd374, %rd157, 32;
	add.s64 	%rd376, %rd158, -2;
	setp.eq.s64 	%p57, %rd159, 2;
	@%p57 bra 	$L__BB6_82;
	ld.global.v2.u32 	{%r167, %r168}, [%rd352+32];
	st.v2.u32 	[%rd157+32], {%r167, %r168};
	ld.global.u32 	%r169, [%rd352+40];
	st.u32 	[%rd157+40], %r169;
	add.s64 	%rd375, %rd352, 48;
	add.s64 	%rd374, %rd157, 48;
	add.s64 	%rd376, %rd158, -3;
$L__BB6_82:
	setp.lt.u64 	%p58, %rd158, 4;
	@%p58 bra 	$L__BB6_84;
$L__BB6_83:
	ld.global.v2.u32 	{%r170, %r171}, [%rd375];
	st.v2.u32 	[%rd374], {%r170, %r171};
	ld.global.u32 	%r172, [%rd375+8];
	st.u32 	[%rd374+8], %r172;
	ld.global.v2.u32 	{%r173, %r174}, [%rd375+16];
	st.v2.u32 	[%rd374+16], {%r173, %r174};
	ld.global.u32 	%r175, [%rd375+24];
	st.u32 	[%rd374+24], %r175;
	ld.global.v2.u32 	{%r176, %r177}, [%rd375+32];
	st.v2.u32 	[%rd374+32], {%r176, %r177};
	ld.global.u32 	%r178, [%rd375+40];
	st.u32 	[%rd374+40], %r178;
	ld.global.v2.u32 	{%r179, %r180}, [%rd375+48];
	st.v2.u32 	[%rd374+48], {%r179, %r180};
	ld.global.u32 	%r181, [%rd375+56];
	st.u32 	[%rd374+56], %r181;
	add.s64 	%rd375, %rd375, 64;
	add.s64 	%rd374, %rd374, 64;
	add.s64 	%rd177, %rd376, -4;
	setp.gt.u64 	%p59, %rd376, 4;
	mov.u64 	%rd376, %rd177;
	@%p59 bra 	$L__BB6_83;
$L__BB6_84:
	add.s64 	%rd348, %rd100, %rd348;
	add.s64 	%rd353, %rd105, %rd99;
	add.s64 	%rd349, %rd349, %rd100;
	setp.lt.u64 	%p60, %rd348, 1600;
	@%p60 bra 	$L__BB6_64;
	bra.uni 	$L__BB6_107;
$L__BB6_85:
	shl.b64 	%rd181, %rd346, 5;
	mov.u64 	%rd380, %rd3;
	mov.u64 	%rd383, %rd244;
$L__BB6_86:
	shl.b64 	%rd292, %rd346, 4;
	add.s64 	%rd184, %rd383, %rd292;
	sub.s64 	%rd293, %rd184, %rd97;
	setp.lt.s64 	%p61, %rd293, 0;
	selp.b64 	%rd294, %rd184, %rd97, %p61;
	add.s64 	%rd295, %rd294, %rd292;
	sub.s64 	%rd296, %rd295, %rd97;
	setp.lt.s64 	%p62, %rd296, 0;
	selp.b64 	%rd297, %rd295, %rd97, %p62;
	setp.eq.s64 	%p63, %rd383, %rd294;
	setp.eq.s64 	%p64, %rd294, %rd297;
	or.pred  	%p65, %p63, %p64;
	mov.u64 	%rd384, %rd294;
	mov.u64 	%rd389, %rd380;
	@%p65 bra 	$L__BB6_92;
	mov.u64 	%rd389, %rd380;
	mov.u64 	%rd384, %rd294;
$L__BB6_88:
	ld.f64 	%fd14, [%rd384];
	ld.f64 	%fd15, [%rd383];
	setp.geu.f64 	%p66, %fd14, %fd15;
	@%p66 bra 	$L__BB6_90;
	ld.u32 	%r182, [%rd384+8];
	st.global.f64 	[%rd389], %fd14;
	st.global.u32 	[%rd389+8], %r182;
	add.s64 	%rd384, %rd384, 16;
	bra.uni 	$L__BB6_91;
$L__BB6_90:
	ld.u32 	%r183, [%rd383+8];
	st.global.f64 	[%rd389], %fd15;
	st.global.u32 	[%rd389+8], %r183;
	add.s64 	%rd383, %rd383, 16;
$L__BB6_91:
	add.s64 	%rd389, %rd389, 16;
	setp.ne.s64 	%p67, %rd383, %rd294;
	setp.ne.s64 	%p68, %rd384, %rd297;
	and.pred  	%p69, %p67, %p68;
	@%p69 bra 	$L__BB6_88;
$L__BB6_92:
	sub.s64 	%rd198, %rd294, %rd383;
	shr.s64 	%rd199, %rd198, 4;
	setp.lt.s64 	%p70, %rd199, 1;
	@%p70 bra 	$L__BB6_99;
	and.b64  	%rd200, %rd199, 3;
	setp.eq.s64 	%p71, %rd200, 0;
	mov.u64 	%rd390, %rd389;
	mov.u64 	%rd391, %rd383;
	mov.u64 	%rd392, %rd199;
	@%p71 bra 	$L__BB6_97;
	ld.v2.u32 	{%r184, %r185}, [%rd383];
	st.global.v2.u32 	[%rd389], {%r184, %r185};
	ld.u32 	%r186, [%rd383+8];
	st.global.u32 	[%rd389+8], %r186;
	add.s64 	%rd391, %rd383, 16;
	add.s64 	%rd390, %rd389, 16;
	add.s64 	%rd392, %rd199, -1;
	setp.eq.s64 	%p72, %rd200, 1;
	@%p72 bra 	$L__BB6_97;
	ld.v2.u32 	{%r187, %r188}, [%rd383+16];
	st.global.v2.u32 	[%rd389+16], {%r187, %r188};
	ld.u32 	%r189, [%rd383+24];
	st.global.u32 	[%rd389+24], %r189;
	add.s64 	%rd391, %rd383, 32;
	add.s64 	%rd390, %rd389, 32;
	add.s64 	%rd392, %rd199, -2;
	setp.eq.s64 	%p73, %rd200, 2;
	@%p73 bra 	$L__BB6_97;
	ld.v2.u32 	{%r190, %r191}, [%rd383+32];
	st.global.v2.u32 	[%rd389+32], {%r190, %r191};
	ld.u32 	%r192, [%rd383+40];
	st.global.u32 	[%rd389+40], %r192;
	add.s64 	%rd391, %rd383, 48;
	add.s64 	%rd390, %rd389, 48;
	add.s64 	%rd392, %rd199, -3;
$L__BB6_97:
	setp.lt.u64 	%p74, %rd199, 4;
	@%p74 bra 	$L__BB6_99;
$L__BB6_98:
	ld.v2.u32 	{%r193, %r194}, [%rd391];
	st.global.v2.u32 	[%rd390], {%r193, %r194};
	ld.u32 	%r195, [%rd391+8];
	st.global.u32 	[%rd390+8], %r195;
	ld.v2.u32 	{%r196, %r197}, [%rd391+16];
	st.global.v2.u32 	[%rd390+16], {%r196, %r197};
	ld.u32 	%r198, [%rd391+24];
	st.global.u32 	[%rd390+24], %r198;
	ld.v2.u32 	{%r199, %r200}, [%rd391+32];
	st.global.v2.u32 	[%rd390+32], {%r199, %r200};
	ld.u32 	%r201, [%rd391+40];
	st.global.u32 	[%rd390+40], %r201;
	ld.v2.u32 	{%r202, %r203}, [%rd391+48];
	st.global.v2.u32 	[%rd390+48], {%r202, %r203};
	ld.u32 	%r204, [%rd391+56];
	st.global.u32 	[%rd390+56], %r204;
	add.s64 	%rd391, %rd391, 64;
	add.s64 	%rd390, %rd390, 64;
	add.s64 	%rd218, %rd392, -4;
	setp.gt.u64 	%p75, %rd392, 4;
	mov.u64 	%rd392, %rd218;
	@%p75 bra 	$L__BB6_98;
$L__BB6_99:
	add.s64 	%rd219, %rd389, %rd198;
	sub.s64 	%rd298, %rd297, %rd384;
	shr.s64 	%rd220, %rd298, 4;
	setp.lt.s64 	%p76, %rd220, 1;
	@%p76 bra 	$L__BB6_106;
	and.b64  	%rd221, %rd220, 3;
	setp.eq.s64 	%p77, %rd221, 0;
	mov.u64 	%rd396, %rd219;
	mov.u64 	%rd397, %rd384;
	mov.u64 	%rd398, %rd220;
	@%p77 bra 	$L__BB6_104;
	ld.v2.u32 	{%r205, %r206}, [%rd384];
	st.global.v2.u32 	[%rd219], {%r205, %r206};
	ld.u32 	%r207, [%rd384+8];
	st.global.u32 	[%rd219+8], %r207;
	add.s64 	%rd397, %rd384, 16;
	add.s64 	%rd396, %rd219, 16;
	add.s64 	%rd398, %rd220, -1;
	setp.eq.s64 	%p78, %rd221, 1;
	@%p78 bra 	$L__BB6_104;
	ld.v2.u32 	{%r208, %r209}, [%rd384+16];
	st.global.v2.u32 	[%rd219+16], {%r208, %r209};
	ld.u32 	%r210, [%rd384+24];
	st.global.u32 	[%rd219+24], %r210;
	add.s64 	%rd397, %rd384, 32;
	add.s64 	%rd396, %rd219, 32;
	add.s64 	%rd398, %rd220, -2;
	setp.eq.s64 	%p79, %rd221, 2;
	@%p79 bra 	$L__BB6_104;
	ld.v2.u32 	{%r211, %r212}, [%rd384+32];
	st.global.v2.u32 	[%rd219+32], {%r211, %r212};
	ld.u32 	%r213, [%rd384+40];
	st.global.u32 	[%rd219+40], %r213;
	add.s64 	%rd397, %rd384, 48;
	add.s64 	%rd396, %rd219, 48;
	add.s64 	%rd398, %rd220, -3;
$L__BB6_104:
	setp.lt.u64 	%p80, %rd220, 4;
	@%p80 bra 	$L__BB6_106;
$L__BB6_105:
	ld.v2.u32 	{%r214, %r215}, [%rd397];
	st.global.v2.u32 	[%rd396], {%r214, %r215};
	ld.u32 	%r216, [%rd397+8];
	st.global.u32 	[%rd396+8], %r216;
	ld.v2.u32 	{%r217, %r218}, [%rd397+16];
	st.global.v2.u32 	[%rd396+16], {%r217, %r218};
	ld.u32 	%r219, [%rd397+24];
	st.global.u32 	[%rd396+24], %r219;
	ld.v2.u32 	{%r220, %r221}, [%rd397+32];
	st.global.v2.u32 	[%rd396+32], {%r220, %r221};
	ld.u32 	%r222, [%rd397+40];
	st.global.u32 	[%rd396+40], %r222;
	ld.v2.u32 	{%r223, %r224}, [%rd397+48];
	st.global.v2.u32 	[%rd396+48], {%r223, %r224};
	ld.u32 	%r225, [%rd397+56];
	st.global.u32 	[%rd396+56], %r225;
	add.s64 	%rd397, %rd397, 64;
	add.s64 	%rd396, %rd396, 64;
	add.s64 	%rd239, %rd398, -4;
	setp.gt.u64 	%p81, %rd398, 4;
	mov.u64 	%rd398, %rd239;
	@%p81 bra 	$L__BB6_105;
$L__BB6_106:
	add.s64 	%rd383, %rd184, %rd292;
	add.s64 	%rd380, %rd380, %rd181;
	sub.s64 	%rd300, %rd383, %rd97;
	setp.lt.s64 	%p82, %rd300, 0;
	@%p82 bra 	$L__BB6_86;
$L__BB6_107:
	shl.b64 	%rd242, %rd346, 1;
	not.pred 	%p84, %p84;
	setp.lt.u64 	%p83, %rd346, 50;
	mov.u64 	%rd346, %rd242;
	@%p83 bra 	$L__BB6_62;
	{ // callseq 1, 0
	.param .b64 param0;
	st.param.b64 	[param0], %rd244;
	call.uni 
	free, 
	(
	param0
	);
	} // callseq 1
	ret;

}
	// .globl	_Z11gather_pop0PdPcPK9IndvDTypePKcPK9BlockTypejjj
.visible .entry _Z11gather_pop0PdPcPK9IndvDTypePKcPK9BlockTypejjj(
	.param .u64 .ptr .align 1 _Z11gather_pop0PdPcPK9IndvDTypePKcPK9BlockTypejjj_param_0,
	.param .u64 .ptr .align 1 _Z11gather_pop0PdPcPK9IndvDTypePKcPK9BlockTypejjj_param_1,
	.param .u64 .ptr .align 1 _Z11gather_pop0PdPcPK9IndvDTypePKcPK9BlockTypejjj_param_2,
	.param .u64 .ptr .align 1 _Z11gather_pop0PdPcPK9IndvDTypePKcPK9BlockTypejjj_param_3,
	.param .u64 .ptr .align 1 _Z11gather_pop0PdPcPK9IndvDTypePKcPK9BlockTypejjj_param_4,
	.param .u32 _Z11gather_pop0PdPcPK9IndvDTypePKcPK9BlockTypejjj_param_5,
	.param .u32 _Z11gather_pop0PdPcPK9IndvDTypePKcPK9BlockTypejjj_param_6,
	.param .u32 _Z11gather_pop0PdPcPK9IndvDTypePKcPK9BlockTypejjj_param_7
)
{
	.reg .pred 	%p<4>;
	.reg .b16 	%rs<2>;
	.reg .b32 	%r<18>;
	.reg .b64 	%rd<31>;
	.reg .b64 	%fd<2>;

	ld.param.u64 	%rd10, [_Z11gather_pop0PdPcPK9IndvDTypePKcPK9BlockTypejjj_param_0];
	ld.param.u64 	%rd8, [_Z11gather_pop0PdPcPK9IndvDTypePKcPK9BlockTypejjj_param_1];
	ld.param.u64 	%rd11, [_Z11gather_pop0PdPcPK9IndvDTypePKcPK9BlockTypejjj_param_2];
	ld.param.u64 	%rd9, [_Z11gather_pop0PdPcPK9IndvDTypePKcPK9BlockTypejjj_param_3];
	ld.param.u64 	%rd12, [_Z11gather_pop0PdPcPK9IndvDTypePKcPK9BlockTypejjj_param_4];
	ld.param.u32 	%r8, [_Z11gather_pop0PdPcPK9IndvDTypePKcPK9BlockTypejjj_param_5];
	ld.param.u32 	%r9, [_Z11gather_pop0PdPcPK9IndvDTypePKcPK9BlockTypejjj_param_6];
	cvta.to.global.u64 	%rd13, %rd10;
	cvta.to.global.u64 	%rd14, %rd11;
	cvta.to.global.u64 	%rd15, %rd12;
	mov.u32 	%r10, %ctaid.y;
	cvt.u64.u32 	%rd16, %r10;
	mul.wide.u32 	%rd17, %r10, 16;
	add.s64 	%rd18, %rd15, %rd17;
	ld.global.u32 	%r1, [%rd18+8];
	ld.global.u32 	%r2, [%rd18+12];
	mov.u32 	%r11, %ctaid.x;
	mul.lo.s32 	%r12, %r9, %r11;
	add.s32 	%r13, %r12, %r10;
	mul.lo.s32 	%r14, %r13, 100;
	mul.wide.u32 	%rd19, %r14, 16;
	add.s64 	%rd1, %rd14, %rd19;
	mul.lo.s32 	%r3, %r8, %r11;
	add.s32 	%r15, %r1, %r3;
	mul.lo.s32 	%r16, %r15, 100;
	cvt.u64.u32 	%rd2, %r16;
	cvt.u64.u32 	%rd20, %r12;
	add.s64 	%rd21, %rd20, %rd16;
	shl.b64 	%rd22, %rd21, 3;
	add.s64 	%rd3, %rd13, %rd22;
	mov.u32 	%r4, %tid.x;
	setp.ge.u32 	%p1, %r4, %r2;
	@%p1 bra 	$L__BB7_3;
	ld.global.u32 	%rd23, [%rd1+8];
	mov.u32 	%r5, %ntid.x;
	add.s64 	%rd4, %rd2, %rd23;
	cvt.u64.u32 	%rd24, %r1;
	cvt.u64.u32 	%rd25, %r3;
	add.s64 	%rd5, %rd24, %rd25;
	cvta.to.global.u64 	%rd6, %rd9;
	cvta.to.global.u64 	%rd7, %rd8;
	mov.u32 	%r17, %r4;
$L__BB7_2:
	cvt.u64.u32 	%rd26, %r17;
	add.s64 	%rd27, %rd4, %rd26;
	add.s64 	%rd28, %rd6, %rd27;
	ld.global.u8 	%rs1, [%rd28];
	add.s64 	%rd29, %rd5, %rd26;
	add.s64 	%rd30, %rd7, %rd29;
	st.global.u8 	[%rd30], %rs1;
	add.s32 	%r17, %r17, %r5;
	setp.lt.u32 	%p2, %r17, %r2;
	@%p2 bra 	$L__BB7_2;
$L__BB7_3:
	setp.ne.s32 	%p3, %r4, 0;
	@%p3 bra 	$L__BB7_5;
	ld.global.f64 	%fd1, [%rd1];
	st.global.f64 	[%rd3], %fd1;
$L__BB7_5:
	ret;

}
	// .globl	_Z8TogglingPdPcP9DFragTypePKcPKdPK11SubFragTypePK8FragTypePK9BlockTypePK15FragsForPosTypejjjj
.visible .entry _Z8TogglingPdPcP9DFragTypePKcPKdPK11SubFragTypePK8FragTypePK9BlockTypePK15FragsForPosTypejjjj(
	.param .u64 .ptr .align 1 _Z8TogglingPdPcP9DFragTypePKcPKdPK11SubFragTypePK8FragTypePK9BlockTypePK15FragsForPosTypejjjj_param_0,
	.param .u64 .ptr .align 1 _Z8TogglingPdPcP9DFragTypePKcPKdPK11SubFragTypePK8FragTypePK9BlockTypePK15FragsForPosTypejjjj_param_1,
	.param .u64 .ptr .align 1 _Z8TogglingPdPcP9DFragTypePKcPKdPK11SubFragTypePK8FragTypePK9BlockTypePK15FragsForPosTypejjjj_param_2,
	.param .u64 .ptr .align 1 _Z8TogglingPdPcP9DFragTypePKcPKdPK11SubFragTypePK8FragTypePK9BlockTypePK15FragsForPosTypejjjj_param_3,
	.param .u64 .ptr .align 1 _Z8TogglingPdPcP9DFragTypePKcPKdPK11SubFragTypePK8FragTypePK9BlockTypePK15FragsForPosTypejjjj_param_4,
	.param .u64 .ptr .align 1 _Z8TogglingPdPcP9DFragTypePKcPKdPK11SubFragTypePK8FragTypePK9BlockTypePK15FragsForPosTypejjjj_param_5,
	.param .u64 .ptr .align 1 _Z8TogglingPdPcP9DFragTypePKcPKdPK11SubFragTypePK8FragTypePK9BlockTypePK15FragsForPosTypejjjj_param_6,
	.param .u64 .ptr .align 1 _Z8TogglingPdPcP9DFragTypePKcPKdPK11SubFragTypePK8FragTypePK9BlockTypePK15FragsForPosTypejjjj_param_7,
	.param .u64 .ptr .align 1 _Z8TogglingPdPcP9DFragTypePKcPKdPK11SubFragTypePK8FragTypePK9BlockTypePK15FragsForPosTypejjjj_param_8,
	.param .u32 _Z8TogglingPdPcP9DFragTypePKcPKdPK11SubFragTypePK8FragTypePK9BlockTypePK15FragsForPosTypejjjj_param_9,
	.param .u32 _Z8TogglingPdPcP9DFragTypePKcPKdPK11SubFragTypePK8FragTypePK9BlockTypePK15FragsForPosTypejjjj_param_10,
	.param .u32 _Z8TogglingPdPcP9DFragTypePKcPKdPK11SubFragTypePK8FragTypePK9BlockTypePK15FragsForPosTypejjjj_param_11,
	.param .u32 _Z8TogglingPdPcP9DFragTypePKcPKdPK11SubFragTypePK8FragTypePK9BlockTypePK15FragsForPosTypejjjj_param_12
)
{
	.reg .pred 	%p<130>;
	.reg .b16 	%rs<99>;
	.reg .b32 	%r<247>;
	.reg .b64 	%rd<234>;
	.reg .b64 	%fd<502>;
	// demoted variable
	.shared .align 8 .b8 _ZZ8TogglingPdPcP9DFragTypePKcPKdPK11SubFragTypePK8FragTypePK9BlockTypePK15FragsForPosTypejjjjE10sh_bestSum[256];
	// demoted variable
	.shared .align 4 .b8 _ZZ8TogglingPdPcP9DFragTypePKcPKdPK11SubFragTypePK8FragTypePK9BlockTypePK15FragsForPosTypejjjjE10sh_bestPos[128];
	ld.param.u64 	%rd19, [_Z8TogglingPdPcP9DFragTypePKcPKdPK11SubFragTypePK8FragTypePK9BlockTypePK15FragsForPosTypejjjj_param_0];
	ld.param.u64 	%rd20, [_Z8TogglingPdPcP9DFragTypePKcPKdPK11SubFragTypePK8FragTypePK9BlockTypePK15FragsForPosTypejjjj_param_1];
	ld.param.u64 	%rd21, [_Z8TogglingPdPcP9DFragTypePKcPKdPK11SubFragTypePK8FragTypePK9BlockTypePK15FragsForPosTypejjjj_param_2];
	ld.param.u64 	%rd22, [_Z8TogglingPdPcP9DFragTypePKcPKdPK11SubFragTypePK8FragTypePK9BlockTypePK15FragsForPosTypejjjj_param_3];
	ld.param.u64 	%rd23, [_Z8TogglingPdPcP9DFragTypePKcPKdPK11SubFragTypePK8FragTypePK9BlockTypePK15FragsForPosTypejjjj_param_4];
	ld.param.u64 	%rd24, [_Z8TogglingPdPcP9DFragTypePKcPKdPK11SubFragTypePK8FragTypePK9BlockTypePK15FragsForPosTypejjjj_param_5];
	ld.param.u64 	%rd25, [_Z8TogglingPdPcP9DFragTypePKcPKdPK11SubFragTypePK8FragTypePK9BlockTypePK15FragsForPosTypejjjj_param_6];
	ld.param.u64 	%rd26, [_Z8TogglingPdPcP9DFragTypePKcPKdPK11SubFragTypePK8FragTypePK9BlockTypePK15FragsForPosTypejjjj_param_7];
	ld.param.u64 	%rd27, [_Z8TogglingPdPcP9DFragTypePKcPKdPK11SubFragTypePK8FragTypePK9BlockTypePK15FragsForPosTypejjjj_param_8];
	ld.param.u32 	%r106, [_Z8TogglingPdPcP9DFragTypePKcPKdPK11SubFragTypePK8FragTypePK9BlockTypePK15FragsForPosTypejjjj_param_9];
	ld.param.u32 	%r107, [_Z8TogglingPdPcP9DFragTypePKcPKdPK11SubFragTypePK8FragTypePK9BlockTypePK15FragsForPosTypejjjj_param_10];
	ld.param.u32 	%r108, [_Z8TogglingPdPcP9DFragTypePKcPKdPK11SubFragTypePK8FragTypePK9BlockTypePK15FragsForPosTypejjjj_param_11];
	cvta.to.global.u64 	%rd1, %rd27;
	cvta.to.global.u64 	%rd28, %rd19;
	cvta.to.global.u64 	%rd2, %rd22;
	cvta.to.global.u64 	%rd29, %rd20;
	cvta.to.global.u64 	%rd3, %rd23;
	cvta.to.global.u64 	%rd4, %rd24;
	cvta.to.global.u64 	%rd30, %rd21;
	cvta.to.global.u64 	%rd5, %rd25;
	cvta.to.global.u64 	%rd31, %rd26;
	mov.u32 	%r109, %ctaid.y;
	cvt.u64.u32 	%rd32, %r109;
	mul.wide.u32 	%rd33, %r109, 16;
	add.s64 	%rd34, %rd31, %rd33;
	ld.global.u32 	%r1, [%rd34];
	ld.global.u32 	%r2, [%rd34+4];
	ld.global.u32 	%r3, [%rd34+8];
	ld.global.u32 	%r4, [%rd34+12];
	mov.u32 	%r110, %ctaid.x;
	mul.lo.s32 	%r111, %r108, %r110;
	cvt.u64.u32 	%rd35, %r111;
	add.s64 	%rd36, %rd35, %rd32;
	shl.b64 	%rd37, %rd36, 3;
	add.s64 	%rd6, %rd28, %rd37;
	mul.lo.s32 	%r112, %r106, %r110;
	cvt.u64.u32 	%rd38, %r112;
	cvt.u64.u32 	%rd39, %r3;
	add.s64 	%rd40, %rd39, %rd38;
	add.s64 	%rd7, %rd29, %rd40;
	mul.lo.s32 	%r113, %r107, %r110;
	mul.wide.u32 	%rd41, %r113, 16;
	add.s64 	%rd8, %rd30, %rd41;
	mov.u32 	%r5, %tid.x;
	mov.u32 	%r6, %ntid.x;
	shl.b32 	%r114, %r5, 3;
	mov.u32 	%r115, _ZZ8TogglingPdPcP9DFragTypePKcPKdPK11SubFragTypePK8FragTypePK9BlockTypePK15FragsForPosTypejjjjE10sh_bestSum;
	add.s32 	%r7, %r115, %r114;
	mov.b32 	%r210, 10;
$L__BB8_1:
	setp.eq.s32 	%p1, %r210, 0;
	@%p1 bra 	$L__BB8_102;
	mov.b32 	%r211, 0;
$L__BB8_3:
	setp.ne.s32 	%p2, %r5, 0;
	@%p2 bra 	$L__BB8_23;
	setp.gt.u32 	%p3, %r1, %r2;
	mov.f64 	%fd446, 0d0000000000000000;
	@%p3 bra 	$L__BB8_22;
	mov.f64 	%fd446, 0d0000000000000000;
	mov.u32 	%r212, %r1;
$L__BB8_6:
	mul.wide.u32 	%rd42, %r212, 20;
	add.s64 	%rd43, %rd5, %rd42;
	add.s64 	%rd9, %rd43, 4;
	ld.global.u32 	%r11, [%rd43+4];
	setp.eq.s32 	%p4, %r11, 0;
	mov.f64 	%fd442, 0d0000000000000000;
	mov.f64 	%fd443, %fd442;
	@%p4 bra 	$L__BB8_21;
	ld.global.u32 	%r12, [%rd9+-4];
	mov.f64 	%fd443, 0d0000000000000000;
	mov.b32 	%r213, 0;
	mov.f64 	%fd442, %fd443;
$L__BB8_8:
	add.s32 	%r118, %r12, %r213;
	mul.wide.u32 	%rd44, %r118, 16;
	add.s64 	%rd45, %rd4, %rd44;
	ld.global.u32 	%r119, [%rd45+4];
	sub.s32 	%r14, %r119, %r3;
	ld.global.u32 	%rd10, [%rd45];
	ld.global.u32 	%r15, [%rd45+12];
	setp.eq.s32 	%p5, %r15, 0;
	@%p5 bra 	$L__BB8_20;
	and.b32  	%r16, %r15, 7;
	setp.lt.u32 	%p6, %r15, 8;
	mov.b32 	%r216, 0;
	@%p6 bra 	$L__BB8_12;
	and.b32  	%r216, %r15, -8;
	mov.b32 	%r214, 0;
$L__BB8_11:
	.pragma "nounroll";
	add.s32 	%r122, %r14, %r214;
	cvt.u64.u32 	%rd46, %r214;
	add.s64 	%rd47, %rd46, %rd10;
	shl.b64 	%rd48, %rd47, 3;
	add.s64 	%rd49, %rd3, %rd48;
	ld.global.f64 	%fd122, [%rd49];
	mov.f64 	%fd123, 0d3FF0000000000000;
	sub.f64 	%fd124, %fd123, %fd122;
	cvt.u64.u32 	%rd50, %r122;
	add.s64 	%rd51, %rd7, %rd50;
	ld.global.u8 	%rs1, [%rd51];
	add.s64 	%rd52, %rd2, %rd47;
	ld.global.u8 	%rs2, [%rd52];
	setp.eq.s16 	%p7, %rs1, %rs2;
	selp.f64 	%fd125, %fd122, %fd124, %p7;
	add.f64 	%fd126, %fd442, %fd125;
	selp.f64 	%fd127, %fd124, %fd122, %p7;
	add.f64 	%fd128, %fd443, %fd127;
	add.s32 	%r123, %r122, 1;
	ld.global.f64 	%fd129, [%rd49+8];
	sub.f64 	%fd130, %fd123, %fd129;
	cvt.u64.u32 	%rd53, %r123;
	add.s64 	%rd54, %rd7, %rd53;
	ld.global.u8 	%rs3, [%rd54];
	ld.global.u8 	%rs4, [%rd52+1];
	setp.eq.s16 	%p8, %rs3, %rs4;
	selp.f64 	%fd131, %fd129, %fd130, %p8;
	add.f64 	%fd132, %fd126, %fd131;
	selp.f64 	%fd133, %fd130, %fd129, %p8;
	add.f64 	%fd134, %fd128, %fd133;
	add.s32 	%r124, %r122, 2;
	ld.global.f64 	%fd135, [%rd49+16];
	sub.f64 	%fd136, %fd123, %fd135;
	cvt.u64.u32 	%rd55, %r124;
	add.s64 	%rd56, %rd7, %rd55;
	ld.global.u8 	%rs5, [%rd56];
	ld.global.u8 	%rs6, [%rd52+2];
	setp.eq.s16 	%p9, %rs5, %rs6;
	selp.f64 	%fd137, %fd135, %fd136, %p9;
	add.f64 	%fd138, %fd132, %fd137;
	selp.f64 	%fd139, %fd136, %fd135, %p9;
	add.f64 	%fd140, %fd134, %fd139;
	add.s32 	%r125, %r122, 3;
	ld.global.f64 	%fd141, [%rd49+24];
	sub.f64 	%fd142, %fd123, %fd141;
	cvt.u64.u32 	%rd57, %r125;
	add.s64 	%rd58, %rd7, %rd57;
	ld.global.u8 	%rs7, [%rd58];
	ld.global.u8 	%rs8, [%rd52+3];
	setp.eq.s16 	%p10, %rs7, %rs8;
	selp.f64 	%fd143, %fd141, %fd142, %p10;
	add.f64 	%fd144, %fd138, %fd143;
	selp.f64 	%fd145, %fd142, %fd141, %p10;
	add.f64 	%fd146, %fd140, %fd145;
	add.s32 	%r126, %r122, 4;
	ld.global.f64 	%fd147, [%rd49+32];
	sub.f64 	%fd148, %fd123, %fd147;
	cvt.u64.u32 	%rd59, %r126;
	add.s64 	%rd60, %rd7, %rd59;
	ld.global.u8 	%rs9, [%rd60];
	ld.global.u8 	%rs10, [%rd52+4];
	setp.eq.s16 	%p11, %rs9, %rs10;
	selp.f64 	%fd149, %fd147, %fd148, %p11;
	add.f64 	%fd150, %fd144, %fd149;
	selp.f64 	%fd151, %fd148, %fd147, %p11;
	add.f64 	%fd152, %fd146, %fd151;
	add.s32 	%r127, %r122, 5;
	ld.global.f64 	%fd153, [%rd49+40];
	sub.f64 	%fd154, %fd123, %fd153;
	cvt.u64.u32 	%rd61, %r127;
	add.s64 	%rd62, %rd7, %rd61;
	ld.global.u8 	%rs11, [%rd62];
	ld.global.u8 	%rs12, [%rd52+5];
	setp.eq.s16 	%p12, %rs11, %rs12;
	selp.f64 	%fd155, %fd153, %fd154, %p12;
	add.f64 	%fd156, %fd150, %fd155;
	selp.f64 	%fd157, %fd154, %fd153, %p12;
	add.f64 	%fd158, %fd152, %fd157;
	add.s32 	%r128, %r122, 6;
	ld.global.f64 	%fd159, [%rd49+48];
	sub.f64 	%fd160, %fd123, %fd159;
	cvt.u64.u32 	%rd63, %r128;
	add.s64 	%rd64, %rd7, %rd63;
	ld.global.u8 	%rs13, [%rd64];
	ld.global.u8 	%rs14, [%rd52+6];
	setp.eq.s16 	%p13, %rs13, %rs14;
	selp.f64 	%fd161, %fd159, %fd160, %p13;
	add.f64 	%fd162, %fd156, %fd161;
	selp.f64 	%fd163, %fd160, %fd159, %p13;
	add.f64 	%fd164, %fd158, %fd163;
	add.s32 	%r129, %r122, 7;
	ld.global.f64 	%fd165, [%rd49+56];
	sub.f64 	%fd166, %fd123, %fd165;
	cvt.u64.u32 	%rd65, %r129;
	add.s64 	%rd66, %rd7, %rd65;
	ld.global.u8 	%rs15, [%rd66];
	ld.global.u8 	%rs16, [%rd52+7];
	setp.eq.s16 	%p14, %rs15, %rs16;
	selp.f64 	%fd167, %fd165, %fd166, %p14;
	add.f64 	%fd442, %fd162, %fd167;
	selp.f64 	%fd168, %fd166, %fd165, %p14;
	add.f64 	%fd443, %fd164, %fd168;
	add.s32 	%r214, %r214, 8;
	setp.ne.s32 	%p15, %r214, %r216;
	@%p15 bra 	$L__BB8_11;
$L__BB8_12:
	setp.eq.s32 	%p16, %r16, 0;
	@%p16 bra 	$L__BB8_20;
	and.b32  	%r21, %r15, 3;
	setp.lt.u32 	%p17, %r16, 4;
	@%p17 bra 	$L__BB8_15;
	add.s32 	%r130, %r14, %r216;
	cvt.u64.u32 	%rd67, %r216;
	add.s64 	%rd68, %rd67, %rd10;
	shl.b64 	%rd69, %rd68, 3;
	add.s64 	%rd70, %rd3, %rd69;
	ld.global.f64 	%fd170, [%rd70];
	mov.f64 	%fd171, 0d3FF0000000000000;
	sub.f64 	%fd172, %fd171, %fd170;
	cvt.u64.u32 	%rd71, %r130;
	add.s64 	%rd72, %rd7, %rd71;
	ld.global.u8 	%rs17, [%rd72];
	add.s64 	%rd73, %rd2, %rd68;
	ld.global.u8 	%rs18, [%rd73];
	setp.eq.s16 	%p18, %rs17, %rs18;
	selp.f64 	%fd173, %fd170, %fd172, %p18;
	add.f64 	%fd174, %fd442, %fd173;
	selp.f64 	%fd175, %fd172, %fd170, %p18;
	add.f64 	%fd176, %fd443, %fd175;
	add.s32 	%r131, %r130, 1;
	ld.global.f64 	%fd177, [%rd70+8];
	sub.f64 	%fd178, %fd171, %fd177;
	cvt.u64.u32 	%rd74, %r131;
	add.s64 	%rd75, %rd7, %rd74;
	ld.global.u8 	%rs19, [%rd75];
	ld.global.u8 	%rs20, [%rd73+1];
	setp.eq.s16 	%p19, %rs19, %rs20;
	selp.f64 	%fd179, %fd177, %fd178, %p19;
	add.f64 	%fd180, %fd174, %fd179;
	selp.f64 	%fd181, %fd178, %fd177, %p19;
	add.f64 	%fd182, %fd176, %fd181;
	add.s32 	%r132, %r130, 2;
	ld.global.f64 	%fd183, [%rd70+16];
	sub.f64 	%fd184, %fd171, %fd183;
	cvt.u64.u32 	%rd76, %r132;
	add.s64 	%rd77, %rd7, %rd76;
	ld.global.u8 	%rs21, [%rd77];
	ld.global.u8 	%rs22, [%rd73+2];
	setp.eq.s16 	%p20, %rs21, %rs22;
	selp.f64 	%fd185, %fd183, %fd184, %p20;
	add.f64 	%fd186, %fd180, %fd185;
	selp.f64 	%fd187, %fd184, %fd183, %p20;
	add.f64 	%fd188, %fd182, %fd187;
	add.s32 	%r133, %r130, 3;
	ld.global.f64 	%fd189, [%rd70+24];
	sub.f64 	%fd190, %fd171, %fd189;
	cvt.u64.u32 	%rd78, %r133;
	add.s64 	%rd79, %rd7, %rd78;
	ld.global.u8 	%rs23, [%rd79];
	ld.global.u8 	%rs24, [%rd73+3];
	setp.eq.s16 	%p21, %rs23, %rs24;
	selp.f64 	%fd191, %fd189, %fd190, %p21;
	add.f64 	%fd442, %fd186, %fd191;
	selp.f64 	%fd192, %fd190, %fd189, %p21;
	add.f64 	%fd443, %fd188, %fd192;
	add.s32 	%r216, %r216, 4;
$L__BB8_15:
	setp.eq.s32 	%p22, %r21, 0;
	@%p22 bra 	$L__BB8_20;
	setp.eq.s32 	%p23, %r21, 1;
	@%p23 bra 	$L__BB8_18;
	add.s32 	%r134, %r14, %r216;
	cvt.u64.u32 	%rd80, %r216;
	add.s64 	%rd81, %rd80, %rd10;
	shl.b64 	%rd82, %rd81, 3;
	add.s64 	%rd83, %rd3, %rd82;
	ld.global.f64 	%fd194, [%rd83];
	mov.f64 	%fd195, 0d3FF0000000000000;
	sub.f64 	%fd196, %fd195, %fd194;
	cvt.u64.u32 	%rd84, %r134;
	add.s64 	%rd85, %rd7, %rd84;
	ld.global.u8 	%rs25, [%rd85];
	add.s64 	%rd86, %rd2, %rd81;
	ld.global.u8 	%rs26, [%rd86];
	setp.eq.s16 	%p24, %rs25, %rs26;
	selp.f64 	%fd197, %fd194, %fd196, %p24;
	add.f64 	%fd198, %fd442, %fd197;
	selp.f64 	%fd199, %fd196, %fd194, %p24;
	add.f64 	%fd200, %fd443, %fd199;
	add.s32 	%r135, %r134, 1;
	ld.global.f64 	%fd201, [%rd83+8];
	sub.f64 	%fd202, %fd195, %fd201;
	cvt.u64.u32 	%rd87, %r135;
	add.s64 	%rd88, %rd7, %rd87;
	ld.global.u8 	%rs27, [%rd88];
	ld.global.u8 	%rs28, [%rd86+1];
	setp.eq.s16 	%p25, %rs27, %rs28;
	selp.f64 	%fd203, %fd201, %fd202, %p25;
	add.f64 	%fd442, %fd198, %fd203;
	selp.f64 	%fd204, %fd202, %fd201, %p25;
	add.f64 	%fd443, %fd200, %fd204;
	add.s32 	%r216, %r216, 2;
$L__BB8_18:
	and.b32  	%r136, %r15, 1;
	setp.eq.b32 	%p26, %r136, 1;
	not.pred 	%p27, %p26;
	@%p27 bra 	$L__BB8_20;
	add.s32 	%r137, %r14, %r216;
	cvt.u64.u32 	%rd89, %r216;
	add.s64 	%rd90, %rd89, %rd10;
	shl.b64 	%rd91, %rd90, 3;
	add.s64 	%rd92, %rd3, %rd91;
	ld.global.f64 	%fd205, [%rd92];
	mov.f64 	%fd206, 0d3FF0000000000000;
	sub.f64 	%fd207, %fd206, %fd205;
	cvt.u64.u32 	%rd93, %r137;
	add.s64 	%rd94, %rd7, %rd93;
	ld.global.u8 	%rs29, [%rd94];
	add.s64 	%rd95, %rd2, %rd90;
	ld.global.u8 	%rs30, [%rd95];
	setp.eq.s16 	%p28, %rs29, %rs30;
	selp.f64 	%fd208, %fd205, %fd207, %p28;
	add.f64 	%fd442, %fd442, %fd208;
	selp.f64 	%fd209, %fd207, %fd205, %p28;
	add.f64 	%fd443, %fd443, %fd209;
$L__BB8_20:
	add.s32 	%r213, %r213, 1;
	setp.ne.s32 	%p29, %r213, %r11;
	@%p29 bra 	$L__BB8_8;
$L__BB8_21:
	setp.lt.f64 	%p30, %fd442, %fd443;
	selp.f64 	%fd210, %fd442, %fd443, %p30;
	add.f64 	%fd446, %fd446, %fd210;
	mul.wide.u32 	%rd96, %r212, 16;
	add.s64 	%rd97, %rd8, %rd96;
	st.global.f64 	[%rd97], %fd442;
	st.global.f64 	[%rd97+8], %fd443;
	add.s32 	%r212, %r212, 1;
	setp.le.u32 	%p31, %r212, %r2;
	@%p31 bra 	$L__BB8_6;
$L__BB8_22:
	st.global.f64 	[%rd6], %fd446;
$L__BB8_23:
	setp.ge.u32 	%p32, %r5, %r4;
	bar.sync 	0;
	ld.global.f64 	%fd32, [%rd6];
	mov.b32 	%r229, -1;
	mov.f64 	%fd474, %fd32;
	@%p32 bra 	$L__BB8_48;
	mov.b32 	%r229, -1;
	mov.u32 	%r218, %r5;
	mov.f64 	%fd474, %fd32;
$L__BB8_25:
	add.s32 	%r140, %r218, %r3;
	mul.wide.u32 	%rd98, %r140, 8;
	add.s64 	%rd99, %rd1, %rd98;
	ld.global.u32 	%r220, [%rd99];
	ld.global.u32 	%r31, [%rd99+4];
	setp.gt.u32 	%p33, %r220, %r31;
	mov.f64 	%fd473, %fd32;
	@%p33 bra 	$L__BB8_47;
	mov.f64 	%fd473, %fd32;
$L__BB8_27:
	mul.wide.u32 	%rd100, %r220, 16;
	add.s64 	%rd101, %rd8, %rd100;
	ld.global.f64 	%fd212, [%rd101];
	ld.global.f64 	%fd213, [%rd101+8];
	setp.lt.f64 	%p34, %fd212, %fd213;
	selp.f64 	%fd214, %fd212, %fd213, %p34;
	sub.f64 	%fd35, %fd473, %fd214;
	mul.wide.u32 	%rd102, %r220, 20;
	add.s64 	%rd103, %rd5, %rd102;
	add.s64 	%rd11, %rd103, 4;
	ld.global.u32 	%r33, [%rd103+4];
	setp.eq.s32 	%p35, %r33, 0;
	mov.f64 	%fd469, 0d0000000000000000;
	mov.f64 	%fd470, %fd469;
	@%p35 bra 	$L__BB8_46;
	ld.global.u32 	%r34, [%rd11+-4];
	mov.f64 	%fd470, 0d0000000000000000;
	mov.b32 	%r221, 0;
	mov.f64 	%fd469, %fd470;
$L__BB8_29:
	add.s32 	%r143, %r34, %r221;
	mul.wide.u32 	%rd104, %r143, 16;
	add.s64 	%rd105, %rd4, %rd104;
	ld.global.u32 	%r144, [%rd105+4];
	sub.s32 	%r36, %r144, %r3;
	ld.global.u32 	%r145, [%rd105];
	cvt.u64.u32 	%rd106, %r145;
	add.s64 	%rd12, %rd2, %rd106;
	mul.wide.u32 	%rd107, %r145, 8;
	add.s64 	%rd13, %rd3, %rd107;
	ld.global.u32 	%r37, [%rd105+12];
	setp.eq.s32 	%p36, %r37, 0;
	mov.b32 	%r226, 0;
	@%p36 bra 	$L__BB8_33;
	mov.b32 	%r222, 0;
$L__BB8_31:
	add.s32 	%r39, %r222, %r36;
	setp.gt.u32 	%p37, %r39, %r218;
	mov.u32 	%r226, %r222;
	@%p37 bra 	$L__BB8_33;
	cvt.u64.u32 	%rd108, %r222;
	mul.wide.u32 	%rd109, %r222, 8;
	add.s64 	%rd110, %rd13, %rd109;
	ld.global.f64 	%fd216, [%rd110];
	mov.f64 	%fd217, 0d3FF0000000000000;
	sub.f64 	%fd218, %fd217, %fd216;
	cvt.u64.u32 	%rd111, %r39;
	add.s64 	%rd112, %rd7, %rd111;
	ld.global.u8 	%rs31, [%rd112];
	add.s64 	%rd113, %rd12, %rd108;
	ld.global.u8 	%rs32, [%rd113];
	setp.eq.s16 	%p38, %rs31, %rs32;
	selp.f64 	%fd219, %fd218, %fd216, %p38;
	add.f64 	%fd469, %fd469, %fd219;
	selp.f64 	%fd220, %fd216, %fd218, %p38;
	add.f64 	%fd470, %fd470, %fd220;
	add.s32 	%r222, %r222, 1;
	setp.ne.s32 	%p39, %r222, %r37;
	mov.u32 	%r226, %r37;
	@%p39 bra 	$L__BB8_31;
$L__BB8_33:
	setp.ge.u32 	%p40, %r226, %r37;
	@%p40 bra 	$L__BB8_45;
	sub.s32 	%r42, %r37, %r226;
	and.b32  	%r43, %r42, 7;
	sub.s32 	%r147, %r226, %r37;
	setp.gt.u32 	%p41, %r147, -8;
	@%p41 bra 	$L__BB8_37;
	mov.b32 	%r225, 0;
$L__BB8_36:
	.pragma "nounroll";
	add.s32 	%r149, %r226, %r36;
	cvt.u64.u32 	%rd114, %r226;
	mul.wide.u32 	%rd115, %r226, 8;
	add.s64 	%rd116, %rd13, %rd115;
	ld.global.f64 	%fd222, [%rd116];
	mov.f64 	%fd223, 0d3FF0000000000000;
	sub.f64 	%fd224, %fd223, %fd222;
	cvt.u64.u32 	%rd117, %r149;
	add.s64 	%rd118, %rd7, %rd117;
	ld.global.u8 	%rs33, [%rd118];
	add.s64 	%rd119, %rd12, %rd114;
	ld.global.u8 	%rs34, [%rd119];
	setp.eq.s16 	%p42, %rs33, %rs34;
	selp.f64 	%fd225, %fd222, %fd224, %p42;
	add.f64 	%fd226, %fd469, %fd225;
	selp.f64 	%fd227, %fd224, %fd222, %p42;
	add.f64 	%fd228, %fd470, %fd227;
	add.s32 	%r150, %r149, 1;
	ld.global.f64 	%fd229, [%rd116+8];
	sub.f64 	%fd230, %fd223, %fd229;
	cvt.u64.u32 	%rd120, %r150;
	add.s64 	%rd121, %rd7, %rd120;
	ld.global.u8 	%rs35, [%rd121];
	ld.global.u8 	%rs36, [%rd119+1];
	setp.eq.s16 	%p43, %rs35, %rs36;
	selp.f64 	%fd231, %fd229, %fd230, %p43;
	add.f64 	%fd232, %fd226, %fd231;
	selp.f64 	%fd233, %fd230, %fd229, %p43;
	add.f64 	%fd234, %fd228, %fd233;
	add.s32 	%r151, %r149, 2;
	ld.global.f64 	%fd235, [%rd116+16];
	sub.f64 	%fd236, %fd223, %fd235;
	cvt.u64.u32 	%rd122, %r151;
	add.s64 	%rd123, %rd7, %rd122;
	ld.global.u8 	%rs37, [%rd123];
	ld.global.u8 	%rs38, [%rd119+2];
	setp.eq.s16 	%p44, %rs37, %rs38;
	selp.f64 	%fd237, %fd235, %fd236, %p44;
	add.f64 	%fd238, %fd232, %fd237;
	selp.f64 	%fd239, %fd236, %fd235, %p44;
	add.f64 	%fd240, %fd234, %fd239;
	add.s32 	%r152, %r149, 3;
	ld.global.f64 	%fd241, [%rd116+24];
	sub.f64 	%fd242, %fd223, %fd241;
	cvt.u64.u32 	%rd124, %r152;
	add.s64 	%rd125, %rd7, %rd124;
	ld.global.u8 	%rs39, [%rd125];
	ld.global.u8 	%rs40, [%rd119+3];
	setp.eq.s16 	%p45, %rs39, %rs40;
	selp.f64 	%fd243, %fd241, %fd242, %p45;
	add.f64 	%fd244, %fd238, %fd243;
	selp.f64 	%fd245, %fd242, %fd241, %p45;
	add.f64 	%fd246, %fd240, %fd245;
	add.s32 	%r153, %r149, 4;
	ld.global.f64 	%fd247, [%rd116+32];
	sub.f64 	%fd248, %fd223, %fd247;
	cvt.u64.u32 	%rd126, %r153;
	add.s64 	%rd127, %rd7, %rd126;
	ld.global.u8 	%rs41, [%rd127];
	ld.global.u8 	%rs42, [%rd119+4];
	setp.eq.s16 	%p46, %rs41, %rs42;
	selp.f64 	%fd249, %fd247, %fd248, %p46;
	add.f64 	%fd250, %fd244, %fd249;
	selp.f64 	%fd251, %fd248, %fd247, %p46;
	add.f64 	%fd252, %fd246, %fd251;
	add.s32 	%r154, %r149, 5;
	ld.global.f64 	%fd253, [%rd116+40];
	sub.f64 	%fd254, %fd223, %fd253;
	cvt.u64.u32 	%rd128, %r154;
	add.s64 	%rd129, %rd7, %rd128;
	ld.global.u8 	%rs43, [%rd129];
	ld.global.u8 	%rs44, [%rd119+5];
	setp.eq.s16 	%p47, %rs43, %rs44;
	selp.f64 	%fd255, %fd253, %fd254, %p47;
	add.f64 	%fd256, %fd250, %fd255;
	selp.f64 	%fd257, %fd254, %fd253, %p47;
	add.f64 	%fd258, %fd252, %fd257;
	add.s32 	%r155, %r149, 6;
	ld.global.f64 	%fd259, [%rd116+48];
	sub.f64 	%fd260, %fd223, %fd259;
	cvt.u64.u32 	%rd130, %r155;
	add.s64 	%rd131, %rd7, %rd130;
	ld.global.u8 	%rs45, [%rd131];
	ld.global.u8 	%rs46, [%rd119+6];
	setp.eq.s16 	%p48, %rs45, %rs46;
	selp.f64 	%fd261, %fd259, %fd260, %p48;
	add.f64 	%fd262, %fd256, %fd261;
	selp.f64 	%fd263, %fd260, %fd259, %p48;
	add.f64 	%fd264, %fd258, %fd263;
	add.s32 	%r156, %r149, 7;
	ld.global.f64 	%fd265, [%rd116+56];
	sub.f64 	%fd266, %fd223, %fd265;
	cvt.u64.u32 	%rd132, %r156;
	add.s64 	%rd133, %rd7, %rd132;
	ld.global.u8 	%rs47, [%rd133];
	ld.global.u8 	%rs48, [%rd119+7];
	setp.eq.s16 	%p49, %rs47, %rs48;
	selp.f64 	%fd267, %fd265, %fd266, %p49;
	add.f64 	%fd469, %fd262, %fd267;
	selp.f64 	%fd268, %fd266, %fd265, %p49;
	add.f64 	%fd470, %fd264, %fd268;
	add.s32 	%r226, %r226, 8;
	add.s32 	%r225, %r225, 8;
	and.b32  	%r157, %r42, -8;
	setp.ne.s32 	%p50, %r225, %r157;
	@%p50 bra 	$L__BB8_36;
$L__BB8_37:
	setp.eq.s32 	%p51, %r43, 0;
	@%p51 bra 	$L__BB8_45;
	and.b32  	%r49, %r42, 3;
	setp.lt.u32 	%p52, %r43, 4;
	@%p52 bra 	$L__BB8_40;
	add.s32 	%r158, %r226, %r36;
	cvt.u64.u32 	%rd134, %r226;
	mul.wide.u32 	%rd135, %r226, 8;
	add.s64 	%rd136, %rd13, %rd135;
	ld.global.f64 	%fd270, [%rd136];
	mov.f64 	%fd271, 0d3FF0000000000000;
	sub.f64 	%fd272, %fd271, %fd270;
	cvt.u64.u32 	%rd137, %r158;
	add.s64 	%rd138, %rd7, %rd137;
	ld.global.u8 	%rs49, [%rd138];
	add.s64 	%rd139, %rd12, %rd134;
	ld.global.u8 	%rs50, [%rd139];
	setp.eq.s16 	%p53, %rs49, %rs50;
	selp.f64 	%fd273, %fd270, %fd272, %p53;
	add.f64 	%fd274, %fd469, %fd273;
	selp.f64 	%fd275, %fd272, %fd270, %p53;
	add.f64 	%fd276, %fd470, %fd275;
	add.s32 	%r159, %r158, 1;
	ld.global.f64 	%fd277, [%rd136+8];
	sub.f64 	%fd278, %fd271, %fd277;
	cvt.u64.u32 	%rd140, %r159;
	add.s64 	%rd141, %rd7, %rd140;
	ld.global.u8 	%rs51, [%rd141];
	ld.global.u8 	%rs52, [%rd139+1];
	setp.eq.s16 	%p54, %rs51, %rs52;
	selp.f64 	%fd279, %fd277, %fd278, %p54;
	add.f64 	%fd280, %fd274, %fd279;
	selp.f64 	%fd281, %fd278, %fd277, %p54;
	add.f64 	%fd282, %fd276, %fd281;
	add.s32 	%r160, %r158, 2;
	ld.global.f64 	%fd283, [%rd136+16];
	sub.f64 	%fd284, %fd271, %fd283;
	cvt.u64.u32 	%rd142, %r160;
	add.s64 	%rd143, %rd7, %rd142;
	ld.global.u8 	%rs53, [%rd143];
	ld.global.u8 	%rs54, [%rd139+2];
	setp.eq.s16 	%p55, %rs53, %rs54;
	selp.f64 	%fd285, %fd283, %fd284, %p55;
	add.f64 	%fd286, %fd280, %fd285;
	selp.f64 	%fd287, %fd284, %fd283, %p55;
	add.f64 	%fd288, %fd282, %fd287;
	add.s32 	%r161, %r158, 3;
	ld.global.f64 	%fd289, [%rd136+24];
	sub.f64 	%fd290, %fd271, %fd289;
	cvt.u64.u32 	%rd144, %r161;
	add.s64 	%rd145, %rd7, %rd144;
	ld.global.u8 	%rs55, [%rd145];
	ld.global.u8 	%rs56, [%rd139+3];
	setp.eq.s16 	%p56, %rs55, %rs56;
	selp.f64 	%fd291, %fd289, %fd290, %p56;
	add.f64 	%fd469, %fd286, %fd291;
	selp.f64 	%fd292, %fd290, %fd289, %p56;
	add.f64 	%fd470, %fd288, %fd292;
	add.s32 	%r226, %r226, 4;
$L__BB8_40:
	setp.eq.s32 	%p57, %r49, 0;
	@%p57 bra 	$L__BB8_45;
	setp.eq.s32 	%p58, %r49, 1;
	@%p58 bra 	$L__BB8_43;
	add.s32 	%r162, %r226, %r36;
	cvt.u64.u32 	%rd146, %r226;
	mul.wide.u32 	%rd147, %r226, 8;
	add.s64 	%rd148, %rd13, %rd147;
	ld.global.f64 	%fd294, [%rd148];
	mov.f64 	%fd295, 0d3FF0000000000000;
	sub.f64 	%fd296, %fd295, %fd294;
	cvt.u64.u32 	%rd149, %r162;
	add.s64 	%rd150, %rd7, %rd149;
	ld.global.u8 	%rs57, [%rd150];
	add.s64 	%rd151, %rd12, %rd146;
	ld.global.u8 	%rs58, [%rd151];
	setp.eq.s16 	%p59, %rs57, %rs58;
	selp.f64 	%fd297, %fd294, %fd296, %p59;
	add.f64 	%fd298, %fd469, %fd297;
	selp.f64 	%fd299, %fd296, %fd294, %p59;
	add.f64 	%fd300, %fd470, %fd299;
	add.s32 	%r163, %r162, 1;
	ld.global.f64 	%fd301, [%rd148+8];
	sub.f64 	%fd302, %fd295, %fd301;
	cvt.u64.u32 	%rd152, %r163;
	add.s64 	%rd153, %rd7, %rd152;
	ld.global.u8 	%rs59, [%rd153];
	ld.global.u8 	%rs60, [%rd151+1];
	setp.eq.s16 	%p60, %rs59, %rs60;
	selp.f64 	%fd303, %fd301, %fd302, %p60;
	add.f64 	%fd469, %fd298, %fd303;
	selp.f64 	%fd304, %fd302, %fd301, %p60;
	add.f64 	%fd470, %fd300, %fd304;
	add.s32 	%r226, %r226, 2;
$L__BB8_43:
	and.b32  	%r164, %r42, 1;
	setp.eq.b32 	%p61, %r164, 1;
	not.pred 	%p62, %p61;
	@%p62 bra 	$L__BB8_45;
	add.s32 	%r165, %r226, %r36;
	cvt.u64.u32 	%rd154, %r226;
	mul.wide.u32 	%rd155, %r226, 8;
	add.s64 	%rd156, %rd13, %rd155;
	ld.global.f64 	%fd305, [%rd156];
	mov.f64 	%fd306, 0d3FF0000000000000;
	sub.f64 	%fd307, %fd306, %fd305;
	cvt.u64.u32 	%rd157, %r165;
	add.s64 	%rd158, %rd7, %rd157;
	ld.global.u8 	%rs61, [%rd158];
	add.s64 	%rd159, %rd12, %rd154;
	ld.global.u8 	%rs62, [%rd159];
	setp.eq.s16 	%p63, %rs61, %rs62;
	selp.f64 	%fd308, %fd305, %fd307, %p63;
	add.f64 	%fd469, %fd469, %fd308;
	selp.f64 	%fd309, %fd307, %fd305, %p63;
	add.f64 	%fd470, %fd470, %fd309;
$L__BB8_45:
	add.s32 	%r221, %r221, 1;
	setp.ne.s32 	%p64, %r221, %r33;
	@%p64 bra 	$L__BB8_29;
$L__BB8_46:
	setp.lt.f64 	%p65, %fd469, %fd470;
	selp.f64 	%fd310, %fd469, %fd470, %p65;
	add.f64 	%fd473, %fd35, %fd310;
	add.s32 	%r220, %r220, 1;
	setp.le.u32 	%p66, %r220, %r31;
	@%p66 bra 	$L__BB8_27;
$L__BB8_47:
	setp.gt.f64 	%p67, %fd474, %fd473;
	selp.f64 	%fd474, %fd473, %fd474, %p67;
	selp.b32 	%r229, %r218, %r229, %p67;
	add.s32 	%r218, %r218, %r6;
	setp.lt.u32 	%p68, %r218, %r4;
	@%p68 bra 	$L__BB8_25;
$L__BB8_48:
	setp.lt.u32 	%p69, %r6, 2;
	st.shared.f64 	[%r7], %fd474;
	shl.b32 	%r166, %r5, 2;
	mov.u32 	%r167, _ZZ8TogglingPdPcP9DFragTypePKcPKdPK11SubFragTypePK8FragTypePK9BlockTypePK15FragsForPosTypejjjjE10sh_bestPos;
	add.s32 	%r59, %r167, %r166;
	st.shared.u32 	[%r59], %r229;
	bar.sync 	0;
	@%p69 bra 	$L__BB8_54;
	mov.u32 	%r230, %r6;
$L__BB8_50:
	mov.u32 	%r60, %r230;
	shr.u32 	%r230, %r60, 1;
	setp.ge.u32 	%p70, %r5, %r230;
	@%p70 bra 	$L__BB8_53;
	ld.shared.f64 	%fd311, [%r7];
	shl.b32 	%r168, %r230, 3;
	add.s32 	%r169, %r7, %r168;
	ld.shared.f64 	%fd74, [%r169];
	setp.leu.f64 	%p71, %fd311, %fd74;
	@%p71 bra 	$L__BB8_53;
	st.shared.f64 	[%r7], %fd74;
	shl.b32 	%r170, %r230, 2;
	add.s32 	%r171, %r59, %r170;
	ld.shared.u32 	%r172, [%r171];
	st.shared.u32 	[%r59], %r172;
$L__BB8_53:
	bar.sync 	0;
	setp.gt.u32 	%p72, %r60, 3;
	@%p72 bra 	$L__BB8_50;
$L__BB8_54:
	ld.shared.f64 	%fd312, [_ZZ8TogglingPdPcP9DFragTypePKcPKdPK11SubFragTypePK8FragTypePK9BlockTypePK15FragsForPosTypejjjjE10sh_bestSum];
	ld.shared.u32 	%r62, [_ZZ8TogglingPdPcP9DFragTypePKcPKdPK11SubFragTypePK8FragTypePK9BlockTypePK15FragsForPosTypejjjjE10sh_bestPos];
	ld.global.f64 	%fd313, [%rd6];
	sub.f64 	%fd75, %fd313, %fd312;
	setp.leu.f64 	%p73, %fd75, 0d3DA5FD7FE1796495;
	@%p73 bra 	$L__BB8_58;
	setp.gt.s32 	%p74, %r5, %r62;
	mov.b32 	%r211, 1;
	@%p74 bra 	$L__BB8_58;
	mov.u32 	%r231, %r5;
$L__BB8_57:
	cvt.s64.s32 	%rd160, %r231;
	add.s64 	%rd161, %rd7, %rd160;
	ld.global.u8 	%rs63, [%rd161];
	setp.eq.s16 	%p75, %rs63, 48;
	selp.b16 	%rs64, 49, 48, %p75;
	st.global.u8 	[%rd161], %rs64;
	add.s32 	%r231, %r231, %r6;
	setp.le.s32 	%p76, %r231, %r62;
	@%p76 bra 	$L__BB8_57;
$L__BB8_58:
	setp.gt.f64 	%p77, %fd75, 0d3DA5FD7FE1796495;
	bar.sync 	0;
	@%p77 bra 	$L__BB8_3;
	mov.b32 	%r233, 0;
$L__BB8_60:
	setp.ne.s32 	%p78, %r5, 0;
	@%p78 bra 	$L__BB8_80;
	setp.gt.u32 	%p79, %r1, %r2;
	mov.f64 	%fd496, 0d0000000000000000;
	@%p79 bra 	$L__BB8_79;
	mov.f64 	%fd496, 0d0000000000000000;
	mov.u32 	%r234, %r1;
$L__BB8_63:
	mul.wide.u32 	%rd162, %r234, 20;
	add.s64 	%rd163, %rd5, %rd162;
	add.s64 	%rd14, %rd163, 4;
	ld.global.u32 	%r68, [%rd163+4];
	setp.eq.s32 	%p80, %r68, 0;
	mov.f64 	%fd492, 0d0000000000000000;
	mov.f64 	%fd493, %fd492;
	@%p80 bra 	$L__BB8_78;
	ld.global.u32 	%r69, [%rd14+-4];
	mov.f64 	%fd493, 0d0000000000000000;
	mov.b32 	%r235, 0;
	mov.f64 	%fd492, %fd493;
$L__BB8_65:
	add.s32 	%r177, %r69, %r235;
	mul.wide.u32 	%rd164, %r177, 16;
	add.s64 	%rd165, %rd4, %rd164;
	ld.global.u32 	%r178, [%rd165+4];
	sub.s32 	%r71, %r178, %r3;
	ld.global.u32 	%rd15, [%rd165];
	ld.global.u32 	%r72, [%rd165+12];
	setp.eq.s32 	%p81, %r72, 0;
	@%p81 bra 	$L__BB8_77;
	and.b32  	%r73, %r72, 7;
	setp.lt.u32 	%p82, %r72, 8;
	mov.b32 	%r238, 0;
	@%p82 bra 	$L__BB8_69;
	and.b32  	%r238, %r72, -8;
	mov.b32 	%r236, 0;
$L__BB8_68:
	.pragma "nounroll";
	add.s32 	%r181, %r71, %r236;
	cvt.u64.u32 	%rd166, %r236;
	add.s64 	%rd167, %rd166, %rd15;
	shl.b64 	%rd168, %rd167, 3;
	add.s64 	%rd169, %rd3, %rd168;
	ld.global.f64 	%fd319, [%rd169];
	mov.f64 	%fd320, 0d3FF0000000000000;
	sub.f64 	%fd321, %fd320, %fd319;
	cvt.u64.u32 	%rd170, %r181;
	add.s64 	%rd171, %rd7, %rd170;
	ld.global.u8 	%rs65, [%rd171];
	add.s64 	%rd172, %rd2, %rd167;
	ld.global.u8 	%rs66, [%rd172];
	setp.eq.s16 	%p83, %rs65, %rs66;
	selp.f64 	%fd322, %fd319, %fd321, %p83;
	add.f64 	%fd323, %fd492, %fd322;
	selp.f64 	%fd324, %fd321, %fd319, %p83;
	add.f64 	%fd325, %fd493, %fd324;
	add.s32 	%r182, %r181, 1;
	ld.global.f64 	%fd326, [%rd169+8];
	sub.f64 	%fd327, %fd320, %fd326;
	cvt.u64.u32 	%rd173, %r182;
	add.s64 	%rd174, %rd7, %rd173;
	ld.global.u8 	%rs67, [%rd174];
	ld.global.u8 	%rs68, [%rd172+1];
	setp.eq.s16 	%p84, %rs67, %rs68;
	selp.f64 	%fd328, %fd326, %fd327, %p84;
	add.f64 	%fd329, %fd323, %fd328;
	selp.f64 	%fd330, %fd327, %fd326, %p84;
	add.f64 	%fd331, %fd325, %fd330;
	add.s32 	%r183, %r181, 2;
	ld.global.f64 	%fd332, [%rd169+16];
	sub.f64 	%fd333, %fd320, %fd332;
	cvt.u64.u32 	%rd175, %r183;
	add.s64 	%rd176, %rd7, %rd175;
	ld.global.u8 	%rs69, [%rd176];
	ld.global.u8 	%rs70, [%rd172+2];
	setp.eq.s16 	%p85, %rs69, %rs70;
	selp.f64 	%fd334, %fd332, %fd333, %p85;
	add.f64 	%fd335, %fd329, %fd334;
	selp.f64 	%fd336, %fd333, %fd332, %p85;
	add.f64 	%fd337, %fd331, %fd336;
	add.s32 	%r184, %r181, 3;
	ld.global.f64 	%fd338, [%rd169+24];
	sub.f64 	%fd339, %fd320, %fd338;
	cvt.u64.u32 	%rd177, %r184;
	add.s64 	%rd178, %rd7, %rd177;
	ld.global.u8 	%rs71, [%rd178];
	ld.global.u8 	%rs72, [%rd172+3];
	setp.eq.s16 	%p86, %rs71, %rs72;
	selp.f64 	%fd340, %fd338, %fd339, %p86;
	add.f64 	%fd341, %fd335, %fd340;
	selp.f64 	%fd342, %fd339, %fd338, %p86;
	add.f64 	%fd343, %fd337, %fd342;
	add.s32 	%r185, %r181, 4;
	ld.global.f64 	%fd344, [%rd169+32];
	sub.f64 	%fd345, %fd320, %fd344;
	cvt.u64.u32 	%rd179, %r185;
	add.s64 	%rd180, %rd7, %rd179;
	ld.global.u8 	%rs73, [%rd180];
	ld.global.u8 	%rs74, [%rd172+4];
	setp.eq.s16 	%p87, %rs73, %rs74;
	selp.f64 	%fd346, %fd344, %fd345, %p87;
	add.f64 	%fd347, %fd341, %fd346;
	selp.f64 	%fd348, %fd345, %fd344, %p87;
	add.f64 	%fd349, %fd343, %fd348;
	add.s32 	%r186, %r181, 5;
	ld.global.f64 	%fd350, [%rd169+40];
	sub.f64 	%fd351, %fd320, %fd350;
	cvt.u64.u32 	%rd181, %r186;
	add.s64 	%rd182, %rd7, %rd181;
	ld.global.u8 	%rs75, [%rd182];
	ld.global.u8 	%rs76, [%rd172+5];
	setp.eq.s16 	%p88, %rs75, %rs76;
	selp.f64 	%fd352, %fd350, %fd351, %p88;
	add.f64 	%fd353, %fd347, %fd352;
	selp.f64 	%fd354, %fd351, %fd350, %p88;
	add.f64 	%fd355, %fd349, %fd354;
	add.s32 	%r187, %r181, 6;
	ld.global.f64 	%fd356, [%rd169+48];
	sub.f64 	%fd357, %fd320, %fd356;
	cvt.u64.u32 	%rd183, %r187;
	add.s64 	%rd184, %rd7, %rd183;
	ld.global.u8 	%rs77, [%rd184];
	ld.global.u8 	%rs78, [%rd172+6];
	setp.eq.s16 	%p89, %rs77, %rs78;
	selp.f64 	%fd358, %fd356, %fd357, %p89;
	add.f64 	%fd359, %fd353, %fd358;
	selp.f64 	%fd360, %fd357, %fd356, %p89;
	add.f64 	%fd361, %fd355, %fd360;
	add.s32 	%r188, %r181, 7;
	ld.global.f64 	%fd362, [%rd169+56];
	sub.f64 	%fd363, %fd320, %fd362;
	cvt.u64.u32 	%rd185, %r188;
	add.s64 	%rd186, %rd7, %rd185;
	ld.global.u8 	%rs79, [%rd186];
	ld.global.u8 	%rs80, [%rd172+7];
	setp.eq.s16 	%p90, %rs79, %rs80;
	selp.f64 	%fd364, %fd362, %fd363, %p90;
	add.f64 	%fd492, %fd359, %fd364;
	selp.f64 	%fd365, %fd363, %fd362, %p90;
	add.f64 	%fd493, %fd361, %fd365;
	add.s32 	%r236, %r236, 8;
	setp.ne.s32 	%p91, %r236, %r238;
	@%p91 bra 	$L__BB8_68;
$L__BB8_69:
	setp.eq.s32 	%p92, %r73, 0;
	@%p92 bra 	$L__BB8_77;
	and.b32  	%r78, %r72, 3;
	setp.lt.u32 	%p93, %r73, 4;
	@%p93 bra 	$L__BB8_72;
	add.s32 	%r189, %r71, %r238;
	cvt.u64.u32 	%rd187, %r238;
	add.s64 	%rd188, %rd187, %rd15;
	shl.b64 	%rd189, %rd188, 3;
	add.s64 	%rd190, %rd3, %rd189;
	ld.global.f64 	%fd367, [%rd190];
	mov.f64 	%fd368, 0d3FF0000000000000;
	sub.f64 	%fd369, %fd368, %fd367;
	cvt.u64.u32 	%rd191, %r189;
	add.s64 	%rd192, %rd7, %rd191;
	ld.global.u8 	%rs81, [%rd192];
	add.s64 	%rd193, %rd2, %rd188;
	ld.global.u8 	%rs82, [%rd193];
	setp.eq.s16 	%p94, %rs81, %rs82;
	selp.f64 	%fd370, %fd367, %fd369, %p94;
	add.f64 	%fd371, %fd492, %fd370;
	selp.f64 	%fd372, %fd369, %fd367, %p94;
	add.f64 	%fd373, %fd493, %fd372;
	add.s32 	%r190, %r189, 1;
	ld.global.f64 	%fd374, [%rd190+8];
	sub.f64 	%fd375, %fd368, %fd374;
	cvt.u64.u32 	%rd194, %r190;
	add.s64 	%rd195, %rd7, %rd194;
	ld.global.u8 	%rs83, [%rd195];
	ld.global.u8 	%rs84, [%rd193+1];
	setp.eq.s16 	%p95, %rs83, %rs84;
	selp.f64 	%fd376, %fd374, %fd375, %p95;
	add.f64 	%fd377, %fd371, %fd376;
	selp.f64 	%fd378, %fd375, %fd374, %p95;
	add.f64 	%fd379, %fd373, %fd378;
	add.s32 	%r191, %r189, 2;
	ld.global.f64 	%fd380, [%rd190+16];
	sub.f64 	%fd381, %fd368, %fd380;
	cvt.u64.u32 	%rd196, %r191;
	add.s64 	%rd197, %rd7, %rd196;
	ld.global.u8 	%rs85, [%rd197];
	ld.global.u8 	%rs86, [%rd193+2];
	setp.eq.s16 	%p96, %rs85, %rs86;
	selp.f64 	%fd382, %fd380, %fd381, %p96;
	add.f64 	%fd383, %fd377, %fd382;
	selp.f64 	%fd384, %fd381, %fd380, %p96;
	add.f64 	%fd385, %fd379, %fd384;
	add.s32 	%r192, %r189, 3;
	ld.global.f64 	%fd386, [%rd190+24];
	sub.f64 	%fd387, %fd368, %fd386;
	cvt.u64.u32 	%rd198, %r192;
	add.s64 	%rd199, %rd7, %rd198;
	ld.global.u8 	%rs87, [%rd199];
	ld.global.u8 	%rs88, [%rd193+3];
	setp.eq.s16 	%p97, %rs87, %rs88;
	selp.f64 	%fd388, %fd386, %fd387, %p97;
	add.f64 	%fd492, %fd383, %fd388;
	selp.f64 	%fd389, %fd387, %fd386, %p97;
	add.f64 	%fd493, %fd385, %fd389;
	add.s32 	%r238, %r238, 4;
$L__BB8_72:
	setp.eq.s32 	%p98, %r78, 0;
	@%p98 bra 	$L__BB8_77;
	setp.eq.s32 	%p99, %r78, 1;
	@%p99 bra 	$L__BB8_75;
	add.s32 	%r193, %r71, %r238;
	cvt.u64.u32 	%rd200, %r238;
	add.s64 	%rd201, %rd200, %rd15;
	shl.b64 	%rd202, %rd201, 3;
	add.s64 	%rd203, %rd3, %rd202;
	ld.global.f64 	%fd391, [%rd203];
	mov.f64 	%fd392, 0d3FF0000000000000;
	sub.f64 	%fd393, %fd392, %fd391;
	cvt.u64.u32 	%rd204, %r193;
	add.s64 	%rd205, %rd7, %rd204;
	ld.global.u8 	%rs89, [%rd205];
	add.s64 	%rd206, %rd2, %rd201;
	ld.global.u8 	%rs90, [%rd206];
	setp.eq.s16 	%p100, %rs89, %rs90;
	selp.f64 	%fd394, %fd391, %fd393, %p100;
	add.f64 	%fd395, %fd492, %fd394;
	selp.f64 	%fd396, %fd393, %fd391, %p100;
	add.f64 	%fd397, %fd493, %fd396;
	add.s32 	%r194, %r193, 1;
	ld.global.f64 	%fd398, [%rd203+8];
	sub.f64 	%fd399, %fd392, %fd398;
	cvt.u64.u32 	%rd207, %r194;
	add.s64 	%rd208, %rd7, %rd207;
	ld.global.u8 	%rs91, [%rd208];
	ld.global.u8 	%rs92, [%rd206+1];
	setp.eq.s16 	%p101, %rs91, %rs92;
	selp.f64 	%fd400, %fd398, %fd399, %p101;
	add.f64 	%fd492, %fd395, %fd400;
	selp.f64 	%fd401, %fd399, %fd398, %p101;
	add.f64 	%fd493, %fd397, %fd401;
	add.s32 	%r238, %r238, 2;
$L__BB8_75:
	and.b32  	%r195, %r72, 1;
	setp.eq.b32 	%p102, %r195, 1;
	not.pred 	%p103, %p102;
	@%p103 bra 	$L__BB8_77;
	add.s32 	%r196, %r71, %r238;
	cvt.u64.u32 	%rd209, %r238;
	add.s64 	%rd210, %rd209, %rd15;
	shl.b64 	%rd211, %rd210, 3;
	add.s64 	%rd212, %rd3, %rd211;
	ld.global.f64 	%fd402, [%rd212];
	mov.f64 	%fd403, 0d3FF0000000000000;
	sub.f64 	%fd404, %fd403, %fd402;
	cvt.u64.u32 	%rd213, %r196;
	add.s64 	%rd214, %rd7, %rd213;
	ld.global.u8 	%rs93, [%rd214];
	add.s64 	%rd215, %rd2, %rd210;
	ld.global.u8 	%rs94, [%rd215];
	setp.eq.s16 	%p104, %rs93, %rs94;
	selp.f64 	%fd405, %fd402, %fd404, %p104;
	add.f64 	%fd492, %fd492, %fd405;
	selp.f64 	%fd406, %fd404, %fd402, %p104;
	add.f64 	%fd493, %fd493, %fd406;
$L__BB8_77:
	add.s32 	%r235, %r235, 1;
	setp.ne.s32 	%p105, %r235, %r68;
	@%p105 bra 	$L__BB8_65;
$L__BB8_78:
	setp.lt.f64 	%p106, %fd492, %fd493;
	selp.f64 	%fd407, %fd492, %fd493, %p106;
	add.f64 	%fd496, %fd496, %fd407;
	mul.wide.u32 	%rd216, %r234, 16;
	add.s64 	%rd217, %rd8, %rd216;
	st.global.f64 	[%rd217], %fd492;
	st.global.f64 	[%rd217+8], %fd493;
	add.s32 	%r234, %r234, 1;
	setp.le.u32 	%p107, %r234, %r2;
	@%p107 bra 	$L__BB8_63;
$L__BB8_79:
	st.global.f64 	[%rd6], %fd496;
$L__BB8_80:
	setp.ge.u32 	%p108, %r5, %r4;
	bar.sync 	0;
	ld.global.f64 	%fd107, [%rd6];
	mov.b32 	%r244, -1;
	mov.f64 	%fd501, %fd107;
	@%p108 bra 	$L__BB8_92;
	mov.b32 	%r244, -1;
	mov.u32 	%r240, %r5;
	mov.f64 	%fd501, %fd107;
$L__BB8_82:
	add.s32 	%r87, %r240, %r3;
	mul.wide.u32 	%rd218, %r87, 8;
	add.s64 	%rd219, %rd1, %rd218;
	ld.global.u32 	%r242, [%rd219];
	ld.global.u32 	%r89, [%rd219+4];
	setp.gt.u32 	%p109, %r242, %r89;
	mov.f64 	%fd498, %fd107;
	@%p109 bra 	$L__BB8_91;
	cvt.u64.u32 	%rd220, %r240;
	add.s64 	%rd16, %rd7, %rd220;
	mov.f64 	%fd498, %fd107;
$L__BB8_84:
	mul.wide.u32 	%rd221, %r242, 20;
	add.s64 	%rd17, %rd5, %rd221;
	ld.global.u32 	%r91, [%rd17+4];
	setp.eq.s32 	%p110, %r91, 0;
	@%p110 bra 	$L__BB8_90;
	ld.global.u32 	%r92, [%rd17];
	mov.b32 	%r243, 0;
$L__BB8_86:
	add.s32 	%r200, %r243, %r92;
	mul.wide.u32 	%rd222, %r200, 16;
	add.s64 	%rd223, %rd4, %rd222;
	add.s64 	%rd18, %rd223, 8;
	ld.global.u32 	%r201, [%rd223+8];
	setp.le.u32 	%p111, %r87, %r201;
	@%p111 bra 	$L__BB8_88;
	add.s32 	%r243, %r243, 1;
	setp.eq.s32 	%p116, %r243, %r91;
	@%p116 bra 	$L__BB8_90;
	bra.uni 	$L__BB8_86;
$L__BB8_88:
	ld.global.u32 	%r95, [%rd18+-4];
	setp.lt.u32 	%p112, %r87, %r95;
	@%p112 bra 	$L__BB8_90;
	mul.wide.u32 	%rd224, %r242, 16;
	add.s64 	%rd225, %rd8, %rd224;
	ld.global.f64 	%fd408, [%rd225];
	ld.global.f64 	%fd409, [%rd225+8];
	setp.lt.f64 	%p113, %fd408, %fd409;
	selp.f64 	%fd410, %fd408, %fd409, %p113;
	sub.f64 	%fd411, %fd498, %fd410;
	ld.global.u32 	%rd226, [%rd18+-8];
	sub.s32 	%r202, %r87, %r95;
	cvt.u64.u32 	%rd227, %r202;
	add.s64 	%rd228, %rd227, %rd226;
	shl.b64 	%rd229, %rd228, 3;
	add.s64 	%rd230, %rd3, %rd229;
	ld.global.f64 	%fd412, [%rd230];
	mov.f64 	%fd413, 0d3FF0000000000000;
	sub.f64 	%fd414, %fd413, %fd412;
	ld.global.u8 	%rs95, [%rd16];
	add.s64 	%rd231, %rd2, %rd228;
	ld.global.u8 	%rs96, [%rd231];
	setp.eq.s16 	%p114, %rs95, %rs96;
	sub.f64 	%fd415, %fd414, %fd412;
	sub.f64 	%fd416, %fd412, %fd414;
	selp.f64 	%fd417, %fd415, %fd416, %p114;
	selp.f64 	%fd418, %fd416, %fd415, %p114;
	add.f64 	%fd419, %fd409, %fd418;
	add.f64 	%fd420, %fd408, %fd417;
	setp.lt.f64 	%p115, %fd420, %fd419;
	selp.f64 	%fd421, %fd420, %fd419, %p115;
	add.f64 	%fd498, %fd411, %fd421;
$L__BB8_90:
	add.s32 	%r242, %r242, 1;
	setp.le.u32 	%p117, %r242, %r89;
	@%p117 bra 	$L__BB8_84;
$L__BB8_91:
	setp.gt.f64 	%p118, %fd501, %fd498;
	selp.f64 	%fd501, %fd498, %fd501, %p118;
	selp.b32 	%r244, %r240, %r244, %p118;
	add.s32 	%r240, %r240, %r6;
	setp.lt.u32 	%p119, %r240, %r4;
	@%p119 bra 	$L__BB8_82;
$L__BB8_92:
	setp.lt.u32 	%p120, %r6, 2;
	st.shared.f64 	[%r7], %fd501;
	st.shared.u32 	[%r59], %r244;
	bar.sync 	0;
	@%p120 bra 	$L__BB8_98;
	mov.u32 	%r245, %r6;
$L__BB8_94:
	mov.u32 	%r100, %r245;
	shr.u32 	%r245, %r100, 1;
	setp.ge.u32 	%p121, %r5, %r245;
	@%p121 bra 	$L__BB8_97;
	ld.shared.f64 	%fd422, [%r7];
	shl.b32 	%r203, %r245, 3;
	add.s32 	%r204, %r7, %r203;
	ld.shared.f64 	%fd115, [%r204];
	setp.leu.f64 	%p122, %fd422, %fd115;
	@%p122 bra 	$L__BB8_97;
	st.shared.f64 	[%r7], %fd115;
	shl.b32 	%r205, %r245, 2;
	add.s32 	%r206, %r59, %r205;
	ld.shared.u32 	%r207, [%r206];
	st.shared.u32 	[%r59], %r207;
$L__BB8_97:
	bar.sync 	0;
	setp.gt.u32 	%p123, %r100, 3;
	@%p123 bra 	$L__BB8_94;
$L__BB8_98:
	setp.ne.s32 	%p124, %r5, 0;
	ld.shared.f64 	%fd423, [_ZZ8TogglingPdPcP9DFragTypePKcPKdPK11SubFragTypePK8FragTypePK9BlockTypePK15FragsForPosTypejjjjE10sh_bestSum];
	ld.global.f64 	%fd424, [%rd6];
	sub.f64 	%fd116, %fd424, %fd423;
	setp.leu.f64 	%p125, %fd116, 0d3DA5FD7FE1796495;
	or.pred  	%p126, %p124, %p125;
	selp.b32 	%r233, %r233, 1, %p125;
	@%p126 bra 	$L__BB8_100;
	ld.shared.s32 	%rd232, [_ZZ8TogglingPdPcP9DFragTypePKcPKdPK11SubFragTypePK8FragTypePK9BlockTypePK15FragsForPosTypejjjjE10sh_bestPos];
	add.s64 	%rd233, %rd7, %rd232;
	ld.global.u8 	%rs97, [%rd233];
	setp.eq.s16 	%p127, %rs97, 48;
	selp.b16 	%rs98, 49, 48, %p127;
	st.global.u8 	[%rd233], %rs98;
	mov.b32 	%r233, 1;
$L__BB8_100:
	setp.gt.f64 	%p128, %fd116, 0d3DA5FD7FE1796495;
	bar.sync 	0;
	@%p128 bra 	$L__BB8_60;
	neg.s32 	%r209, %r233;
	setp.ne.s32 	%p129, %r211, %r209;
	add.s32 	%r210, %r210, -1;
	@%p129 bra 	$L__BB8_1;
$L__BB8_102:
	ret;

}
	// .globl	_Z14Find_BestHaploPdPcPK9BlockTypejjj
.visible .entry _Z14Find_BestHaploPdPcPK9BlockTypejjj(
	.param .u64 .ptr .align 1 _Z14Find_BestHaploPdPcPK9BlockTypejjj_param_0,
	.param .u64 .ptr .align 1 _Z14Find_BestHaploPdPcPK9BlockTypejjj_param_1,
	.param .u64 .ptr .align 1 _Z14Find_BestHaploPdPcPK9BlockTypejjj_param_2,
	.param .u32 _Z14Find_BestHaploPdPcPK9BlockTypejjj_param_3,
	.param .u32 _Z14Find_BestHaploPdPcPK9BlockTypejjj_param_4,
	.param .u32 _Z14Find_BestHaploPdPcPK9BlockTypejjj_param_5
)
{
	.reg .pred 	%p<28>;
	.reg .b16 	%rs<2>;
	.reg .b32 	%r<138>;
	.reg .b64 	%rd<84>;
	.reg .b64 	%fd<32>;

	ld.param.u64 	%rd9, [_Z14Find_BestHaploPdPcPK9BlockTypejjj_param_0];
	ld.param.u64 	%rd7, [_Z14Find_BestHaploPdPcPK9BlockTypejjj_param_1];
	ld.param.u64 	%rd8, [_Z14Find_BestHaploPdPcPK9BlockTypejjj_param_2];
	ld.param.u32 	%r56, [_Z14Find_BestHaploPdPcPK9BlockTypejjj_param_3];
	ld.param.u32 	%r57, [_Z14Find_BestHaploPdPcPK9BlockTypejjj_param_4];
	ld.param.u32 	%r58, [_Z14Find_BestHaploPdPcPK9BlockTypejjj_param_5];
	cvta.to.global.u64 	%rd1, %rd9;
	mov.u32 	%r59, %ctaid.x;
	mov.u32 	%r60, %ntid.x;
	mul.lo.s32 	%r1, %r59, %r60;
	mov.u32 	%r2, %tid.x;
	add.s32 	%r3, %r1, %r2;
	setp.ge.u32 	%p1, %r3, %r57;
	@%p1 bra 	$L__BB9_17;
	setp.lt.u32 	%p2, %r58, 2;
	mov.b32 	%r137, 0;
	@%p2 bra 	$L__BB9_14;
	add.s32 	%r4, %r58, -1;
	add.s32 	%r65, %r58, -2;
	and.b32  	%r5, %r4, 7;
	setp.lt.u32 	%p3, %r65, 7;
	mov.b32 	%r137, 0;
	mov.b32 	%r132, 1;
	@%p3 bra 	$L__BB9_6;
	and.b32  	%r6, %r4, -8;
	shl.b32 	%r67, %r57, 1;
	add.s32 	%r125, %r3, %r67;
	shl.b32 	%r8, %r57, 3;
	mad.lo.s32 	%r124, %r57, 3, %r3;
	shl.b32 	%r68, %r57, 2;
	add.s32 	%r123, %r3, %r68;
	mad.lo.s32 	%r122, %r57, 5, %r3;
	mad.lo.s32 	%r121, %r57, 6, %r3;
	mad.lo.s32 	%r120, %r57, 7, %r3;
	add.s32 	%r119, %r3, %r8;
	add.s32 	%r69, %r2, %r57;
	add.s32 	%r118, %r69, %r1;
	mov.b32 	%r126, 0;
	mov.u32 	%r137, %r126;
$L__BB9_4:
	.pragma "nounroll";
	add.s32 	%r70, %r126, 1;
	mad.lo.s32 	%r71, %r137, %r57, %r3;
	mul.wide.u32 	%rd10, %r71, 8;
	add.s64 	%rd11, %rd1, %rd10;
	ld.global.f64 	%fd1, [%rd11];
	mul.wide.u32 	%rd12, %r118, 8;
	add.s64 	%rd13, %rd1, %rd12;
	ld.global.f64 	%fd2, [%rd13];
	setp.gt.f64 	%p4, %fd1, %fd2;
	selp.b32 	%r72, %r70, %r137, %p4;
	mad.lo.s32 	%r73, %r72, %r57, %r3;
	mul.wide.u32 	%rd14, %r73, 8;
	add.s64 	%rd15, %rd1, %rd14;
	ld.global.f64 	%fd3, [%rd15];
	mul.wide.u32 	%rd16, %r125, 8;
	add.s64 	%rd17, %rd1, %rd16;
	ld.global.f64 	%fd4, [%rd17];
	setp.gt.f64 	%p5, %fd3, %fd4;
	add.s32 	%r74, %r126, 2;
	selp.b32 	%r75, %r74, %r72, %p5;
	mad.lo.s32 	%r76, %r75, %r57, %r3;
	mul.wide.u32 	%rd18, %r76, 8;
	add.s64 	%rd19, %rd1, %rd18;
	ld.global.f64 	%fd5, [%rd19];
	mul.wide.u32 	%rd20, %r124, 8;
	add.s64 	%rd21, %rd1, %rd20;
	ld.global.f64 	%fd6, [%rd21];
	setp.gt.f64 	%p6, %fd5, %fd6;
	add.s32 	%r77, %r126, 3;
	selp.b32 	%r78, %r77, %r75, %p6;
	mad.lo.s32 	%r79, %r78, %r57, %r3;
	mul.wide.u32 	%rd22, %r79, 8;
	add.s64 	%rd23, %rd1, %rd22;
	ld.global.f64 	%fd7, [%rd23];
	mul.wide.u32 	%rd24, %r123, 8;
	add.s64 	%rd25, %rd1, %rd24;
	ld.global.f64 	%fd8, [%rd25];
	setp.gt.f64 	%p7, %fd7, %fd8;
	add.s32 	%r80, %r126, 4;
	selp.b32 	%r81, %r80, %r78, %p7;
	mad.lo.s32 	%r82, %r81, %r57, %r3;
	mul.wide.u32 	%rd26, %r82, 8;
	add.s64 	%rd27, %rd1, %rd26;
	ld.global.f64 	%fd9, [%rd27];
	mul.wide.u32 	%rd28, %r122, 8;
	add.s64 	%rd29, %rd1, %rd28;
	ld.global.f64 	%fd10, [%rd29];
	setp.gt.f64 	%p8, %fd9, %fd10;
	add.s32 	%r83, %r126, 5;
	selp.b32 	%r84, %r83, %r81, %p8;
	mad.lo.s32 	%r85, %r84, %r57, %r3;
	mul.wide.u32 	%rd30, %r85, 8;
	add.s64 	%rd31, %rd1, %rd30;
	ld.global.f64 	%fd11, [%rd31];
	mul.wide.u32 	%rd32, %r121, 8;
	add.s64 	%rd33, %rd1, %rd32;
	ld.global.f64 	%fd12, [%rd33];
	setp.gt.f64 	%p9, %fd11, %fd12;
	add.s32 	%r86, %r126, 6;
	selp.b32 	%r87, %r86, %r84, %p9;
	mad.lo.s32 	%r88, %r87, %r57, %r3;
	mul.wide.u32 	%rd34, %r88, 8;
	add.s64 	%rd35, %rd1, %rd34;
	ld.global.f64 	%fd13, [%rd35];
	mul.wide.u32 	%rd36, %r120, 8;
	add.s64 	%rd37, %rd1, %rd36;
	ld.global.f64 	%fd14, [%rd37];
	setp.gt.f64 	%p10, %fd13, %fd14;
	add.s32 	%r89, %r126, 7;
	selp.b32 	%r90, %r89, %r87, %p10;
	mad.lo.s32 	%r91, %r90, %r57, %r3;
	mul.wide.u32 	%rd38, %r91, 8;
	add.s64 	%rd39, %rd1, %rd38;
	ld.global.f64 	%fd15, [%rd39];
	mul.wide.u32 	%rd40, %r119, 8;
	add.s64 	%rd41, %rd1, %rd40;
	ld.global.f64 	%fd16, [%rd41];
	setp.gt.f64 	%p11, %fd15, %fd16;
	add.s32 	%r126, %r126, 8;
	selp.b32 	%r137, %r126, %r90, %p11;
	add.s32 	%r125, %r125, %r8;
	add.s32 	%r124, %r124, %r8;
	add.s32 	%r123, %r123, %r8;
	add.s32 	%r122, %r122, %r8;
	add.s32 	%r121, %r121, %r8;
	add.s32 	%r120, %r120, %r8;
	add.s32 	%r119, %r119, %r8;
	add.s32 	%r118, %r118, %r8;
	setp.ne.s32 	%p12, %r126, %r6;
	@%p12 bra 	$L__BB9_4;
	add.s32 	%r132, %r126, 1;
$L__BB9_6:
	setp.eq.s32 	%p13, %r5, 0;
	@%p13 bra 	$L__BB9_14;
	and.b32  	%r40, %r4, 3;
	setp.lt.u32 	%p14, %r5, 4;
	@%p14 bra 	$L__BB9_9;
	mad.lo.s32 	%r93, %r137, %r57, %r3;
	mul.wide.u32 	%rd42, %r93, 8;
	add.s64 	%rd43, %rd1, %rd42;
	ld.global.f64 	%fd17, [%rd43];
	mad.lo.s32 	%r94, %r132, %r57, %r3;
	mul.wide.u32 	%rd44, %r94, 8;
	add.s64 	%rd45, %rd1, %rd44;
	ld.global.f64 	%fd18, [%rd45];
	setp.gt.f64 	%p15, %fd17, %fd18;
	selp.b32 	%r95, %r132, %r137, %p15;
	add.s32 	%r96, %r132, 1;
	mad.lo.s32 	%r97, %r95, %r57, %r3;
	mul.wide.u32 	%rd46, %r97, 8;
	add.s64 	%rd47, %rd1, %rd46;
	ld.global.f64 	%fd19, [%rd47];
	add.s32 	%r98, %r94, %r57;
	mul.wide.u32 	%rd48, %r98, 8;
	add.s64 	%rd49, %rd1, %rd48;
	ld.global.f64 	%fd20, [%rd49];
	setp.gt.f64 	%p16, %fd19, %fd20;
	selp.b32 	%r99, %r96, %r95, %p16;
	add.s32 	%r100, %r132, 2;
	mad.lo.s32 	%r101, %r99, %r57, %r3;
	mul.wide.u32 	%rd50, %r101, 8;
	add.s64 	%rd51, %rd1, %rd50;
	ld.global.f64 	%fd21, [%rd51];
	add.s32 	%r102, %r98, %r57;
	mul.wide.u32 	%rd52, %r102, 8;
	add.s64 	%rd53, %rd1, %rd52;
	ld.global.f64 	%fd22, [%rd53];
	setp.gt.f64 	%p17, %fd21, %fd22;
	selp.b32 	%r103, %r100, %r99, %p17;
	add.s32 	%r104, %r132, 3;
	mad.lo.s32 	%r105, %r103, %r57, %r3;
	mul.wide.u32 	%rd54, %r105, 8;
	add.s64 	%rd55, %rd1, %rd54;
	ld.global.f64 	%fd23, [%rd55];
	add.s32 	%r106, %r102, %r57;
	mul.wide.u32 	%rd56, %r106, 8;
	add.s64 	%rd57, %rd1, %rd56;
	ld.global.f64 	%fd24, [%rd57];
	setp.gt.f64 	%p18, %fd23, %fd24;
	selp.b32 	%r137, %r104, %r103, %p18;
	add.s32 	%r132, %r132, 4;
$L__BB9_9:
	setp.eq.s32 	%p19, %r40, 0;
	@%p19 bra 	$L__BB9_14;
	setp.eq.s32 	%p20, %r40, 1;
	@%p20 bra 	$L__BB9_12;
	mad.lo.s32 	%r108, %r137, %r57, %r3;
	mul.wide.u32 	%rd58, %r108, 8;
	add.s64 	%rd59, %rd1, %rd58;
	ld.global.f64 	%fd25, [%rd59];
	mad.lo.s32 	%r109, %r132, %r57, %r3;
	mul.wide.u32 	%rd60, %r109, 8;
	add.s64 	%rd61, %rd1, %rd60;
	ld.global.f64 	%fd26, [%rd61];
	setp.gt.f64 	%p21, %fd25, %fd26;
	selp.b32 	%r110, %r132, %r137, %p21;
	add.s32 	%r111, %r132, 1;
	mad.lo.s32 	%r112, %r110, %r57, %r3;
	mul.wide.u32 	%rd62, %r112, 8;
	add.s64 	%rd63, %rd1, %rd62;
	ld.global.f64 	%fd27, [%rd63];
	add.s32 	%r113, %r109, %r57;
	mul.wide.u32 	%rd64, %r113, 8;
	add.s64 	%rd65, %rd1, %rd64;
	ld.global.f64 	%fd28, [%rd65];
	setp.gt.f64 	%p22, %fd27, %fd28;
	selp.b32 	%r137, %r111, %r110, %p22;
	add.s32 	%r132, %r132, 2;
$L__BB9_12:
	and.b32  	%r114, %r4, 1;
	setp.eq.b32 	%p23, %r114, 1;
	not.pred 	%p24, %p23;
	@%p24 bra 	$L__BB9_14;
	mad.lo.s32 	%r115, %r137, %r57, %r3;
	mul.wide.u32 	%rd66, %r115, 8;
	add.s64 	%rd67, %rd1, %rd66;
	ld.global.f64 	%fd29, [%rd67];
	mad.lo.s32 	%r116, %r132, %r57, %r3;
	mul.wide.u32 	%rd68, %r116, 8;
	add.s64 	%rd69, %rd1, %rd68;
	ld.global.f64 	%fd30, [%rd69];
	setp.gt.f64 	%p25, %fd29, %fd30;
	selp.b32 	%r137, %r132, %r137, %p25;
$L__BB9_14:
	mad.lo.s32 	%r117, %r137, %r57, %r3;
	mul.wide.u32 	%rd70, %r117, 8;
	add.s64 	%rd71, %rd1, %rd70;
	ld.global.f64 	%fd31, [%rd71];
	mul.wide.u32 	%rd72, %r3, 8;
	add.s64 	%rd73, %rd1, %rd72;
	st.global.f64 	[%rd73], %fd31;
	cvta.to.global.u64 	%rd74, %rd8;
	mul.wide.u32 	%rd75, %r3, 16;
	add.s64 	%rd76, %rd74, %rd75;
	ld.global.u32 	%r53, [%rd76+8];
	mul.lo.s32 	%r54, %r137, %r56;
	ld.global.u32 	%r55, [%rd76+12];
	setp.eq.s32 	%p26, %r55, 0;
	@%p26 bra 	$L__BB9_17;
	cvt.u64.u32 	%rd78, %r54;
	cvt.u64.u32 	%rd79, %r53;
	cvta.to.global.u64 	%rd80, %rd7;
	add.s64 	%rd2, %rd80, %rd79;
	add.s64 	%rd3, %rd2, %rd78;
	cvt.u64.u32 	%rd4, %r55;
	mov.b64 	%rd83, 0;
$L__BB9_16:
	add.s64 	%rd81, %rd3, %rd83;
	ld.global.u8 	%rs1, [%rd81];
	add.s64 	%rd82, %rd2, %rd83;
	st.global.u8 	[%rd82], %rs1;
	add.s64 	%rd83, %rd83, 1;
	setp.lt.u64 	%p27, %rd83, %rd4;
	@%p27 bra 	$L__BB9_16;
$L__BB9_17:
	ret;

}
	// .globl	_ZN3cub18CUB_300001_SM_10006detail11EmptyKernelIvEEvv
.visible .entry _ZN3cub18CUB_300001_SM_10006detail11EmptyKernelIvEEvv()
{


	ret;

}


// ===== COMPILED SASS (sm_100) =====

	.target	sm_100

	.elftype	@"ET_EXEC"


//--------------------- .note.nv.tkinfo           --------------------------
	.section	.note.nv.tkinfo,"",@"SHT_NOTE"
	.sectionflags	@"SHF_NOTE_NV_TKINFO"
	.tkinfo
        /*0018*/ 	.word	0x00000002
        /*0030*/ 	.string	""
        /*0030*/ 	.string	"ptxas"
        /*0030*/ 	.string	"Cuda compilation tools, release 13.0, V13.0.88"
        /*0030*/ 	.string	"Build cuda_13.0.r13.0/compiler.36424714_0"
        /*0030*/ 	.string	"-arch sm_100 -m 64 "



//--------------------- .note.nv.cuinfo           --------------------------
	.section	.note.nv.cuinfo,"",@"SHT_NOTE"
	.sectionflags	@"SHF_NOTE_NV_CUINFO"
        /*0018*/ 	.short	0x0002
        /*001a*/ 	.short	0x0064
        /*001c*/ 	.short	0x0082
	.zero		2


//--------------------- .nv.info                  --------------------------
	.section	.nv.info,"",@"SHT_CUDA_INFO"
	.align	4


	//----- nvinfo : EIATTR_REGCOUNT
	.align		4
        /*0000*/ 	.byte	0x04, 0x2f
        /*0002*/ 	.short	(.L_57 - .L_56)
	.align		4
.L_56:
        /*0004*/ 	.word	index@(_Z15init_randstatesjP17curandStateXORWOW)
        /*0008*/ 	.word	0x00000020


	//----- nvinfo : EIATTR_FRAME_SIZE
	.align		4
.L_57:
        /*000c*/ 	.byte	0x04, 0x11
        /*000e*/ 	.short	(.L_59 - .L_58)
	.align		4
.L_58:
        /*0010*/ 	.word	index@(_Z15init_randstatesjP17curandStateXORWOW)
        /*0014*/ 	.word	0x00000000


	//----- nvinfo : EIATTR_REGCOUNT
	.align		4
.L_59:
        /*0018*/ 	.byte	0x04, 0x2f
        /*001a*/ 	.short	(.L_61 - .L_60)
	.align		4
.L_60:
        /*001c*/ 	.word	index@(_Z7GA_initP9IndvDTypePcPK9BlockTypejjj)
        /*0020*/ 	.word	0x0000001c


	//----- nvinfo : EIATTR_FRAME_SIZE
	.align		4
.L_61:
        /*0024*/ 	.byte	0x04, 0x11
        /*0026*/ 	.short	(.L_63 - .L_62)
	.align		4
.L_62:
        /*0028*/ 	.word	index@(_Z7GA_initP9IndvDTypePcPK9BlockTypejjj)
        /*002c*/ 	.word	0x00000000


	//----- nvinfo : EIATTR_REGCOUNT
	.align		4
.L_63:
        /*0030*/ 	.byte	0x04, 0x2f
        /*0032*/ 	.short	(.L_65 - .L_64)
	.align		4
.L_64:
        /*0034*/ 	.word	index@(_Z9GA_1stGenP9IndvDTypePcP17curandStateXORWOWPK9BlockTypejj)
        /*0038*/ 	.word	0x0000001f


	//----- nvinfo : EIATTR_FRAME_SIZE
	.align		4
.L_65:
        /*003c*/ 	.byte	0x04, 0x11
        /*003e*/ 	.short	(.L_67 - .L_66)
	.align		4
.L_66:
        /*0040*/ 	.word	index@(_Z9GA_1stGenP9IndvDTypePcP17curandStateXORWOWPK9BlockTypejj)
        /*0044*/ 	.word	0x00000030


	//----- nvinfo : EIATTR_REGCOUNT
	.align		4
.L_67:
        /*0048*/ 	.byte	0x04, 0x2f
        /*004a*/ 	.short	(.L_69 - .L_68)
	.align		4
.L_68:
        /*004c*/ 	.word	index@(_Z10GA_nextGenP9IndvDTypePcP17curandStateXORWOWPKjPK9BlockTypejjj)
        /*0050*/ 	.word	0x00000020


	//----- nvinfo : EIATTR_FRAME_SIZE
	.align		4
.L_69:
        /*0054*/ 	.byte	0x04, 0x11
        /*0056*/ 	.short	(.L_71 - .L_70)
	.align		4
.L_70:
        /*0058*/ 	.word	index@($__internal_0_$__cuda_sm20_div_rn_f64_full)
        /*005c*/ 	.word	0x00000030


	//----- nvinfo : EIATTR_FRAME_SIZE
	.align		4
.L_71:
        /*0060*/ 	.byte	0x04, 0x11
        /*0062*/ 	.short	(.L_73 - .L_72)
	.align		4
.L_72:
        /*0064*/ 	.word	index@(_Z10GA_nextGenP9IndvDTypePcP17curandStateXORWOWPKjPK9BlockTypejjj)
        /*0068*/ 	.word	0x00000030


	//----- nvinfo : EIATTR_REGCOUNT
	.align		4
.L_73:
        /*006c*/ 	.byte	0x04, 0x2f
        /*006e*/ 	.short	(.L_75 - .L_74)
	.align		4
.L_74:
        /*0070*/ 	.word	index@(_Z11GA_cnt_compP9IndvDTypePcPjPK9BlockTypeii)
        /*0074*/ 	.word	0x00000016


	//----- nvinfo : EIATTR_FRAME_SIZE
	.align		4
.L_75:
        /*0078*/ 	.byte	0x04, 0x11
        /*007a*/ 	.short	(.L_77 - .L_76)
	.align		4
.L_76:
        /*007c*/ 	.word	index@(_Z11GA_cnt_compP9IndvDTypePcPjPK9BlockTypeii)
        /*0080*/ 	.word	0x00000000


	//----- nvinfo : EIATTR_REGCOUNT
	.align		4
.L_77:
        /*0084*/ 	.byte	0x04, 0x2f
        /*0086*/ 	.short	(.L_79 - .L_78)
	.align		4
.L_78:
        /*0088*/ 	.word	index@(_Z11GA_pop_evalP9IndvDTypePcPKcPKdPK11SubFragTypePK8FragTypePK9BlockTypejjj)
        /*008c*/ 	.word	0x00000028


	//----- nvinfo : EIATTR_FRAME_SIZE
	.align		4
.L_79:
        /*0090*/ 	.byte	0x04, 0x11
        /*0092*/ 	.short	(.L_81 - .L_80)
	.align		4
.L_80:
        /*0094*/ 	.word	index@(_Z11GA_pop_evalP9IndvDTypePcPKcPKdPK11SubFragTypePK8FragTypePK9BlockTypejjj)
        /*0098*/ 	.word	0x00000000


	//----- nvinfo : EIATTR_REGCOUNT
	.align		4
.L_81:
        /*009c*/ 	.byte	0x04, 0x2f
        /*009e*/ 	.short	(.L_83 - .L_82)
	.align		4
.L_82:
        /*00a0*/ 	.word	index@(_Z11GA_pop_sortP9IndvDTypej)
        /*00a4*/ 	.word	0x00000030


	//----- nvinfo : EIATTR_FRAME_SIZE
	.align		4
.L_83:
        /*00a8*/ 	.byte	0x04, 0x11
        /*00aa*/ 	.short	(.L_85 - .L_84)
	.align		4
.L_84:
        /*00ac*/ 	.word	index@(_Z11GA_pop_sortP9IndvDTypej)
        /*00b0*/ 	.word	0x00000008


	//----- nvinfo : EIATTR_REGCOUNT
	.align		4
.L_85:
        /*00b4*/ 	.byte	0x04, 0x2f
        /*00b6*/ 	.short	(.L_87 - .L_86)
	.align		4
.L_86:
        /*00b8*/ 	.word	index@(_Z11gather_pop0PdPcPK9IndvDTypePKcPK9BlockTypejjj)
        /*00bc*/ 	.word	0x00000011


	//----- nvinfo : EIATTR_FRAME_SIZE
	.align		4
.L_87:
        /*00c0*/ 	.byte	0x04, 0x11
        /*00c2*/ 	.short	(.L_89 - .L_88)
	.align		4
.L_88:
        /*00c4*/ 	.word	index@(_Z11gather_pop0PdPcPK9IndvDTypePKcPK9BlockTypejjj)
        /*00c8*/ 	.word	0x00000000


	//----- nvinfo : EIATTR_REGCOUNT
	.align		4
.L_89:
        /*00cc*/ 	.byte	0x04, 0x2f
        /*00ce*/ 	.short	(.L_91 - .L_90)
	.align		4
.L_90:
        /*00d0*/ 	.word	index@(_Z8TogglingPdPcP9DFragTypePKcPKdPK11SubFragTypePK8FragTypePK9BlockTypePK15FragsForPosTypejjjj)
        /*00d4*/ 	.word	0x00000030


	//----- nvinfo : EIATTR_FRAME_SIZE
	.align		4
.L_91:
        /*00d8*/ 	.byte	0x04, 0x11
        /*00da*/ 	.short	(.L_93 - .L_92)
	.align		4
.L_92:
        /*00dc*/ 	.word	index@(_Z8TogglingPdPcP9DFragTypePKcPKdPK11SubFragTypePK8FragTypePK9BlockTypePK15FragsForPosTypejjjj)
        /*00e0*/ 	.word	0x00000000


	//----- nvinfo : EIATTR_REGCOUNT
	.align		4
.L_93:
        /*00e4*/ 	.byte	0x04, 0x2f
        /*00e6*/ 	.short	(.L_95 - .L_94)
	.align		4
.L_94:
        /*00e8*/ 	.word	index@(_Z14Find_BestHaploPdPcPK9BlockTypejjj)
        /*00ec*/ 	.word	0x00000020


	//----- nvinfo : EIATTR_FRAME_SIZE
	.align		4
.L_95:
        /*00f0*/ 	.byte	0x04, 0x11
        /*00f2*/ 	.short	(.L_97 - .L_96)
	.align		4
.L_96:
        /*00f4*/ 	.word	index@(_Z14Find_BestHaploPdPcPK9BlockTypejjj)
        /*00f8*/ 	.word	0x00000000


	//----- nvinfo : EIATTR_REGCOUNT
	.align		4
.L_97:
        /*00fc*/ 	.byte	0x04, 0x2f
        /*00fe*/ 	.short	(.L_99 - .L_98)
	.align		4
.L_98:
        /*0100*/ 	.word	index@(_ZN3cub18CUB_300001_SM_10006detail11EmptyKernelIvEEvv)
        /*0104*/ 	.word	0x00000004


	//----- nvinfo : EIATTR_FRAME_SIZE
	.align		4
.L_99:
        /*0108*/ 	.byte	0x04, 0x11
        /*010a*/ 	.short	(.L_101 - .L_100)
	.align		4
.L_100:
        /*010c*/ 	.word	index@(_ZN3cub18CUB_300001_SM_10006detail11EmptyKernelIvEEvv)
        /*0110*/ 	.word	0x00000000


	//----- nvinfo : EIATTR_MIN_STACK_SIZE
	.align		4
.L_101:
        /*0114*/ 	.byte	0x04, 0x12
        /*0116*/ 	.short	(.L_103 - .L_102)
	.align		4
.L_102:
        /*0118*/ 	.word	index@(_ZN3cub18CUB_300001_SM_10006detail11EmptyKernelIvEEvv)
        /*011c*/ 	.word	0x00000000


	//----- nvinfo : EIATTR_MIN_STACK_SIZE
	.align		4
.L_103:
        /*0120*/ 	.byte	0x04, 0x12
        /*0122*/ 	.short	(.L_105 - .L_104)
	.align		4
.L_104:
        /*0124*/ 	.word	index@(_Z14Find_BestHaploPdPcPK9BlockTypejjj)
        /*0128*/ 	.word	0x00000000


	//----- nvinfo : EIATTR_MIN_STACK_SIZE
	.align		4
.L_105:
        /*012c*/ 	.byte	0x04, 0x12
        /*012e*/ 	.short	(.L_107 - .L_106)
	.align		4
.L_106:
        /*0130*/ 	.word	index@(_Z8TogglingPdPcP9DFragTypePKcPKdPK11SubFragTypePK8FragTypePK9BlockTypePK15FragsForPosTypejjjj)
        /*0134*/ 	.word	0x00000000


	//----- nvinfo : EIATTR_MIN_STACK_SIZE
	.align		4
.L_107:
        /*0138*/ 	.byte	0x04, 0x12
        /*013a*/ 	.short	(.L_109 - .L_108)
	.align		4
.L_108:
        /*013c*/ 	.word	index@(_Z11gather_pop0PdPcPK9IndvDTypePKcPK9BlockTypejjj)
        /*0140*/ 	.word	0x00000000


	//----- nvinfo : EIATTR_MIN_STACK_SIZE
	.align		4
.L_109:
        /*0144*/ 	.byte	0x04, 0x12
        /*0146*/ 	.short	(.L_111 - .L_110)
	.align		4
.L_110:
        /*0148*/ 	.word	index@(_Z11GA_pop_sortP9IndvDTypej)
        /*014c*/ 	.word	0x00000008


	//----- nvinfo : EIATTR_MIN_STACK_SIZE
	.align		4
.L_111:
        /*0150*/ 	.byte	0x04, 0x12
        /*0152*/ 	.short	(.L_113 - .L_112)
	.align		4
.L_112:
        /*0154*/ 	.word	index@(_Z11GA_pop_evalP9IndvDTypePcPKcPKdPK11SubFragTypePK8FragTypePK9BlockTypejjj)
        /*0158*/ 	.word	0x00000000


	//----- nvinfo : EIATTR_MIN_STACK_SIZE
	.align		4
.L_113:
        /*015c*/ 	.byte	0x04, 0x12
        /*015e*/ 	.short	(.L_115 - .L_114)
	.align		4
.L_114:
        /*0160*/ 	.word	index@(_Z11GA_cnt_compP9IndvDTypePcPjPK9BlockTypeii)
        /*0164*/ 	.word	0x00000000


	//----- nvinfo : EIATTR_MIN_STACK_SIZE
	.align		4
.L_115:
        /*0168*/ 	.byte	0x04, 0x12
        /*016a*/ 	.short	(.L_117 - .L_116)
	.align		4
.L_116:
        /*016c*/ 	.word	index@(_Z10GA_nextGenP9IndvDTypePcP17curandStateXORWOWPKjPK9BlockTypejjj)
        /*0170*/ 	.word	0x00000030


	//----- nvinfo : EIATTR_MIN_STACK_SIZE
	.align		4
.L_117:
        /*0174*/ 	.byte	0x04, 0x12
        /*0176*/ 	.short	(.L_119 - .L_118)
	.align		4
.L_118:
        /*0178*/ 	.word	index@(_Z9GA_1stGenP9IndvDTypePcP17curandStateXORWOWPK9BlockTypejj)
        /*017c*/ 	.word	0x00000030


	//----- nvinfo : EIATTR_MIN_STACK_SIZE
	.align		4
.L_119:
        /*0180*/ 	.byte	0x04, 0x12
        /*0182*/ 	.short	(.L_121 - .L_120)
	.align		4
.L_120:
        /*0184*/ 	.word	index@(_Z7GA_initP9IndvDTypePcPK9BlockTypejjj)
        /*0188*/ 	.word	0x00000000


	//----- nvinfo : EIATTR_MIN_STACK_SIZE
	.align		4
.L_121:
        /*018c*/ 	.byte	0x04, 0x12
        /*018e*/ 	.short	(.L_123 - .L_122)
	.align		4
.L_122:
        /*0190*/ 	.word	index@(_Z15init_randstatesjP17curandStateXORWOW)
        /*0194*/ 	.word	0x00000000
.L_123:


//--------------------- .nv.compat                --------------------------
	.section	.nv.compat,"",@"SHT_CUDA_COMPAT_INFO"
	.align	4
        /*0000*/ 	.byte	0x02, 0x09, 0x00, 0x00, 0x02, 0x02, 0x01, 0x00, 0x02, 0x05, 0x05, 0x00, 0x03, 0x07, 0x01, 0x01
        /*0010*/ 	.byte	0x02, 0x03, 0x00, 0x00, 0x02, 0x06, 0x01, 0x00, 0x04, 0x0b, 0x08, 0x00, 0x01, 0x00, 0x00, 0x00
        /*0020*/ 	.byte	0x00, 0x00, 0x00, 0x00


//--------------------- .nv.info._ZN3cub18CUB_300001_SM_10006detail11EmptyKernelIvEEvv --------------------------
	.section	.nv.info._ZN3cub18CUB_300001_SM_10006detail11EmptyKernelIvEEvv,"",@"SHT_CUDA_INFO"
	.sectionflags	@""
	.align	4


	//----- nvinfo : EIATTR_CUDA_API_VERSION
	.align		4
        /*0000*/ 	.byte	0x04, 0x37
        /*0002*/ 	.short	(.L_125 - .L_124)
.L_124:
        /*0004*/ 	.word	0x00000082


	//----- nvinfo : EIATTR_SPARSE_MMA_MASK
	.align		4
.L_125:
        /*0008*/ 	.byte	0x03, 0x50
        /*000a*/ 	.short	0x0000


	//----- nvinfo : EIATTR_MAXREG_COUNT
	.align		4
        /*000c*/ 	.byte	0x03, 0x1b
        /*000e*/ 	.short	0x00ff


	//----- nvinfo : EIATTR_MERCURY_ISA_VERSION
	.align		4
        /*0010*/ 	.byte	0x03, 0x5f
        /*0012*/ 	.short	0x0101


	//----- nvinfo : EIATTR_VRC_CTA_INIT_COUNT
	.align		4
        /*0014*/ 	.byte	0x02, 0x4a
	.zero		1
	.zero		1


	//----- nvinfo : EIATTR_EXIT_INSTR_OFFSETS
	.align		4
        /*0018*/ 	.byte	0x04, 0x1c
        /*001a*/ 	.short	(.L_127 - .L_126)


	//   ....[0]....
.L_126:
        /*001c*/ 	.word	0x00000010


	//----- nvinfo : EIATTR_SW_WAR
	.align		4
.L_127:
        /*0020*/ 	.byte	0x04, 0x36
        /*0022*/ 	.short	(.L_129 - .L_128)
.L_128:
        /*0024*/ 	.word	0x00000008
.L_129:


//--------------------- .nv.info._Z14Find_BestHaploPdPcPK9BlockTypejjj --------------------------
	.section	.nv.info._Z14Find_BestHaploPdPcPK9BlockTypejjj,"",@"SHT_CUDA_INFO"
	.sectionflags	@""
	.align	4


	//----- nvinfo : EIATTR_CUDA_API_VERSION
	.align		4
        /*0000*/ 	.byte	0x04, 0x37
        /*0002*/ 	.short	(.L_131 - .L_130)
.L_130:
        /*0004*/ 	.word	0x00000082


	//----- nvinfo : EIATTR_KPARAM_INFO
	.align		4
.L_131:
        /*0008*/ 	.byte	0x04, 0x17
        /*000a*/ 	.short	(.L_133 - .L_132)
.L_132:
        /*000c*/ 	.word	0x00000000
        /*0010*/ 	.short	0x0005
        /*0012*/ 	.short	0x0020
        /*0014*/ 	.byte	0x00, 0xf0, 0x11, 0x00


	//----- nvinfo : EIATTR_KPARAM_INFO
	.align		4
.L_133:
        /*0018*/ 	.byte	0x04, 0x17
        /*001a*/ 	.short	(.L_135 - .L_134)
.L_134:
        /*001c*/ 	.word	0x00000000
        /*0020*/ 	.short	0x0004
        /*0022*/ 	.short	0x001c
        /*0024*/ 	.byte	0x00, 0xf0, 0x11, 0x00


	//----- nvinfo : EIATTR_KPARAM_INFO
	.align		4
.L_135:
        /*0028*/ 	.byte	0x04, 0x17
        /*002a*/ 	.short	(.L_137 - .L_136)
.L_136:
        /*002c*/ 	.word	0x00000000
        /*0030*/ 	.short	0x0003
        /*0032*/ 	.short	0x0018
        /*0034*/ 	.byte	0x00, 0xf0, 0x11, 0x00


	//----- nvinfo : EIATTR_KPARAM_INFO
	.align		4
.L_137:
        /*0038*/ 	.byte	0x04, 0x17
        /*003a*/ 	.short	(.L_139 - .L_138)
.L_138:
        /*003c*/ 	.word	0x00000000
        /*0040*/ 	.short	0x0002
        /*0042*/ 	.short	0x0010
        /*0044*/ 	.byte	0x00, 0xf5, 0x21, 0x00


	//----- nvinfo : EIATTR_KPARAM_INFO
	.align		4
.L_139:
        /*0048*/ 	.byte	0x04, 0x17
        /*004a*/ 	.short	(.L_141 - .L_140)
.L_140:
        /*004c*/ 	.word	0x00000000
        /*0050*/ 	.short	0x0001
        /*0052*/ 	.short	0x0008
        /*0054*/ 	.byte	0x00, 0xf5, 0x21, 0x00


	//----- nvinfo : EIATTR_KPARAM_INFO
	.align		4
.L_141:
        /*0058*/ 	.byte	0x04, 0x17
        /*005a*/ 	.short	(.L_143 - .L_142)
.L_142:
        /*005c*/ 	.word	0x00000000
        /*0060*/ 	.short	0x0000
        /*0062*/ 	.short	0x0000
        /*0064*/ 	.byte	0x00, 0xf5, 0x21, 0x00


	//----- nvinfo : EIATTR_SPARSE_MMA_MASK
	.align		4
.L_143:
        /*0068*/ 	.byte	0x03, 0x50
        /*006a*/ 	.short	0x0000


	//----- nvinfo : EIATTR_MAXREG_COUNT
	.align		4
        /*006c*/ 	.byte	0x03, 0x1b
        /*006e*/ 	.short	0x00ff


	//----- nvinfo : EIATTR_MERCURY_ISA_VERSION
	.align		4
        /*0070*/ 	.byte	0x03, 0x5f
        /*0072*/ 	.short	0x0101


	//----- nvinfo : EIATTR_VRC_CTA_INIT_COUNT
	.align		4
        /*0074*/ 	.byte	0x02, 0x4a
	.zero		1
	.zero		1


	//----- nvinfo : EIATTR_EXIT_INSTR_OFFSETS
	.align		4
        /*0078*/ 	.byte	0x04, 0x1c
        /*007a*/ 	.short	(.L_145 - .L_144)


	//   ....[0]....
.L_144:
        /*007c*/ 	.word	0x00000080


	//   ....[1]....
        /*0080*/ 	.word	0x00000bb0


	//   ....[2]....
        /*0084*/ 	.word	0x00000ce0


	//----- nvinfo : EIATTR_CRS_STACK_SIZE
	.align		4
.L_145:
        /*0088*/ 	.byte	0x04, 0x1e
        /*008a*/ 	.short	(.L_147 - .L_146)
.L_146:
        /*008c*/ 	.word	0x00000000


	//----- nvinfo : EIATTR_CBANK_PARAM_SIZE
	.align		4
.L_147:
        /*0090*/ 	.byte	0x03, 0x19
        /*0092*/ 	.short	0x0024


	//----- nvinfo : EIATTR_PARAM_CBANK
	.align		4
        /*0094*/ 	.byte	0x04, 0x0a
        /*0096*/ 	.short	(.L_149 - .L_148)
	.align		4
.L_148:
        /*0098*/ 	.word	index@(.nv.constant0._Z14Find_BestHaploPdPcPK9BlockTypejjj)
        /*009c*/ 	.short	0x0380
        /*009e*/ 	.short	0x0024


	//----- nvinfo : EIATTR_SW_WAR
	.align		4
.L_149:
        /*00a0*/ 	.byte	0x04, 0x36
        /*00a2*/ 	.short	(.L_151 - .L_150)
.L_150:
        /*00a4*/ 	.word	0x00000008
.L_151:


//--------------------- .nv.info._Z8TogglingPdPcP9DFragTypePKcPKdPK11SubFragTypePK8FragTypePK9BlockTypePK15FragsForPosTypejjjj --------------------------
	.section	.nv.info._Z8TogglingPdPcP9DFragTypePKcPKdPK11SubFragTypePK8FragTypePK9BlockTypePK15FragsForPosTypejjjj,"",@"SHT_CUDA_INFO"
	.sectionflags	@""
	.align	4


	//----- nvinfo : EIATTR_CUDA_API_VERSION
	.align		4
        /*0000*/ 	.byte	0x04, 0x37
        /*0002*/ 	.short	(.L_153 - .L_152)
.L_152:
        /*0004*/ 	.word	0x00000082


	//----- nvinfo : EIATTR_KPARAM_INFO
	.align		4
.L_153:
        /*0008*/ 	.byte	0x04, 0x17
        /*000a*/ 	.short	(.L_155 - .L_154)
.L_154:
        /*000c*/ 	.word	0x00000000
        /*0010*/ 	.short	0x000c
        /*0012*/ 	.short	0x0054
        /*0014*/ 	.byte	0x00, 0xf0, 0x11, 0x00


	//----- nvinfo : EIATTR_KPARAM_INFO
	.align		4
.L_155:
        /*0018*/ 	.byte	0x04, 0x17
        /*001a*/ 	.short	(.L_157 - .L_156)
.L_156:
        /*001c*/ 	.word	0x00000000
        /*0020*/ 	.short	0x000b
        /*0022*/ 	.short	0x0050
        /*0024*/ 	.byte	0x00, 0xf0, 0x11, 0x00


	//----- nvinfo : EIATTR_KPARAM_INFO
	.align		4
.L_157:
        /*0028*/ 	.byte	0x04, 0x17
        /*002a*/ 	.short	(.L_159 - .L_158)
.L_158:
        /*002c*/ 	.word	0x00000000
        /*0030*/ 	.short	0x000a
        /*0032*/ 	.short	0x004c
        /*0034*/ 	.byte	0x00, 0xf0, 0x11, 0x00


	//----- nvinfo : EIATTR_KPARAM_INFO
	.align		4
.L_159:
        /*0038*/ 	.byte	0x04, 0x17
        /*003a*/ 	.short	(.L_161 - .L_160)
.L_160:
        /*003c*/ 	.word	0x00000000
        /*0040*/ 	.short	0x0009
        /*0042*/ 	.short	0x0048
        /*0044*/ 	.byte	0x00, 0xf0, 0x11, 0x00


	//----- nvinfo : EIATTR_KPARAM_INFO
	.align		4
.L_161:
        /*0048*/ 	.byte	0x04, 0x17
        /*004a*/ 	.short	(.L_163 - .L_162)
.L_162:
        /*004c*/ 	.word	0x00000000
        /*0050*/ 	.short	0x0008
        /*0052*/ 	.short	0x0040
        /*0054*/ 	.byte	0x00, 0xf5, 0x21, 0x00


	//----- nvinfo : EIATTR_KPARAM_INFO
	.align		4
.L_163:
        /*0058*/ 	.byte	0x04, 0x17
        /*005a*/ 	.short	(.L_165 - .L_164)
.L_164:
        /*005c*/ 	.word	0x00000000
        /*0060*/ 	.short	0x0007
        /*0062*/ 	.short	0x0038
        /*0064*/ 	.byte	0x00, 0xf5, 0x21, 0x00


	//----- nvinfo : EIATTR_KPARAM_INFO
	.align		4
.L_165:
        /*0068*/ 	.byte	0x04, 0x17
        /*006a*/ 	.short	(.L_167 - .L_166)
.L_166:
        /*006c*/ 	.word	0x00000000
        /*0070*/ 	.short	0x0006
        /*0072*/ 	.short	0x0030
        /*0074*/ 	.byte	0x00, 0xf5, 0x21, 0x00


	//----- nvinfo : EIATTR_KPARAM_INFO
	.align		4
.L_167:
        /*0078*/ 	.byte	0x04, 0x17
        /*007a*/ 	.short	(.L_169 - .L_168)
.L_168:
        /*007c*/ 	.word	0x00000000
        /*0080*/ 	.short	0x0005
        /*0082*/ 	.short	0x0028
        /*0084*/ 	.byte	0x00, 0xf5, 0x21, 0x00


	//----- nvinfo : EIATTR_KPARAM_INFO
	.align		4
.L_169:
        /*0088*/ 	.byte	0x04, 0x17
        /*008a*/ 	.short	(.L_171 - .L_170)
.L_170:
        /*008c*/ 	.word	0x00000000
        /*0090*/ 	.short	0x0004
        /*0092*/ 	.short	0x0020
        /*0094*/ 	.byte	0x00, 0xf5, 0x21, 0x00


	//----- nvinfo : EIATTR_KPARAM_INFO
	.align		4
.L_171:
        /*0098*/ 	.byte	0x04, 0x17
        /*009a*/ 	.short	(.L_173 - .L_172)
.L_172:
        /*009c*/ 	.word	0x00000000
        /*00a0*/ 	.short	0x0003
        /*00a2*/ 	.short	0x0018
        /*00a4*/ 	.byte	0x00, 0xf5, 0x21, 0x00


	//----- nvinfo : EIATTR_KPARAM_INFO
	.align		4
.L_173:
        /*00a8*/ 	.byte	0x04, 0x17
        /*00aa*/ 	.short	(.L_175 - .L_174)
.L_174:
        /*00ac*/ 	.word	0x00000000
        /*00b0*/ 	.short	0x0002
        /*00b2*/ 	.short	0x0010
        /*00b4*/ 	.byte	0x00, 0xf5, 0x21, 0x00


	//----- nvinfo : EIATTR_KPARAM_INFO
	.align		4
.L_175:
        /*00b8*/ 	.byte	0x04, 0x17
        /*00ba*/ 	.short	(.L_177 - .L_176)
.L_176:
        /*00bc*/ 	.word	0x00000000
        /*00c0*/ 	.short	0x0001
        /*00c2*/ 	.short	0x0008
        /*00c4*/ 	.byte	0x00, 0xf5, 0x21, 0x00


	//----- nvinfo : EIATTR_KPARAM_INFO
	.align		4
.L_177:
        /*00c8*/ 	.byte	0x04, 0x17
        /*00ca*/ 	.short	(.L_179 - .L_178)
.L_178:
        /*00cc*/ 	.word	0x00000000
        /*00d0*/ 	.short	0x0000
        /*00d2*/ 	.short	0x0000
        /*00d4*/ 	.byte	0x00, 0xf5, 0x21, 0x00


	//----- nvinfo : EIATTR_SPARSE_MMA_MASK
	.align		4
.L_179:
        /*00d8*/ 	.byte	0x03, 0x50
        /*00da*/ 	.short	0x0000


	//----- nvinfo : EIATTR_MAXREG_COUNT
	.align		4
        /*00dc*/ 	.byte	0x03, 0x1b
        /*00de*/ 	.short	0x00ff


	//----- nvinfo : EIATTR_NUM_BARRIERS
	.align		4
        /*00e0*/ 	.byte	0x02, 0x4c
        /*00e2*/ 	.byte	0x01
	.zero		1


	//----- nvinfo : EIATTR_MERCURY_ISA_VERSION
	.align		4
        /*00e4*/ 	.byte	0x03, 0x5f
        /*00e6*/ 	.short	0x0101


	//----- nvinfo : EIATTR_VRC_CTA_INIT_COUNT
	.align		4
        /*00e8*/ 	.byte	0x02, 0x4a
	.zero		1
	.zero		1


	//----- nvinfo : EIATTR_EXIT_INSTR_OFFSETS
	.align		4
        /*00ec*/ 	.byte	0x04, 0x1c
        /*00ee*/ 	.short	(.L_181 - .L_180)


	//   ....[0]....
.L_180:
        /*00f0*/ 	.word	0x000001b0


	//   ....[1]....
        /*00f4*/ 	.word	0x000054d0


	//----- nvinfo : EIATTR_CRS_STACK_SIZE
	.align		4
.L_181:
        /*00f8*/ 	.byte	0x04, 0x1e
        /*00fa*/ 	.short	(.L_183 - .L_182)
.L_182:
        /*00fc*/ 	.word	0x00000000


	//----- nvinfo : EIATTR_CBANK_PARAM_SIZE
	.align		4
.L_183:
        /*0100*/ 	.byte	0x03, 0x19
        /*0102*/ 	.short	0x0058


	//----- nvinfo : EIATTR_PARAM_CBANK
	.align		4
        /*0104*/ 	.byte	0x04, 0x0a
        /*0106*/ 	.short	(.L_185 - .L_184)
	.align		4
.L_184:
        /*0108*/ 	.word	index@(.nv.constant0._Z8TogglingPdPcP9DFragTypePKcPKdPK11SubFragTypePK8FragTypePK9BlockTypePK15FragsForPosTypejjjj)
        /*010c*/ 	.short	0x0380
        /*010e*/ 	.short	0x0058


	//----- nvinfo : EIATTR_SW_WAR
	.align		4
.L_185:
        /*0110*/ 	.byte	0x04, 0x36
        /*0112*/ 	.short	(.L_187 - .L_186)
.L_186:
        /*0114*/ 	.word	0x00000008
.L_187:


//--------------------- .nv.info._Z11gather_pop0PdPcPK9IndvDTypePKcPK9BlockTypejjj --------------------------
	.section	.nv.info._Z11gather_pop0PdPcPK9IndvDTypePKcPK9BlockTypejjj,"",@"SHT_CUDA_INFO"
	.sectionflags	@""
	.align	4


	//----- nvinfo : EIATTR_CUDA_API_VERSION
	.align		4
        /*0000*/ 	.byte	0x04, 0x37
        /*0002*/ 	.short	(.L_189 - .L_188)
.L_188:
        /*0004*/ 	.word	0x00000082


	//----- nvinfo : EIATTR_KPARAM_INFO
	.align		4
.L_189:
        /*0008*/ 	.byte	0x04, 0x17
        /*000a*/ 	.short	(.L_191 - .L_190)
.L_190:
        /*000c*/ 	.word	0x00000000
        /*0010*/ 	.short	0x0007
        /*0012*/ 	.short	0x0030
        /*0014*/ 	.byte	0x00, 0xf0, 0x11, 0x00


	//----- nvinfo : EIATTR_KPARAM_INFO
	.align		4
.L_191:
        /*0018*/ 	.byte	0x04, 0x17
        /*001a*/ 	.short	(.L_193 - .L_192)
.L_192:
        /*001c*/ 	.word	0x00000000
        /*0020*/ 	.short	0x0006
        /*0022*/ 	.short	0x002c
        /*0024*/ 	.byte	0x00, 0xf0, 0x11, 0x00


	//----- nvinfo : EIATTR_KPARAM_INFO
	.align		4
.L_193:
        /*0028*/ 	.byte	0x04, 0x17
        /*002a*/ 	.short	(.L_195 - .L_194)
.L_194:
        /*002c*/ 	.word	0x00000000
        /*0030*/ 	.short	0x0005
        /*0032*/ 	.short	0x0028
        /*0034*/ 	.byte	0x00, 0xf0, 0x11, 0x00


	//----- nvinfo : EIATTR_KPARAM_INFO
	.align		4
.L_195:
        /*0038*/ 	.byte	0x04, 0x17
        /*003a*/ 	.short	(.L_197 - .L_196)
.L_196:
        /*003c*/ 	.word	0x00000000
        /*0040*/ 	.short	0x0004
        /*0042*/ 	.short	0x0020
        /*0044*/ 	.byte	0x00, 0xf5, 0x21, 0x00


	//----- nvinfo : EIATTR_KPARAM_INFO
	.align		4
.L_197:
        /*0048*/ 	.byte	0x04, 0x17
        /*004a*/ 	.short	(.L_199 - .L_198)
.L_198:
        /*004c*/ 	.word	0x00000000
        /*0050*/ 	.short	0x0003
        /*0052*/ 	.short	0x0018
        /*0054*/ 	.byte	0x00, 0xf5, 0x21, 0x00


	//----- nvinfo : EIATTR_KPARAM_INFO
	.align		4
.L_199:
        /*0058*/ 	.byte	0x04, 0x17
        /*005a*/ 	.short	(.L_201 - .L_200)
.L_200:
        /*005c*/ 	.word	0x00000000
        /*0060*/ 	.short	0x0002
        /*0062*/ 	.short	0x0010
        /*0064*/ 	.byte	0x00, 0xf5, 0x21, 0x00


	//----- nvinfo : EIATTR_KPARAM_INFO
	.align		4
.L_201:
        /*0068*/ 	.byte	0x04, 0x17
        /*006a*/ 	.short	(.L_203 - .L_202)
.L_202:
        /*006c*/ 	.word	0x00000000
        /*0070*/ 	.short	0x0001
        /*0072*/ 	.short	0x0008
        /*0074*/ 	.byte	0x00, 0xf5, 0x21, 0x00


	//----- nvinfo : EIATTR_KPARAM_INFO
	.align		4
.L_203:
        /*0078*/ 	.byte	0x04, 0x17
        /*007a*/ 	.short	(.L_205 - .L_204)
.L_204:
        /*007c*/ 	.word	0x00000000
        /*0080*/ 	.short	0x0000
        /*0082*/ 	.short	0x0000
        /*0084*/ 	.byte	0x00, 0xf5, 0x21, 0x00


	//----- nvinfo : EIATTR_SPARSE_MMA_MASK
	.align		4
.L_205:
        /*0088*/ 	.byte	0x03, 0x50
        /*008a*/ 	.short	0x0000


	//----- nvinfo : EIATTR_MAXREG_COUNT
	.align		4
        /*008c*/ 	.byte	0x03, 0x1b
        /*008e*/ 	.short	0x00ff


	//----- nvinfo : EIATTR_MERCURY_ISA_VERSION
	.align		4
        /*0090*/ 	.byte	0x03, 0x5f
        /*0092*/ 	.short	0x0101


	//----- nvinfo : EIATTR_VRC_CTA_INIT_COUNT
	.align		4
        /*0094*/ 	.byte	0x02, 0x4a
	.zero		1
	.zero		1


	//----- nvinfo : EIATTR_EXIT_INSTR_OFFSETS
	.align		4
        /*0098*/ 	.byte	0x04, 0x1c
        /*009a*/ 	.short	(.L_207 - .L_206)


	//   ....[0]....
.L_206:
        /*009c*/ 	.word	0x000002a0


	//   ....[1]....
        /*00a0*/ 	.word	0x00000310


	//----- nvinfo : EIATTR_CRS_STACK_SIZE
	.align		4
.L_207:
        /*00a4*/ 	.byte	0x04, 0x1e
        /*00a6*/ 	.short	(.L_209 - .L_208)
.L_208:
        /*00a8*/ 	.word	0x00000000


	//----- nvinfo : EIATTR_CBANK_PARAM_SIZE
	.align		4
.L_209:
        /*00ac*/ 	.byte	0x03, 0x19
        /*00ae*/ 	.short	0x0034


	//----- nvinfo : EIATTR_PARAM_CBANK
	.align		4
        /*00b0*/ 	.byte	0x04, 0x0a
        /*00b2*/ 	.short	(.L_211 - .L_210)
	.align		4
.L_210:
        /*00b4*/ 	.word	index@(.nv.constant0._Z11gather_pop0PdPcPK9IndvDTypePKcPK9BlockTypejjj)
        /*00b8*/ 	.short	0x0380
        /*00ba*/ 	.short	0x0034


	//----- nvinfo : EIATTR_SW_WAR
	.align		4
.L_211:
        /*00bc*/ 	.byte	0x04, 0x36
        /*00be*/ 	.short	(.L_213 - .L_212)
.L_212:
        /*00c0*/ 	.word	0x00000008
.L_213:


//--------------------- .nv.info._Z11GA_pop_sortP9IndvDTypej --------------------------
	.section	.nv.info._Z11GA_pop_sortP9IndvDTypej,"",@"SHT_CUDA_INFO"
	.sectionflags	@""
	.align	4


	//----- nvinfo : EIATTR_CUDA_API_VERSION
	.align		4
        /*0000*/ 	.byte	0x04, 0x37
        /*0002*/ 	.short	(.L_215 - .L_214)
.L_214:
        /*0004*/ 	.word	0x00000082


	//----- nvinfo : EIATTR_KPARAM_INFO
	.align		4
.L_215:
        /*0008*/ 	.byte	0x04, 0x17
        /*000a*/ 	.short	(.L_217 - .L_216)
.L_216:
        /*000c*/ 	.word	0x00000000
        /*0010*/ 	.short	0x0001
        /*0012*/ 	.short	0x0008
        /*0014*/ 	.byte	0x00, 0xf0, 0x11, 0x00


	//----- nvinfo : EIATTR_KPARAM_INFO
	.align		4
.L_217:
        /*0018*/ 	.byte	0x04, 0x17
        /*001a*/ 	.short	(.L_219 - .L_218)
.L_218:
        /*001c*/ 	.word	0x00000000
        /*0020*/ 	.short	0x0000
        /*0022*/ 	.short	0x0000
        /*0024*/ 	.byte	0x00, 0xf5, 0x21, 0x00


	//----- nvinfo : EIATTR_SPARSE_MMA_MASK
	.align		4
.L_219:
        /*0028*/ 	.byte	0x03, 0x50
        /*002a*/ 	.short	0x0000


	//----- nvinfo : EIATTR_MAXREG_COUNT
	.align		4
        /*002c*/ 	.byte	0x03, 0x1b
        /*002e*/ 	.short	0x00ff


	//----- nvinfo : EIATTR_EXTERNS
	.align		4
        /*0030*/ 	.byte	0x04, 0x0f
        /*0032*/ 	.short	(.L_221 - .L_220)


	//   ....[0]....
	.align		4
.L_220:
        /*0034*/ 	.word	index@(vprintf)


	//   ....[1]....
	.align		4
        /*0038*/ 	.word	index@(malloc)


	//   ....[2]....
	.align		4
        /*003c*/ 	.word	index@(free)


	//----- nvinfo : EIATTR_MERCURY_ISA_VERSION
	.align		4
.L_221:
        /*0040*/ 	.byte	0x03, 0x5f
        /*0042*/ 	.short	0x0101


	//----- nvinfo : EIATTR_VRC_CTA_INIT_COUNT
	.align		4
        /*0044*/ 	.byte	0x02, 0x4a
	.zero		1
	.zero		1


	//----- nvinfo : EIATTR_SYSCALL_OFFSETS
	.align		4
        /*0048*/ 	.byte	0x04, 0x46
        /*004a*/ 	.short	(.L_223 - .L_222)


	//   ....[0]....
.L_222:
        /*004c*/ 	.word	0x00000100


	//   ....[1]....
        /*0050*/ 	.word	0x000001a0


	//   ....[2]....
        /*0054*/ 	.word	0x00000250


	//   ....[3]....
        /*0058*/ 	.word	0x00007870


	//----- nvinfo : EIATTR_EXIT_INSTR_OFFSETS
	.align		4
.L_223:
        /*005c*/ 	.byte	0x04, 0x1c
        /*005e*/ 	.short	(.L_225 - .L_224)


	//   ....[0]....
.L_224:
        /*0060*/ 	.word	0x00007880


	//----- nvinfo : EIATTR_CRS_STACK_SIZE
	.align		4
.L_225:
        /*0064*/ 	.byte	0x04, 0x1e
        /*0066*/ 	.short	(.L_227 - .L_226)
.L_226:
        /*0068*/ 	.word	0x00000000


	//----- nvinfo : EIATTR_CBANK_PARAM_SIZE
	.align		4
.L_227:
        /*006c*/ 	.byte	0x03, 0x19
        /*006e*/ 	.short	0x000c


	//----- nvinfo : EIATTR_PARAM_CBANK
	.align		4
        /*0070*/ 	.byte	0x04, 0x0a
        /*0072*/ 	.short	(.L_229 - .L_228)
	.align		4
.L_228:
        /*0074*/ 	.word	index@(.nv.constant0._Z11GA_pop_sortP9IndvDTypej)
        /*0078*/ 	.short	0x0380
        /*007a*/ 	.short	0x000c


	//----- nvinfo : EIATTR_SW_WAR
	.align		4
.L_229:
        /*007c*/ 	.byte	0x04, 0x36
        /*007e*/ 	.short	(.L_231 - .L_230)
.L_230:
        /*0080*/ 	.word	0x00000008
.L_231:


//--------------------- .nv.info._Z11GA_pop_evalP9IndvDTypePcPKcPKdPK11SubFragTypePK8FragTypePK9BlockTypejjj --------------------------
	.section	.nv.info._Z11GA_pop_evalP9IndvDTypePcPKcPKdPK11SubFragTypePK8FragTypePK9BlockTypejjj,"",@"SHT_CUDA_INFO"
	.sectionflags	@""
	.align	4


	//----- nvinfo : EIATTR_CUDA_API_VERSION
	.align		4
        /*0000*/ 	.byte	0x04, 0x37
        /*0002*/ 	.short	(.L_233 - .L_232)
.L_232:
        /*0004*/ 	.word	0x00000082


	//----- nvinfo : EIATTR_KPARAM_INFO
	.align		4
.L_233:
        /*0008*/ 	.byte	0x04, 0x17
        /*000a*/ 	.short	(.L_235 - .L_234)
.L_234:
        /*000c*/ 	.word	0x00000000
        /*0010*/ 	.short	0x0009
        /*0012*/ 	.short	0x0040
        /*0014*/ 	.byte	0x00, 0xf0, 0x11, 0x00


	//----- nvinfo : EIATTR_KPARAM_INFO
	.align		4
.L_235:
        /*0018*/ 	.byte	0x04, 0x17
        /*001a*/ 	.short	(.L_237 - .L_236)
.L_236:
        /*001c*/ 	.word	0x00000000
        /*0020*/ 	.short	0x0008
        /*0022*/ 	.short	0x003c
        /*0024*/ 	.byte	0x00, 0xf0, 0x11, 0x00


	//----- nvinfo : EIATTR_KPARAM_INFO
	.align		4
.L_237:
        /*0028*/ 	.byte	0x04, 0x17
        /*002a*/ 	.short	(.L_239 - .L_238)
.L_238:
        /*002c*/ 	.word	0x00000000
        /*0030*/ 	.short	0x0007
        /*0032*/ 	.short	0x0038
        /*0034*/ 	.byte	0x00, 0xf0, 0x11, 0x00


	//----- nvinfo : EIATTR_KPARAM_INFO
	.align		4
.L_239:
        /*0038*/ 	.byte	0x04, 0x17
        /*003a*/ 	.short	(.L_241 - .L_240)
.L_240:
        /*003c*/ 	.word	0x00000000
        /*0040*/ 	.short	0x0006
        /*0042*/ 	.short	0x0030
        /*0044*/ 	.byte	0x00, 0xf5, 0x21, 0x00


	//----- nvinfo : EIATTR_KPARAM_INFO
	.align		4
.L_241:
        /*0048*/ 	.byte	0x04, 0x17
        /*004a*/ 	.short	(.L_243 - .L_242)
.L_242:
        /*004c*/ 	.word	0x00000000
        /*0050*/ 	.short	0x0005
        /*0052*/ 	.short	0x0028
        /*0054*/ 	.byte	0x00, 0xf5, 0x21, 0x00


	//----- nvinfo : EIATTR_KPARAM_INFO
	.align		4
.L_243:
        /*0058*/ 	.byte	0x04, 0x17
        /*005a*/ 	.short	(.L_245 - .L_244)
.L_244:
        /*005c*/ 	.word	0x00000000
        /*0060*/ 	.short	0x0004
        /*0062*/ 	.short	0x0020
        /*0064*/ 	.byte	0x00, 0xf5, 0x21, 0x00


	//----- nvinfo : EIATTR_KPARAM_INFO
	.align		4
.L_245:
        /*0068*/ 	.byte	0x04, 0x17
        /*006a*/ 	.short	(.L_247 - .L_246)
.L_246:
        /*006c*/ 	.word	0x00000000
        /*0070*/ 	.short	0x0003
        /*0072*/ 	.short	0x0018
        /*0074*/ 	.byte	0x00, 0xf5, 0x21, 0x00


	//----- nvinfo : EIATTR_KPARAM_INFO
	.align		4
.L_247:
        /*0078*/ 	.byte	0x04, 0x17
        /*007a*/ 	.short	(.L_249 - .L_248)
.L_248:
        /*007c*/ 	.word	0x00000000
        /*0080*/ 	.short	0x0002
        /*0082*/ 	.short	0x0010
        /*0084*/ 	.byte	0x00, 0xf5, 0x21, 0x00


	//----- nvinfo : EIATTR_KPARAM_INFO
	.align		4
.L_249:
        /*0088*/ 	.byte	0x04, 0x17
        /*008a*/ 	.short	(.L_251 - .L_250)
.L_250:
        /*008c*/ 	.word	0x00000000
        /*0090*/ 	.short	0x0001
        /*0092*/ 	.short	0x0008
        /*0094*/ 	.byte	0x00, 0xf5, 0x21, 0x00


	//----- nvinfo : EIATTR_KPARAM_INFO
	.align		4
.L_251:
        /*0098*/ 	.byte	0x04, 0x17
        /*009a*/ 	.short	(.L_253 - .L_252)
.L_252:
        /*009c*/ 	.word	0x00000000
        /*00a0*/ 	.short	0x0000
        /*00a2*/ 	.short	0x0000
        /*00a4*/ 	.byte	0x00, 0xf5, 0x21, 0x00


	//----- nvinfo : EIATTR_SPARSE_MMA_MASK
	.align		4
.L_253:
        /*00a8*/ 	.byte	0x03, 0x50
        /*00aa*/ 	.short	0x0000


	//----- nvinfo : EIATTR_MAXREG_COUNT
	.align		4
        /*00ac*/ 	.byte	0x03, 0x1b
        /*00ae*/ 	.short	0x00ff


	//----- nvinfo : EIATTR_MERCURY_ISA_VERSION
	.align		4
        /*00b0*/ 	.byte	0x03, 0x5f
        /*00b2*/ 	.short	0x0101


	//----- nvinfo : EIATTR_VRC_CTA_INIT_COUNT
	.align		4
        /*00b4*/ 	.byte	0x02, 0x4a
	.zero		1
	.zero		1


	//----- nvinfo : EIATTR_EXIT_INSTR_OFFSETS
	.align		4
        /*00b8*/ 	.byte	0x04, 0x1c
        /*00ba*/ 	.short	(.L_255 - .L_254)


	//   ....[0]....
.L_254:
        /*00bc*/ 	.word	0x00000090


	//   ....[1]....
        /*00c0*/ 	.word	0x000015a0


	//----- nvinfo : EIATTR_CRS_STACK_SIZE
	.align		4
.L_255:
        /*00c4*/ 	.byte	0x04, 0x1e
        /*00c6*/ 	.short	(.L_257 - .L_256)
.L_256:
        /*00c8*/ 	.word	0x00000000


	//----- nvinfo : EIATTR_CBANK_PARAM_SIZE
	.align		4
.L_257:
        /*00cc*/ 	.byte	0x03, 0x19
        /*00ce*/ 	.short	0x0044


	//----- nvinfo : EIATTR_PARAM_CBANK
	.align		4
        /*00d0*/ 	.byte	0x04, 0x0a
        /*00d2*/ 	.short	(.L_259 - .L_258)
	.align		4
.L_258:
        /*00d4*/ 	.word	index@(.nv.constant0._Z11GA_pop_evalP9IndvDTypePcPKcPKdPK11SubFragTypePK8FragTypePK9BlockTypejjj)
        /*00d8*/ 	.short	0x0380
        /*00da*/ 	.short	0x0044


	//----- nvinfo : EIATTR_SW_WAR
	.align		4
.L_259:
        /*00dc*/ 	.byte	0x04, 0x36
        /*00de*/ 	.short	(.L_261 - .L_260)
.L_260:
        /*00e0*/ 	.word	0x00000008
.L_261:


//--------------------- .nv.info._Z11GA_cnt_compP9IndvDTypePcPjPK9BlockTypeii --------------------------
	.section	.nv.info._Z11GA_cnt_compP9IndvDTypePcPjPK9BlockTypeii,"",@"SHT_CUDA_INFO"
	.sectionflags	@""
	.align	4


	//----- nvinfo : EIATTR_CUDA_API_VERSION
	.align		4
        /*0000*/ 	.byte	0x04, 0x37
        /*0002*/ 	.short	(.L_263 - .L_262)
.L_262:
        /*0004*/ 	.word	0x00000082


	//----- nvinfo : EIATTR_KPARAM_INFO
	.align		4
.L_263:
        /*0008*/ 	.byte	0x04, 0x17
        /*000a*/ 	.short	(.L_265 - .L_264)
.L_264:
        /*000c*/ 	.word	0x00000000
        /*0010*/ 	.short	0x0005
        /*0012*/ 	.short	0x0024
        /*0014*/ 	.byte	0x00, 0xf0, 0x11, 0x00


	//----- nvinfo : EIATTR_KPARAM_INFO
	.align		4
.L_265:
        /*0018*/ 	.byte	0x04, 0x17
        /*001a*/ 	.short	(.L_267 - .L_266)
.L_266:
        /*001c*/ 	.word	0x00000000
        /*0020*/ 	.short	0x0004
        /*0022*/ 	.short	0x0020
        /*0024*/ 	.byte	0x00, 0xf0, 0x11, 0x00


	//----- nvinfo : EIATTR_KPARAM_INFO
	.align		4
.L_267:
        /*0028*/ 	.byte	0x04, 0x17
        /*002a*/ 	.short	(.L_269 - .L_268)
.L_268:
        /*002c*/ 	.word	0x00000000
        /*0030*/ 	.short	0x0003
        /*0032*/ 	.short	0x0018
        /*0034*/ 	.byte	0x00, 0xf5, 0x21, 0x00


	//----- nvinfo : EIATTR_KPARAM_INFO
	.align		4
.L_269:
        /*0038*/ 	.byte	0x04, 0x17
        /*003a*/ 	.short	(.L_271 - .L_270)
.L_270:
        /*003c*/ 	.word	0x00000000
        /*0040*/ 	.short	0x0002
        /*0042*/ 	.short	0x0010
        /*0044*/ 	.byte	0x00, 0xf5, 0x21, 0x00


	//----- nvinfo : EIATTR_KPARAM_INFO
	.align		4
.L_271:
        /*0048*/ 	.byte	0x04, 0x17
        /*004a*/ 	.short	(.L_273 - .L_272)
.L_272:
        /*004c*/ 	.word	0x00000000
        /*0050*/ 	.short	0x0001
        /*0052*/ 	.short	0x0008
        /*0054*/ 	.byte	0x00, 0xf5, 0x21, 0x00


	//----- nvinfo : EIATTR_KPARAM_INFO
	.align		4
.L_273:
        /*0058*/ 	.byte	0x04, 0x17
        /*005a*/ 	.short	(.L_275 - .L_274)
.L_274:
        /*005c*/ 	.word	0x00000000
        /*0060*/ 	.short	0x0000
        /*0062*/ 	.short	0x0000
        /*0064*/ 	.byte	0x00, 0xf5, 0x21, 0x00


	//----- nvinfo : EIATTR_SPARSE_MMA_MASK
	.align		4
.L_275:
        /*0068*/ 	.byte	0x03, 0x50
        /*006a*/ 	.short	0x0000


	//----- nvinfo : EIATTR_MAXREG_COUNT
	.align		4
        /*006c*/ 	.byte	0x03, 0x1b
        /*006e*/ 	.short	0x00ff


	//----- nvinfo : EIATTR_MERCURY_ISA_VERSION
	.align		4
        /*0070*/ 	.byte	0x03, 0x5f
        /*0072*/ 	.short	0x0101


	//----- nvinfo : EIATTR_VRC_CTA_INIT_COUNT
	.align		4
        /*0074*/ 	.byte	0x02, 0x4a
	.zero		1
	.zero		1


	//----- nvinfo : EIATTR_EXIT_INSTR_OFFSETS
	.align		4
        /*0078*/ 	.byte	0x04, 0x1c
        /*007a*/ 	.short	(.L_277 - .L_276)


	//   ....[0]....
.L_276:
        /*007c*/ 	.word	0x000000d0


	//   ....[1]....
        /*0080*/ 	.word	0x000014b0


	//----- nvinfo : EIATTR_CRS_STACK_SIZE
	.align		4
.L_277:
        /*0084*/ 	.byte	0x04, 0x1e
        /*0086*/ 	.short	(.L_279 - .L_278)
.L_278:
        /*0088*/ 	.word	0x00000000


	//----- nvinfo : EIATTR_CBANK_PARAM_SIZE
	.align		4
.L_279:
        /*008c*/ 	.byte	0x03, 0x19
        /*008e*/ 	.short	0x0028


	//----- nvinfo : EIATTR_PARAM_CBANK
	.align		4
        /*0090*/ 	.byte	0x04, 0x0a
        /*0092*/ 	.short	(.L_281 - .L_280)
	.align		4
.L_280:
        /*0094*/ 	.word	index@(.nv.constant0._Z11GA_cnt_compP9IndvDTypePcPjPK9BlockTypeii)
        /*0098*/ 	.short	0x0380
        /*009a*/ 	.short	0x0028


	//----- nvinfo : EIATTR_SW_WAR
	.align		4
.L_281:
        /*009c*/ 	.byte	0x04, 0x36
        /*009e*/ 	.short	(.L_283 - .L_282)
.L_282:
        /*00a0*/ 	.word	0x00000008
.L_283:


//--------------------- .nv.info._Z10GA_nextGenP9IndvDTypePcP17curandStateXORWOWPKjPK9BlockTypejjj --------------------------
	.section	.nv.info._Z10GA_nextGenP9IndvDTypePcP17curandStateXORWOWPKjPK9BlockTypejjj,"",@"SHT_CUDA_INFO"
	.sectionflags	@""
	.align	4


	//----- nvinfo : EIATTR_CUDA_API_VERSION
	.align		4
        /*0000*/ 	.byte	0x04, 0x37
        /*0002*/ 	.short	(.L_285 - .L_284)
.L_284:
        /*0004*/ 	.word	0x00000082


	//----- nvinfo : EIATTR_KPARAM_INFO
	.align		4
.L_285:
        /*0008*/ 	.byte	0x04, 0x17
        /*000a*/ 	.short	(.L_287 - .L_286)
.L_286:
        /*000c*/ 	.word	0x00000000
        /*0010*/ 	.short	0x0007
        /*0012*/ 	.short	0x0030
        /*0014*/ 	.byte	0x00, 0xf0, 0x11, 0x00


	//----- nvinfo : EIATTR_KPARAM_INFO
	.align		4
.L_287:
        /*0018*/ 	.byte	0x04, 0x17
        /*001a*/ 	.short	(.L_289 - .L_288)
.L_288:
        /*001c*/ 	.word	0x00000000
        /*0020*/ 	.short	0x0006
        /*0022*/ 	.short	0x002c
        /*0024*/ 	.byte	0x00, 0xf0, 0x11, 0x00


	//----- nvinfo : EIATTR_KPARAM_INFO
	.align		4
.L_289:
        /*0028*/ 	.byte	0x04, 0x17
        /*002a*/ 	.short	(.L_291 - .L_290)
.L_290:
        /*002c*/ 	.word	0x00000000
        /*0030*/ 	.short	0x0005
        /*0032*/ 	.short	0x0028
        /*0034*/ 	.byte	0x00, 0xf0, 0x11, 0x00


	//----- nvinfo : EIATTR_KPARAM_INFO
	.align		4
.L_291:
        /*0038*/ 	.byte	0x04, 0x17
        /*003a*/ 	.short	(.L_293 - .L_292)
.L_292:
        /*003c*/ 	.word	0x00000000
        /*0040*/ 	.short	0x0004
        /*0042*/ 	.short	0x0020
        /*0044*/ 	.byte	0x00, 0xf5, 0x21, 0x00


	//----- nvinfo : EIATTR_KPARAM_INFO
	.align		4
.L_293:
        /*0048*/ 	.byte	0x04, 0x17
        /*004a*/ 	.short	(.L_295 - .L_294)
.L_294:
        /*004c*/ 	.word	0x00000000
        /*0050*/ 	.short	0x0003
        /*0052*/ 	.short	0x0018
        /*0054*/ 	.byte	0x00, 0xf5, 0x21, 0x00


	//----- nvinfo : EIATTR_KPARAM_INFO
	.align		4
.L_295:
        /*0058*/ 	.byte	0x04, 0x17
        /*005a*/ 	.short	(.L_297 - .L_296)
.L_296:
        /*005c*/ 	.word	0x00000000
        /*0060*/ 	.short	0x0002
        /*0062*/ 	.short	0x0010
        /*0064*/ 	.byte	0x00, 0xf5, 0x21, 0x00


	//----- nvinfo : EIATTR_KPARAM_INFO
	.align		4
.L_297:
        /*0068*/ 	.byte	0x04, 0x17
        /*006a*/ 	.short	(.L_299 - .L_298)
.L_298:
        /*006c*/ 	.word	0x00000000
        /*0070*/ 	.short	0x0001
        /*0072*/ 	.short	0x0008
        /*0074*/ 	.byte	0x00, 0xf5, 0x21, 0x00


	//----- nvinfo : EIATTR_KPARAM_INFO
	.align		4
.L_299:
        /*0078*/ 	.byte	0x04, 0x17
        /*007a*/ 	.short	(.L_301 - .L_300)
.L_300:
        /*007c*/ 	.word	0x00000000
        /*0080*/ 	.short	0x0000
        /*0082*/ 	.short	0x0000
        /*0084*/ 	.byte	0x00, 0xf5, 0x21, 0x00


	//----- nvinfo : EIATTR_SPARSE_MMA_MASK
	.align		4
.L_301:
        /*0088*/ 	.byte	0x03, 0x50
        /*008a*/ 	.short	0x0000


	//----- nvinfo : EIATTR_MAXREG_COUNT
	.align		4
        /*008c*/ 	.byte	0x03, 0x1b
        /*008e*/ 	.short	0x00ff


	//----- nvinfo : EIATTR_NUM_BARRIERS
	.align		4
        /*0090*/ 	.byte	0x02, 0x4c
        /*0092*/ 	.byte	0x01
	.zero		1


	//----- nvinfo : EIATTR_MERCURY_ISA_VERSION
	.align		4
        /*0094*/ 	.byte	0x03, 0x5f
        /*0096*/ 	.short	0x0101


	//----- nvinfo : EIATTR_VRC_CTA_INIT_COUNT
	.align		4
        /*0098*/ 	.byte	0x02, 0x4a
	.zero		1
	.zero		1


	//----- nvinfo : EIATTR_EXIT_INSTR_OFFSETS
	.align		4
        /*009c*/ 	.byte	0x04, 0x1c
        /*009e*/ 	.short	(.L_303 - .L_302)


	//   ....[0]....
.L_302:
        /*00a0*/ 	.word	0x00002e00


	//----- nvinfo : EIATTR_CRS_STACK_SIZE
	.align		4
.L_303:
        /*00a4*/ 	.byte	0x04, 0x1e
        /*00a6*/ 	.short	(.L_305 - .L_304)
.L_304:
        /*00a8*/ 	.word	0x00000000


	//----- nvinfo : EIATTR_CBANK_PARAM_SIZE
	.align		4
.L_305:
        /*00ac*/ 	.byte	0x03, 0x19
        /*00ae*/ 	.short	0x0034


	//----- nvinfo : EIATTR_PARAM_CBANK
	.align		4
        /*00b0*/ 	.byte	0x04, 0x0a
        /*00b2*/ 	.short	(.L_307 - .L_306)
	.align		4
.L_306:
        /*00b4*/ 	.word	index@(.nv.constant0._Z10GA_nextGenP9IndvDTypePcP17curandStateXORWOWPKjPK9BlockTypejjj)
        /*00b8*/ 	.short	0x0380
        /*00ba*/ 	.short	0x0034


	//----- nvinfo : EIATTR_SW_WAR
	.align		4
.L_307:
        /*00bc*/ 	.byte	0x04, 0x36
        /*00be*/ 	.short	(.L_309 - .L_308)
.L_308:
        /*00c0*/ 	.word	0x00000008
.L_309:


//--------------------- .nv.info._Z9GA_1stGenP9IndvDTypePcP17curandStateXORWOWPK9BlockTypejj --------------------------
	.section	.nv.info._Z9GA_1stGenP9IndvDTypePcP17curandStateXORWOWPK9BlockTypejj,"",@"SHT_CUDA_INFO"
	.sectionflags	@""
	.align	4


	//----- nvinfo : EIATTR_CUDA_API_VERSION
	.align		4
        /*0000*/ 	.byte	0x04, 0x37
        /*0002*/ 	.short	(.L_311 - .L_310)
.L_310:
        /*0004*/ 	.word	0x00000082


	//----- nvinfo : EIATTR_KPARAM_INFO
	.align		4
.L_311:
        /*0008*/ 	.byte	0x04, 0x17
        /*000a*/ 	.short	(.L_313 - .L_312)
.L_312:
        /*000c*/ 	.word	0x00000000
        /*0010*/ 	.short	0x0005
        /*0012*/ 	.short	0x0024
        /*0014*/ 	.byte	0x00, 0xf0, 0x11, 0x00


	//----- nvinfo : EIATTR_KPARAM_INFO
	.align		4
.L_313:
        /*0018*/ 	.byte	0x04, 0x17
        /*001a*/ 	.short	(.L_315 - .L_314)
.L_314:
        /*001c*/ 	.word	0x00000000
        /*0020*/ 	.short	0x0004
        /*0022*/ 	.short	0x0020
        /*0024*/ 	.byte	0x00, 0xf0, 0x11, 0x00


	//----- nvinfo : EIATTR_KPARAM_INFO
	.align		4
.L_315:
        /*0028*/ 	.byte	0x04, 0x17
        /*002a*/ 	.short	(.L_317 - .L_316)
.L_316:
        /*002c*/ 	.word	0x00000000
        /*0030*/ 	.short	0x0003
        /*0032*/ 	.short	0x0018
        /*0034*/ 	.byte	0x00, 0xf5, 0x21, 0x00


	//----- nvinfo : EIATTR_KPARAM_INFO
	.align		4
.L_317:
        /*0038*/ 	.byte	0x04, 0x17
        /*003a*/ 	.short	(.L_319 - .L_318)
.L_318:
        /*003c*/ 	.word	0x00000000
        /*0040*/ 	.short	0x0002
        /*0042*/ 	.short	0x0010
        /*0044*/ 	.byte	0x00, 0xf5, 0x21, 0x00


	//----- nvinfo : EIATTR_KPARAM_INFO
	.align		4
.L_319:
        /*0048*/ 	.byte	0x04, 0x17
        /*004a*/ 	.short	(.L_321 - .L_320)
.L_320:
        /*004c*/ 	.word	0x00000000
        /*0050*/ 	.short	0x0001
        /*0052*/ 	.short	0x0008
        /*0054*/ 	.byte	0x00, 0xf5, 0x21, 0x00


	//----- nvinfo : EIATTR_KPARAM_INFO
	.align		4
.L_321:
        /*0058*/ 	.byte	0x04, 0x17
        /*005a*/ 	.short	(.L_323 - .L_322)
.L_322:
        /*005c*/ 	.word	0x00000000
        /*0060*/ 	.short	0x0000
        /*0062*/ 	.short	0x0000
        /*0064*/ 	.byte	0x00, 0xf5, 0x21, 0x00


	//----- nvinfo : EIATTR_SPARSE_MMA_MASK
	.align		4
.L_323:
        /*0068*/ 	.byte	0x03, 0x50
        /*006a*/ 	.short	0x0000


	//----- nvinfo : EIATTR_MAXREG_COUNT
	.align		4
        /*006c*/ 	.byte	0x03, 0x1b
        /*006e*/ 	.short	0x00ff


	//----- nvinfo : EIATTR_NUM_BARRIERS
	.align		4
        /*0070*/ 	.byte	0x02, 0x4c
        /*0072*/ 	.byte	0x01
	.zero		1


	//----- nvinfo : EIATTR_MERCURY_ISA_VERSION
	.align		4
        /*0074*/ 	.byte	0x03, 0x5f
        /*0076*/ 	.short	0x0101


	//----- nvinfo : EIATTR_VRC_CTA_INIT_COUNT
	.align		4
        /*0078*/ 	.byte	0x02, 0x4a
	.zero		1
	.zero		1


	//----- nvinfo : EIATTR_EXIT_INSTR_OFFSETS
	.align		4
        /*007c*/ 	.byte	0x04, 0x1c
        /*007e*/ 	.short	(.L_325 - .L_324)


	//   ....[0]....
.L_324:
        /*0080*/ 	.word	0x00002c50


	//----- nvinfo : EIATTR_CRS_STACK_SIZE
	.align		4
.L_325:
        /*0084*/ 	.byte	0x04, 0x1e
        /*0086*/ 	.short	(.L_327 - .L_326)
.L_326:
        /*0088*/ 	.word	0x00000000


	//----- nvinfo : EIATTR_CBANK_PARAM_SIZE
	.align		4
.L_327:
        /*008c*/ 	.byte	0x03, 0x19
        /*008e*/ 	.short	0x0028


	//----- nvinfo : EIATTR_PARAM_CBANK
	.align		4
        /*0090*/ 	.byte	0x04, 0x0a
        /*0092*/ 	.short	(.L_329 - .L_328)
	.align		4
.L_328:
        /*0094*/ 	.word	index@(.nv.constant0._Z9GA_1stGenP9IndvDTypePcP17curandStateXORWOWPK9BlockTypejj)
        /*0098*/ 	.short	0x0380
        /*009a*/ 	.short	0x0028


	//----- nvinfo : EIATTR_SW_WAR
	.align		4
.L_329:
        /*009c*/ 	.byte	0x04, 0x36
        /*009e*/ 	.short	(.L_331 - .L_330)
.L_330:
        /*00a0*/ 	.word	0x00000008
.L_331:


//--------------------- .nv.info._Z7GA_initP9IndvDTypePcPK9BlockTypejjj --------------------------
	.section	.nv.info._Z7GA_initP9IndvDTypePcPK9BlockTypejjj,"",@"SHT_CUDA_INFO"
	.sectionflags	@""
	.align	4


	//----- nvinfo : EIATTR_CUDA_API_VERSION
	.align		4
        /*0000*/ 	.byte	0x04, 0x37
        /*0002*/ 	.short	(.L_333 - .L_332)
.L_332:
        /*0004*/ 	.word	0x00000082


	//----- nvinfo : EIATTR_KPARAM_INFO
	.align		4
.L_333:
        /*0008*/ 	.byte	0x04, 0x17
        /*000a*/ 	.short	(.L_335 - .L_334)
.L_334:
        /*000c*/ 	.word	0x00000000
        /*0010*/ 	.short	0x0005
        /*0012*/ 	.short	0x0020
        /*0014*/ 	.byte	0x00, 0xf0, 0x11, 0x00


	//----- nvinfo : EIATTR_KPARAM_INFO
	.align		4
.L_335:
        /*0018*/ 	.byte	0x04, 0x17
        /*001a*/ 	.short	(.L_337 - .L_336)
.L_336:
        /*001c*/ 	.word	0x00000000
        /*0020*/ 	.short	0x0004
        /*0022*/ 	.short	0x001c
        /*0024*/ 	.byte	0x00, 0xf0, 0x11, 0x00


	//----- nvinfo : EIATTR_KPARAM_INFO
	.align		4
.L_337:
        /*0028*/ 	.byte	0x04, 0x17
        /*002a*/ 	.short	(.L_339 - .L_338)
.L_338:
        /*002c*/ 	.word	0x00000000
        /*0030*/ 	.short	0x0003
        /*0032*/ 	.short	0x0018
        /*0034*/ 	.byte	0x00, 0xf0, 0x11, 0x00


	//----- nvinfo : EIATTR_KPARAM_INFO
	.align		4
.L_339:
        /*0038*/ 	.byte	0x04, 0x17
        /*003a*/ 	.short	(.L_341 - .L_340)
.L_340:
        /*003c*/ 	.word	0x00000000
        /*0040*/ 	.short	0x0002
        /*0042*/ 	.short	0x0010
        /*0044*/ 	.byte	0x00, 0xf5, 0x21, 0x00


	//----- nvinfo : EIATTR_KPARAM_INFO
	.align		4
.L_341:
        /*0048*/ 	.byte	0x04, 0x17
        /*004a*/ 	.short	(.L_343 - .L_342)
.L_342:
        /*004c*/ 	.word	0x00000000
        /*0050*/ 	.short	0x0001
        /*0052*/ 	.short	0x0008
        /*0054*/ 	.byte	0x00, 0xf5, 0x21, 0x00


	//----- nvinfo : EIATTR_KPARAM_INFO
	.align		4
.L_343:
        /*0058*/ 	.byte	0x04, 0x17
        /*005a*/ 	.short	(.L_345 - .L_344)
.L_344:
        /*005c*/ 	.word	0x00000000
        /*0060*/ 	.short	0x0000
        /*0062*/ 	.short	0x0000
        /*0064*/ 	.byte	0x00, 0xf5, 0x21, 0x00


	//----- nvinfo : EIATTR_SPARSE_MMA_MASK
	.align		4
.L_345:
        /*0068*/ 	.byte	0x03, 0x50
        /*006a*/ 	.short	0x0000


	//----- nvinfo : EIATTR_MAXREG_COUNT
	.align		4
        /*006c*/ 	.byte	0x03, 0x1b
        /*006e*/ 	.short	0x00ff


	//----- nvinfo : EIATTR_MERCURY_ISA_VERSION
	.align		4
        /*0070*/ 	.byte	0x03, 0x5f
        /*0072*/ 	.short	0x0101


	//----- nvinfo : EIATTR_VRC_CTA_INIT_COUNT
	.align		4
        /*0074*/ 	.byte	0x02, 0x4a
	.zero		1
	.zero		1


	//----- nvinfo : EIATTR_EXIT_INSTR_OFFSETS
	.align		4
        /*0078*/ 	.byte	0x04, 0x1c
        /*007a*/ 	.short	(.L_347 - .L_346)


	//   ....[0]....
.L_346:
        /*007c*/ 	.word	0x00000080


	//   ....[1]....
        /*0080*/ 	.word	0x00000420


	//   ....[2]....
        /*0084*/ 	.word	0x000006b0


	//----- nvinfo : EIATTR_CRS_STACK_SIZE
	.align		4
.L_347:
        /*0088*/ 	.byte	0x04, 0x1e
        /*008a*/ 	.short	(.L_349 - .L_348)
.L_348:
        /*008c*/ 	.word	0x00000000


	//----- nvinfo : EIATTR_CBANK_PARAM_SIZE
	.align		4
.L_349:
        /*0090*/ 	.byte	0x03, 0x19
        /*0092*/ 	.short	0x0024


	//----- nvinfo : EIATTR_PARAM_CBANK
	.align		4
        /*0094*/ 	.byte	0x04, 0x0a
        /*0096*/ 	.short	(.L_351 - .L_350)
	.align		4
.L_350:
        /*0098*/ 	.word	index@(.nv.constant0._Z7GA_initP9IndvDTypePcPK9BlockTypejjj)
        /*009c*/ 	.short	0x0380
        /*009e*/ 	.short	0x0024


	//----- nvinfo : EIATTR_SW_WAR
	.align		4
.L_351:
        /*00a0*/ 	.byte	0x04, 0x36
        /*00a2*/ 	.short	(.L_353 - .L_352)
.L_352:
        /*00a4*/ 	.word	0x00000008
.L_353:


//--------------------- .nv.info._Z15init_randstatesjP17curandStateXORWOW --------------------------
	.section	.nv.info._Z15init_randstatesjP17curandStateXORWOW,"",@"SHT_CUDA_INFO"
	.sectionflags	@""
	.align	4


	//----- nvinfo : EIATTR_CUDA_API_VERSION
	.align		4
        /*0000*/ 	.byte	0x04, 0x37
        /*0002*/ 	.short	(.L_355 - .L_354)
.L_354:
        /*0004*/ 	.word	0x00000082


	//----- nvinfo : EIATTR_KPARAM_INFO
	.align		4
.L_355:
        /*0008*/ 	.byte	0x04, 0x17
        /*000a*/ 	.short	(.L_357 - .L_356)
.L_356:
        /*000c*/ 	.word	0x00000000
        /*0010*/ 	.short	0x0001
        /*0012*/ 	.short	0x0008
        /*0014*/ 	.byte	0x00, 0xf5, 0x21, 0x00


	//----- nvinfo : EIATTR_KPARAM_INFO
	.align		4
.L_357:
        /*0018*/ 	.byte	0x04, 0x17
        /*001a*/ 	.short	(.L_359 - .L_358)
.L_358:
        /*001c*/ 	.word	0x00000000
        /*0020*/ 	.short	0x0000
        /*0022*/ 	.short	0x0000
        /*0024*/ 	.byte	0x00, 0xf0, 0x11, 0x00


	//----- nvinfo : EIATTR_SPARSE_MMA_MASK
	.align		4
.L_359:
        /*0028*/ 	.byte	0x03, 0x50
        /*002a*/ 	.short	0x0000


	//----- nvinfo : EIATTR_MAXREG_COUNT
	.align		4
        /*002c*/ 	.byte	0x03, 0x1b
        /*002e*/ 	.short	0x00ff


	//----- nvinfo : EIATTR_MERCURY_ISA_VERSION
	.align		4
        /*0030*/ 	.byte	0x03, 0x5f
        /*0032*/ 	.short	0x0101


	//----- nvinfo : EIATTR_VRC_CTA_INIT_COUNT
	.align		4
        /*0034*/ 	.byte	0x02, 0x4a
	.zero		1
	.zero		1


	//----- nvinfo : EIATTR_EXIT_INSTR_OFFSETS
	.align		4
        /*0038*/ 	.byte	0x04, 0x1c
        /*003a*/ 	.short	(.L_361 - .L_360)


	//   ....[0]....
.L_360:
        /*003c*/ 	.word	0x00000e60


	//----- nvinfo : EIATTR_CBANK_PARAM_SIZE
	.align		4
.L_361:
        /*0040*/ 	.byte	0x03, 0x19
        /*0042*/ 	.short	0x0010


	//----- nvinfo : EIATTR_PARAM_CBANK
	.align		4
        /*0044*/ 	.byte	0x04, 0x0a
        /*0046*/ 	.short	(.L_363 - .L_362)
	.align		4
.L_362:
        /*0048*/ 	.word	index@(.nv.constant0._Z15init_randstatesjP17curandStateXORWOW)
        /*004c*/ 	.short	0x0380
        /*004e*/ 	.short	0x0010


	//----- nvinfo : EIATTR_SW_WAR
	.align		4
.L_363:
        /*0050*/ 	.byte	0x04, 0x36
        /*0052*/ 	.short	(.L_365 - .L_364)
.L_364:
        /*0054*/ 	.word	0x00000008
.L_365:


//--------------------- .nv.callgraph             --------------------------
	.section	.nv.callgraph,"",@"SHT_CUDA_CALLGRAPH"
	.align	4
	.sectionentsize	8
	.align		4
        /*0000*/ 	.word	0x00000000
	.align		4
        /*0004*/ 	.word	0xffffffff
	.align		4
        /*0008*/ 	.word	index@(_Z11GA_pop_sortP9IndvDTypej)
	.align		4
        /*000c*/ 	.word	index@(vprintf)
	.align		4
        /*0010*/ 	.word	index@(_Z11GA_pop_sortP9IndvDTypej)
	.align		4
        /*0014*/ 	.word	index@(free)
	.align		4
        /*0018*/ 	.word	index@(_Z11GA_pop_sortP9IndvDTypej)
	.align		4
        /*001c*/ 	.word	index@(malloc)
	.align		4
        /*0020*/ 	.word	0x00000000
	.align		4
        /*0024*/ 	.word	0xfffffffe
	.align		4
        /*0028*/ 	.word	0x00000000
	.align		4
        /*002c*/ 	.word	0xfffffffd
	.align		4
        /*0030*/ 	.word	0x00000000
	.align		4
        /*0034*/ 	.word	0xfffffffc


//--------------------- .nv.constant4             --------------------------
	.section	.nv.constant4,"a",@progbits
	.align	8
	.align		8
.nv.constant4:
        /*0000*/ 	.dword	precalc_xorwow_matrix
	.align		8
        /*0008*/ 	.dword	precalc_xorwow_offset_matrix
	.align		8
        /*0010*/ 	.dword	mrg32k3aM1
	.align		8
        /*0018*/ 	.dword	mrg32k3aM2
	.align		8
        /*0020*/ 	.dword	mrg32k3aM1SubSeq
	.align		8
        /*0028*/ 	.dword	mrg32k3aM2SubSeq
	.align		8
        /*0030*/ 	.dword	mrg32k3aM1Seq
	.align		8
        /*0038*/ 	.dword	mrg32k3aM2Seq
	.align		8
        /*0040*/ 	.dword	_ZN34_INTERNAL_d9f56e42_4_k_cu_f8f2ba034cuda3std3__45__cpo5beginE
	.align		8
        /*0048*/ 	.dword	_ZN34_INTERNAL_d9f56e42_4_k_cu_f8f2ba034cuda3std3__45__cpo3endE
	.align		8
        /*0050*/ 	.dword	_ZN34_INTERNAL_d9f56e42_4_k_cu_f8f2ba034cuda3std3__45__cpo6cbeginE
	.align		8
        /*0058*/ 	.dword	_ZN34_INTERNAL_d9f56e42_4_k_cu_f8f2ba034cuda3std3__45__cpo4cendE
	.align		8
        /*0060*/ 	.dword	_ZN34_INTERNAL_d9f56e42_4_k_cu_f8f2ba034cuda3std3__45__cpo6rbeginE
	.align		8
        /*0068*/ 	.dword	_ZN34_INTERNAL_d9f56e42_4_k_cu_f8f2ba034cuda3std3__45__cpo4rendE
	.align		8
        /*0070*/ 	.dword	_ZN34_INTERNAL_d9f56e42_4_k_cu_f8f2ba034cuda3std3__45__cpo7crbeginE
	.align		8
        /*0078*/ 	.dword	_ZN34_INTERNAL_d9f56e42_4_k_cu_f8f2ba034cuda3std3__45__cpo5crendE
	.align		8
        /*0080*/ 	.dword	_ZN34_INTERNAL_d9f56e42_4_k_cu_f8f2ba034cuda3std3__436_GLOBAL__N__d9f56e42_4_k_cu_f8f2ba036ignoreE
	.align		8
        /*0088*/ 	.dword	_ZN34_INTERNAL_d9f56e42_4_k_cu_f8f2ba034cuda3std3__419piecewise_constructE
	.align		8
        /*0090*/ 	.dword	_ZN34_INTERNAL_d9f56e42_4_k_cu_f8f2ba034cuda3std3__48in_placeE
	.align		8
        /*0098*/ 	.dword	_ZN34_INTERNAL_d9f56e42_4_k_cu_f8f2ba034cuda3std3__420unreachable_sentinelE
	.align		8
        /*00a0*/ 	.dword	_ZN34_INTERNAL_d9f56e42_4_k_cu_f8f2ba034cuda3std3__47nulloptE
	.align		8
        /*00a8*/ 	.dword	_ZN34_INTERNAL_d9f56e42_4_k_cu_f8f2ba034cuda3std3__48unexpectE
	.align		8
        /*00b0*/ 	.dword	_ZN34_INTERNAL_d9f56e42_4_k_cu_f8f2ba034cuda3std6ranges3__45__cpo4swapE
	.align		8
        /*00b8*/ 	.dword	_ZN34_INTERNAL_d9f56e42_4_k_cu_f8f2ba034cuda3std6ranges3__45__cpo9iter_moveE
	.align		8
        /*00c0*/ 	.dword	_ZN34_INTERNAL_d9f56e42_4_k_cu_f8f2ba034cuda3std6ranges3__45__cpo5beginE
	.align		8
        /*00c8*/ 	.dword	_ZN34_INTERNAL_d9f56e42_4_k_cu_f8f2ba034cuda3std6ranges3__45__cpo3endE
	.align		8
        /*00d0*/ 	.dword	_ZN34_INTERNAL_d9f56e42_4_k_cu_f8f2ba034cuda3std6ranges3__45__cpo6cbeginE
	.align		8
        /*00d8*/ 	.dword	_ZN34_INTERNAL_d9f56e42_4_k_cu_f8f2ba034cuda3std6ranges3__45__cpo4cendE
	.align		8
        /*00e0*/ 	.dword	_ZN34_INTERNAL_d9f56e42_4_k_cu_f8f2ba034cuda3std6ranges3__45__cpo7advanceE
	.align		8
        /*00e8*/ 	.dword	_ZN34_INTERNAL_d9f56e42_4_k_cu_f8f2ba034cuda3std6ranges3__45__cpo9iter_swapE
	.align		8
        /*00f0*/ 	.dword	_ZN34_INTERNAL_d9f56e42_4_k_cu_f8f2ba034cuda3std6ranges3__45__cpo4nextE
	.align		8
        /*00f8*/ 	.dword	_ZN34_INTERNAL_d9f56e42_4_k_cu_f8f2ba034cuda3std6ranges3__45__cpo4prevE
	.align		8
        /*0100*/ 	.dword	_ZN34_INTERNAL_d9f56e42_4_k_cu_f8f2ba034cuda3std6ranges3__45__cpo4dataE
	.align		8
        /*0108*/ 	.dword	_ZN34_INTERNAL_d9f56e42_4_k_cu_f8f2ba034cuda3std6ranges3__45__cpo5cdataE
	.align		8
        /*0110*/ 	.dword	_ZN34_INTERNAL_d9f56e42_4_k_cu_f8f2ba034cuda3std6ranges3__45__cpo4sizeE
	.align		8
        /*0118*/ 	.dword	_ZN34_INTERNAL_d9f56e42_4_k_cu_f8f2ba034cuda3std6ranges3__45__cpo5ssizeE
	.align		8
        /*0120*/ 	.dword	_ZN34_INTERNAL_d9f56e42_4_k_cu_f8f2ba034cuda3std6ranges3__45__cpo8distanceE
	.align		8
        /*0128*/ 	.dword	_ZN34_INTERNAL_d9f56e42_4_k_cu_f8f2ba036thrust24THRUST_300001_SM_1000_NS8cuda_cub3parE
	.align		8
        /*0130*/ 	.dword	_ZN34_INTERNAL_d9f56e42_4_k_cu_f8f2ba036thrust24THRUST_300001_SM_1000_NS8cuda_cub10par_nosyncE
	.align		8
        /*0138*/ 	.dword	_ZN34_INTERNAL_d9f56e42_4_k_cu_f8f2ba036thrust24THRUST_300001_SM_1000_NS6system6detail10sequential3seqE
	.align		8
        /*0140*/ 	.dword	_ZN34_INTERNAL_d9f56e42_4_k_cu_f8f2ba036thrust24THRUST_300001_SM_1000_NS6system3cpp3parE
	.align		8
        /*0148*/ 	.dword	_ZN34_INTERNAL_d9f56e42_4_k_cu_f8f2ba036thrust24THRUST_300001_SM_1000_NS12placeholders2_1E
	.align		8
        /*0150*/ 	.dword	_ZN34_INTERNAL_d9f56e42_4_k_cu_f8f2ba036thrust24THRUST_300001_SM_1000_NS12placeholders2_2E
	.align		8
        /*0158*/ 	.dword	_ZN34_INTERNAL_d9f56e42_4_k_cu_f8f2ba036thrust24THRUST_300001_SM_1000_NS12placeholders2_3E
	.align		8
        /*0160*/ 	.dword	_ZN34_INTERNAL_d9f56e42_4_k_cu_f8f2ba036thrust24THRUST_300001_SM_1000_NS12placeholders2_4E
	.align		8
        /*0168*/ 	.dword	_ZN34_INTERNAL_d9f56e42_4_k_cu_f8f2ba036thrust24THRUST_300001_SM_1000_NS12placeholders2_5E
	.align		8
        /*0170*/ 	.dword	_ZN34_INTERNAL_d9f56e42_4_k_cu_f8f2ba036thrust24THRUST_300001_SM_1000_NS12placeholders2_6E
	.align		8
        /*0178*/ 	.dword	_ZN34_INTERNAL_d9f56e42_4_k_cu_f8f2ba036thrust24THRUST_300001_SM_1000_NS12placeholders2_7E
	.align		8
        /*0180*/ 	.dword	_ZN34_INTERNAL_d9f56e42_4_k_cu_f8f2ba036thrust24THRUST_300001_SM_1000_NS12placeholders2_8E
	.align		8
        /*0188*/ 	.dword	_ZN34_INTERNAL_d9f56e42_4_k_cu_f8f2ba036thrust24THRUST_300001_SM_1000_NS12placeholders2_9E
	.align		8
        /*0190*/ 	.dword	_ZN34_INTERNAL_d9f56e42_4_k_cu_f8f2ba036thrust24THRUST_300001_SM_1000_NS12placeholders3_10E
	.align		8
        /*0198*/ 	.dword	_ZN34_INTERNAL_d9f56e42_4_k_cu_f8f2ba036thrust24THRUST_300001_SM_1000_NS3seqE
	.align		8
        /*01a0*/ 	.dword	_ZN34_INTERNAL_d9f56e42_4_k_cu_f8f2ba036thrust24THRUST_300001_SM_1000_NS6deviceE
	.align		8
        /*01a8*/ 	.dword	$str
	.align		8
        /*01b0*/ 	.dword	$str$1
	.align		8
        /*01b8*/ 	.dword	vprintf
	.align		8
        /*01c0*/ 	.dword	malloc
	.align		8
        /*01c8*/ 	.dword	free


//--------------------- .nv.constant3             --------------------------
	.section	.nv.constant3,"a",@progbits
	.align	8
.nv.constant3:
	.type		__cr_lgamma_table,@object
	.size		__cr_lgamma_table,(.L_8 - __cr_lgamma_table)
__cr_lgamma_table:
        /*0000*/ 	.byte	0x00, 0x00, 0x00, 0x00, 0x00, 0x00, 0x00, 0x00, 0x00, 0x00, 0x00, 0x00, 0x00, 0x00, 0x00, 0x00
        /*0010*/ 	.byte	0xef, 0x39, 0xfa, 0xfe, 0x42, 0x2e, 0xe6, 0x3f, 0x02, 0x20, 0x2a, 0xfa, 0x0b, 0xab, 0xfc, 0x3f
        /*0020*/ 	.byte	0xf9, 0x2c, 0x92, 0x7c, 0xa7, 0x6c, 0x09, 0x40, 0xc9, 0x79, 0x44, 0x3c, 0x64, 0x26, 0x13, 0x40
        /*0030*/ 	.byte	0xca, 0x01, 0xcf, 0x3a, 0x27, 0x51, 0x1a, 0x40, 0x30, 0xcc, 0x2d, 0xf3, 0xe1, 0x0c, 0x21, 0x40
        /*0040*/ 	.byte	0x0d, 0xb7, 0xfc, 0x82, 0x8e, 0x35, 0x25, 0x40
.L_8:


//--------------------- .text._ZN3cub18CUB_300001_SM_10006detail11EmptyKernelIvEEvv --------------------------
	.section	.text._ZN3cub18CUB_300001_SM_10006detail11EmptyKernelIvEEvv,"ax",@progbits
	.align	128
        .global         _ZN3cub18CUB_300001_SM_10006detail11EmptyKernelIvEEvv
        .type           _ZN3cub18CUB_300001_SM_10006detail11EmptyKernelIvEEvv,@function
        .size           _ZN3cub18CUB_300001_SM_10006detail11EmptyKernelIvEEvv,(.L_x_256 - _ZN3cub18CUB_300001_SM_10006detail11EmptyKernelIvEEvv)
        .other          _ZN3cub18CUB_300001_SM_10006detail11EmptyKernelIvEEvv,@"STO_CUDA_ENTRY STV_DEFAULT"
_ZN3cub18CUB_300001_SM_10006detail11EmptyKernelIvEEvv:
.text._ZN3cub18CUB_300001_SM_10006detail11EmptyKernelIvEEvv:
[----:B------:R-:W-:Y:S01]  /*0000*/  LDC R1, c[0x0][0x37c] ;  /* 0x0000df00ff017b82 */ /* 0x000fe20000000800 */
[----:B------:R-:W-:Y:S05]  /*0010*/  EXIT ;  /* 0x000000000000794d */ /* 0x000fea0003800000 */
.L_x_0:
[----:B------:R-:W-:-:S00]  /*0020*/  BRA `(.L_x_0) ;  /* 0xfffffffc00fc7947 */ /* 0x000fc0000383ffff */
[----:B------:R-:W-:-:S00]  /*0030*/  NOP ;  /* 0x0000000000007918 */ /* 0x000fc00000000000 */
        /* <DEDUP_REMOVED lines=12> */
.L_x_256:


//--------------------- .text._Z14Find_BestHaploPdPcPK9BlockTypejjj --------------------------
	.section	.text._Z14Find_BestHaploPdPcPK9BlockTypejjj,"ax",@progbits
	.align	128
        .global         _Z14Find_BestHaploPdPcPK9BlockTypejjj
        .type           _Z14Find_BestHaploPdPcPK9BlockTypejjj,@function
        .size           _Z14Find_BestHaploPdPcPK9BlockTypejjj,(.L_x_257 - _Z14Find_BestHaploPdPcPK9BlockTypejjj)
        .other          _Z14Find_BestHaploPdPcPK9BlockTypejjj,@"STO_CUDA_ENTRY STV_DEFAULT"
_Z14Find_BestHaploPdPcPK9BlockTypejjj:
.text._Z14Find_BestHaploPdPcPK9BlockTypejjj:
[----:B------:R-:W-:Y:S01]  /*0000*/  LDC R1, c[0x0][0x37c] ;  /* 0x0000df00ff017b82 */ /* 0x000fe20000000800 */
[----:B------:R-:W0:Y:S07]  /*0010*/  S2R R29, SR_TID.X ;  /* 0x00000000001d7919 */ /* 0x000e2e0000002100 */
[----:B------:R-:W1:Y:S01]  /*0020*/  S2UR UR4, SR_CTAID.X ;  /* 0x00000000000479c3 */ /* 0x000e620000002500 */
[----:B------:R-:W1:Y:S07]  /*0030*/  LDCU UR5, c[0x0][0x360] ;  /* 0x00006c00ff0577ac */ /* 0x000e6e0008000800 */
[----:B------:R-:W2:Y:S01]  /*0040*/  LDC R0, c[0x0][0x39c] ;  /* 0x0000e700ff007b82 */ /* 0x000ea20000000800 */
[----:B-1----:R-:W-:-:S06]  /*0050*/  UIMAD UR4, UR4, UR5, URZ ;  /* 0x00000005040472a4 */ /* 0x002fcc000f8e02ff */
[----:B0-----:R-:W-:-:S04]  /*0060*/  IADD3 R3, PT, PT, R29, UR4, RZ ;  /* 0x000000041d037c10 */ /* 0x001fc8000fffe0ff */
[----:B--2---:R-:W-:-:S13]  /*0070*/  ISETP.GE.U32.AND P0, PT, R3, R0, PT ;  /* 0x000000000300720c */ /* 0x004fda0003f06070 */
[----:B------:R-:W-:Y:S05]  /*0080*/  @P0 EXIT ;  /* 0x000000000000094d */ /* 0x000fea0003800000 */
[----:B------:R-:W0:Y:S01]  /*0090*/  LDC R2, c[0x0][0x3a0] ;  /* 0x0000e800ff027b82 */ /* 0x000e220000000800 */
[----:B------:R-:W1:Y:S01]  /*00a0*/  LDCU.64 UR6, c[0x0][0x358] ;  /* 0x00006b00ff0677ac */ /* 0x000e620008000a00 */
[----:B------:R-:W-:Y:S01]  /*00b0*/  HFMA2 R8, -RZ, RZ, 0, 0 ;  /* 0x00000000ff087431 */ /* 0x000fe200000001ff */
[----:B0-----:R-:W-:-:S13]  /*00c0*/  ISETP.GE.U32.AND P0, PT, R2, 0x2, PT ;  /* 0x000000020200780c */ /* 0x001fda0003f06070 */
[----:B-1----:R-:W-:Y:S05]  /*00d0*/  @!P0 BRA `(.L_x_1) ;  /* 0x0000000800848947 */ /* 0x002fea0003800000 */
[C---:B------:R-:W-:Y:S01]  /*00e0*/  IADD3 R4, PT, PT, R2.reuse, -0x2, RZ ;  /* 0xfffffffe02047810 */ /* 0x040fe20007ffe0ff */
[----:B------:R-:W-:Y:S01]  /*00f0*/  IMAD.MOV.U32 R8, RZ, RZ, RZ ;  /* 0x000000ffff087224 */ /* 0x000fe200078e00ff */
[----:B------:R-:W-:Y:S02]  /*0100*/  IADD3 R2, PT, PT, R2, -0x1, RZ ;  /* 0xffffffff02027810 */ /* 0x000fe40007ffe0ff */
[----:B------:R-:W-:Y:S02]  /*0110*/  ISETP.GE.U32.AND P0, PT, R4, 0x7, PT ;  /* 0x000000070400780c */ /* 0x000fe40003f06070 */
[----:B------:R-:W-:Y:S02]  /*0120*/  MOV R7, 0x1 ;  /* 0x0000000100077802 */ /* 0x000fe40000000f00 */
[----:B------:R-:W-:-:S09]  /*0130*/  LOP3.LUT R4, R2, 0x7, RZ, 0xc0, !PT ;  /* 0x0000000702047812 */ /* 0x000fd200078ec0ff */
[----:B------:R-:W-:Y:S05]  /*0140*/  @!P0 BRA `(.L_x_2) ;  /* 0x0000000400408947 */ /* 0x000fea0003800000 */
[C---:B------:R-:W-:Y:S01]  /*0150*/  IADD3 R29, PT, PT, R0.reuse, UR4, R29 ;  /* 0x00000004001d7c10 */ /* 0x040fe2000fffe01d */
[--C-:B------:R-:W-:Y:S01]  /*0160*/  IMAD R7, R0, 0x3, R3.reuse ;  /* 0x0000000300077824 */ /* 0x100fe200078e0203 */
[----:B------:R-:W-:Y:S01]  /*0170*/  LOP3.LUT R6, R2, 0xfffffff8, RZ, 0xc0, !PT ;  /* 0xfffffff802067812 */ /* 0x000fe200078ec0ff */
[C-C-:B------:R-:W-:Y:S01]  /*0180*/  IMAD R11, R0.reuse, 0x5, R3.reuse ;  /* 0x00000005000b7824 */ /* 0x140fe200078e0203 */
[CC--:B------:R-:W-:Y:S01]  /*0190*/  LEA R27, R0.reuse, R3.reuse, 0x1 ;  /* 0x00000003001b7211 */ /* 0x0c0fe200078e08ff */
[C-C-:B------:R-:W-:Y:S01]  /*01a0*/  IMAD R13, R0.reuse, 0x6, R3.reuse ;  /* 0x00000006000d7824 */ /* 0x140fe200078e0203 */
[CC--:B------:R-:W-:Y:S01]  /*01b0*/  LEA R9, R0.reuse, R3.reuse, 0x2 ;  /* 0x0000000300097211 */ /* 0x0c0fe200078e10ff */
[C---:B------:R-:W-:Y:S01]  /*01c0*/  IMAD R15, R0.reuse, 0x7, R3 ;  /* 0x00000007000f7824 */ /* 0x040fe200078e0203 */
[----:B------:R-:W-:Y:S01]  /*01d0*/  LEA R25, R0, R3, 0x3 ;  /* 0x0000000300197211 */ /* 0x000fe200078e18ff */
[----:B------:R-:W-:Y:S01]  /*01e0*/  IMAD.MOV.U32 R5, RZ, RZ, RZ ;  /* 0x000000ffff057224 */ /* 0x000fe200078e00ff */
[----:B------:R-:W-:-:S07]  /*01f0*/  MOV R8, RZ ;  /* 0x000000ff00087202 */ /* 0x000fce0000000f00 */
.L_x_3:
[----:B------:R-:W0:Y:S01]  /*0200*/  LDC.64 R16, c[0x0][0x380] ;  /* 0x0000e000ff107b82 */ /* 0x000e220000000a00 */
[----:B------:R-:W-:Y:S02]  /*0210*/  IMAD R21, R8, R0, R3 ;  /* 0x0000000008157224 */ /* 0x000fe400078e0203 */
[----:B0-----:R-:W-:-:S04]  /*0220*/  IMAD.WIDE.U32 R18, R29, 0x8, R16 ;  /* 0x000000081d127825 */ /* 0x001fc800078e0010 */
[--C-:B------:R-:W-:Y:S02]  /*0230*/  IMAD.WIDE.U32 R20, R21, 0x8, R16.reuse ;  /* 0x0000000815147825 */ /* 0x100fe400078e0010 */
[----:B------:R-:W2:Y:S04]  /*0240*/  LDG.E.64 R18, desc[UR6][R18.64] ;  /* 0x0000000612127981 */ /* 0x000ea8000c1e1b00 */
[----:B------:R-:W2:Y:S02]  /*0250*/  LDG.E.64 R20, desc[UR6][R20.64] ;  /* 0x0000000614147981 */ /* 0x000ea4000c1e1b00 */
[----:B--2---:R-:W-:Y:S01]  /*0260*/  DSETP.GT.AND P0, PT, R20, R18, PT ;  /* 0x000000121400722a */ /* 0x004fe20003f04000 */
[----:B------:R-:W-:-:S06]  /*0270*/  IMAD.WIDE.U32 R18, R27, 0x8, R16 ;  /* 0x000000081b127825 */ /* 0x000fcc00078e0010 */
[----:B------:R-:W2:Y:S07]  /*0280*/  LDG.E.64 R18, desc[UR6][R18.64] ;  /* 0x0000000612127981 */ /* 0x000eae000c1e1b00 */
[----:B------:R-:W-:-:S05]  /*0290*/  @P0 IADD3 R8, PT, PT, R5, 0x1, RZ ;  /* 0x0000000105080810 */ /* 0x000fca0007ffe0ff */
[----:B------:R-:W-:-:S04]  /*02a0*/  IMAD R23, R8, R0, R3 ;  /* 0x0000000008177224 */ /* 0x000fc800078e0203 */
[----:B------:R-:W-:-:S06]  /*02b0*/  IMAD.WIDE.U32 R22, R23, 0x8, R16 ;  /* 0x0000000817167825 */ /* 0x000fcc00078e0010 */
        /* <DEDUP_REMOVED lines=18> */
[----:B------:R-:W-:-:S04]  /*03e0*/  @P0 VIADD R8, R5, 0x4 ;  /* 0x0000000405080836 */ /* 0x000fc80000000000 */
        /* <DEDUP_REMOVED lines=9> */
[----:B------:R-:W2:Y:S01]  /*0480*/  LDG.E.64 R22, desc[UR6][R22.64] ;  /* 0x0000000616167981 */ /* 0x000ea2000c1e1b00 */
[----:B------:R-:W-:-:S06]  /*0490*/  IMAD.WIDE.U32 R20, R15, 0x8, R16 ;  /* 0x000000080f147825 */ /* 0x000fcc00078e0010 */
[----:B------:R-:W3:Y:S01]  /*04a0*/  LDG.E.64 R20, desc[UR6][R20.64] ;  /* 0x0000000614147981 */ /* 0x000ee2000c1e1b00 */
[----:B--2---:R-:W-:-:S14]  /*04b0*/  DSETP.GT.AND P0, PT, R22, R18, PT ;  /* 0x000000121600722a */ /* 0x004fdc0003f04000 */
[----:B------:R-:W-:-:S05]  /*04c0*/  @P0 IADD3 R8, PT, PT, R5, 0x6, RZ ;  /* 0x0000000605080810 */ /* 0x000fca0007ffe0ff */
[----:B------:R-:W-:-:S04]  /*04d0*/  IMAD R10, R8, R0, R3 ;  /* 0x00000000080a7224 */ /* 0x000fc800078e0203 */
[----:B------:R-:W-:-:S06]  /*04e0*/  IMAD.WIDE.U32 R18, R10, 0x8, R16 ;  /* 0x000000080a127825 */ /* 0x000fcc00078e0010 */
[----:B------:R-:W3:Y:S01]  /*04f0*/  LDG.E.64 R18, desc[UR6][R18.64] ;  /* 0x0000000612127981 */ /* 0x000ee2000c1e1b00 */
[----:B------:R-:W-:-:S06]  /*0500*/  IMAD.WIDE.U32 R22, R25, 0x8, R16 ;  /* 0x0000000819167825 */ /* 0x000fcc00078e0010 */
[----:B------:R-:W2:Y:S01]  /*0510*/  LDG.E.64 R22, desc[UR6][R22.64] ;  /* 0x0000000616167981 */ /* 0x000ea2000c1e1b00 */
[----:B---3--:R-:W-:-:S14]  /*0520*/  DSETP.GT.AND P0, PT, R18, R20, PT ;  /* 0x000000141200722a */ /* 0x008fdc0003f04000 */
[----:B------:R-:W-:-:S05]  /*0530*/  @P0 IADD3 R8, PT, PT, R5, 0x7, RZ ;  /* 0x0000000705080810 */ /* 0x000fca0007ffe0ff */
[----:B------:R-:W-:-:S04]  /*0540*/  IMAD R10, R8, R0, R3 ;  /* 0x00000000080a7224 */ /* 0x000fc800078e0203 */
[----:B------:R-:W-:-:S06]  /*0550*/  IMAD.WIDE.U32 R16, R10, 0x8, R16 ;  /* 0x000000080a107825 */ /* 0x000fcc00078e0010 */
[----:B------:R-:W2:Y:S01]  /*0560*/  LDG.E.64 R16, desc[UR6][R16.64] ;  /* 0x0000000610107981 */ /* 0x000ea2000c1e1b00 */
[----:B------:R-:W-:-:S05]  /*0570*/  VIADD R5, R5, 0x8 ;  /* 0x0000000805057836 */ /* 0x000fca0000000000 */
[----:B------:R-:W-:Y:S01]  /*0580*/  ISETP.NE.AND P1, PT, R5, R6, PT ;  /* 0x000000060500720c */ /* 0x000fe20003f25270 */
[C---:B------:R-:W-:Y:S01]  /*0590*/  IMAD R13, R0.reuse, 0x8, R13 ;  /* 0x00000008000d7824 */ /* 0x040fe200078e020d */
[C---:B------:R-:W-:Y:S02]  /*05a0*/  LEA R29, R0.reuse, R29, 0x3 ;  /* 0x0000001d001d7211 */ /* 0x040fe400078e18ff */
[C---:B------:R-:W-:Y:S02]  /*05b0*/  LEA R27, R0.reuse, R27, 0x3 ;  /* 0x0000001b001b7211 */ /* 0x040fe400078e18ff */
[C---:B------:R-:W-:Y:S02]  /*05c0*/  LEA R7, R0.reuse, R7, 0x3 ;  /* 0x0000000700077211 */ /* 0x040fe400078e18ff */
[C---:B------:R-:W-:Y:S02]  /*05d0*/  LEA R9, R0.reuse, R9, 0x3 ;  /* 0x0000000900097211 */ /* 0x040fe400078e18ff */
[----:B------:R-:W-:-:S02]  /*05e0*/  LEA R11, R0, R11, 0x3 ;  /* 0x0000000b000b7211 */ /* 0x000fc400078e18ff */
[C---:B------:R-:W-:Y:S02]  /*05f0*/  LEA R15, R0.reuse, R15, 0x3 ;  /* 0x0000000f000f7211 */ /* 0x040fe400078e18ff */
[----:B------:R-:W-:Y:S01]  /*0600*/  LEA R25, R0, R25, 0x3 ;  /* 0x0000001900197211 */ /* 0x000fe200078e18ff */
[----:B--2---:R-:W-:-:S06]  /*0610*/  DSETP.GT.AND P0, PT, R16, R22, PT ;  /* 0x000000161000722a */ /* 0x004fcc0003f04000 */
[----:B------:R-:W-:Y:S01]  /*0620*/  SEL R8, R5, R8, P0 ;  /* 0x0000000805087207 */ /* 0x000fe20000000000 */
[----:B------:R-:W-:Y:S07]  /*0630*/  @P1 BRA `(.L_x_3) ;  /* 0xfffffff800f01947 */ /* 0x000fee000383ffff */
[----:B------:R-:W-:-:S07]  /*0640*/  IADD3 R7, PT, PT, R5, 0x1, RZ ;  /* 0x0000000105077810 */ /* 0x000fce0007ffe0ff */
.L_x_2:
[----:B------:R-:W-:-:S13]  /*0650*/  ISETP.NE.AND P0, PT, R4, RZ, PT ;  /* 0x000000ff0400720c */ /* 0x000fda0003f05270 */
[----:B------:R-:W-:Y:S05]  /*0660*/  @!P0 BRA `(.L_x_1) ;  /* 0x0000000400208947 */ /* 0x000fea0003800000 */
[----:B------:R-:W-:Y:S02]  /*0670*/  ISETP.GE.U32.AND P1, PT, R4, 0x4, PT ;  /* 0x000000040400780c */ /* 0x000fe40003f26070 */
[----:B------:R-:W-:-:S04]  /*0680*/  LOP3.LUT R6, R2, 0x3, RZ, 0xc0, !PT ;  /* 0x0000000302067812 */ /* 0x000fc800078ec0ff */
[----:B------:R-:W-:-:S07]  /*0690*/  ISETP.NE.AND P0, PT, R6, RZ, PT ;  /* 0x000000ff0600720c */ /* 0x000fce0003f05270 */
[----:B------:R-:W-:Y:S06]  /*06a0*/  @!P1 BRA `(.L_x_4) ;  /* 0x0000000000889947 */ /* 0x000fec0003800000 */
[----:B------:R-:W0:Y:S01]  /*06b0*/  LDC.64 R4, c[0x0][0x380] ;  /* 0x0000e000ff047b82 */ /* 0x000e220000000a00 */
[-CC-:B------:R-:W-:Y:S02]  /*06c0*/  IMAD R11, R8, R0.reuse, R3.reuse ;  /* 0x00000000080b7224 */ /* 0x180fe400078e0203 */
[----:B------:R-:W-:Y:S02]  /*06d0*/  IMAD R9, R7, R0, R3 ;  /* 0x0000000007097224 */ /* 0x000fe400078e0203 */
[----:B0-----:R-:W-:-:S04]  /*06e0*/  IMAD.WIDE.U32 R10, R11, 0x8, R4 ;  /* 0x000000080b0a7825 */ /* 0x001fc800078e0004 */
[C---:B------:R-:W-:Y:S02]  /*06f0*/  IMAD.WIDE.U32 R12, R9.reuse, 0x8, R4 ;  /* 0x00000008090c7825 */ /* 0x040fe400078e0004 */
[----:B------:R-:W2:Y:S04]  /*0700*/  LDG.E.64 R10, desc[UR6][R10.64] ;  /* 0x000000060a0a7981 */ /* 0x000ea8000c1e1b00 */
[----:B------:R-:W2:Y:S01]  /*0710*/  LDG.E.64 R12, desc[UR6][R12.64] ;  /* 0x000000060c0c7981 */ /* 0x000ea2000c1e1b00 */
[----:B------:R-:W-:-:S05]  /*0720*/  IADD3 R9, PT, PT, R9, R0, RZ ;  /* 0x0000000009097210 */ /* 0x000fca0007ffe0ff */
[----:B------:R-:W-:-:S06]  /*0730*/  IMAD.WIDE.U32 R16, R9, 0x8, R4 ;  /* 0x0000000809107825 */ /* 0x000fcc00078e0004 */
[----:B------:R-:W3:Y:S01]  /*0740*/  LDG.E.64 R16, desc[UR6][R16.64] ;  /* 0x0000000610107981 */ /* 0x000ee2000c1e1b00 */
[----:B--2---:R-:W-:-:S06]  /*0750*/  DSETP.GT.AND P1, PT, R10, R12, PT ;  /* 0x0000000c0a00722a */ /* 0x004fcc0003f24000 */
[----:B------:R-:W-:-:S05]  /*0760*/  SEL R8, R7, R8, P1 ;  /* 0x0000000807087207 */ /* 0x000fca0000800000 */
[----:B------:R-:W-:-:S04]  /*0770*/  IMAD R15, R8, R0, R3 ;  /* 0x00000000080f7224 */ /* 0x000fc800078e0203 */
[----:B------:R-:W-:-:S06]  /*0780*/  IMAD.WIDE.U32 R14, R15, 0x8, R4 ;  /* 0x000000080f0e7825 */ /* 0x000fcc00078e0004 */
[----:B------:R-:W3:Y:S01]  /*0790*/  LDG.E.64 R14, desc[UR6][R14.64] ;  /* 0x000000060e0e7981 */ /* 0x000ee2000c1e1b00 */
[----:B------:R-:W-:-:S05]  /*07a0*/  IADD3 R9, PT, PT, R9, R0, RZ ;  /* 0x0000000009097210 */ /* 0x000fca0007ffe0ff */
[----:B------:R-:W-:-:S06]  /*07b0*/  IMAD.WIDE.U32 R12, R9, 0x8, R4 ;  /* 0x00000008090c7825 */ /* 0x000fcc00078e0004 */
[----:B------:R-:W2:Y:S01]  /*07c0*/  LDG.E.64 R12, desc[UR6][R12.64] ;  /* 0x000000060c0c7981 */ /* 0x000ea2000c1e1b00 */
[----:B---3--:R-:W-:-:S14]  /*07d0*/  DSETP.GT.AND P1, PT, R14, R16, PT ;  /* 0x000000100e00722a */ /* 0x008fdc0003f24000 */
[----:B------:R-:W-:-:S04]  /*07e0*/  @P1 VIADD R8, R7, 0x1 ;  /* 0x0000000107081836 */ /* 0x000fc80000000000 */
[----:B------:R-:W-:-:S04]  /*07f0*/  IMAD R11, R8, R0, R3 ;  /* 0x00000000080b7224 */ /* 0x000fc800078e0203 */
[----:B------:R-:W-:-:S06]  /*0800*/  IMAD.WIDE.U32 R10, R11, 0x8, R4 ;  /* 0x000000080b0a7825 */ /* 0x000fcc00078e0004 */
[----:B------:R-:W2:Y:S01]  /*0810*/  LDG.E.64 R10, desc[UR6][R10.64] ;  /* 0x000000060a0a7981 */ /* 0x000ea2000c1e1b00 */
[----:B------:R-:W-:-:S05]  /*0820*/  IADD3 R15, PT, PT, R9, R0, RZ ;  /* 0x00000000090f7210 */ /* 0x000fca0007ffe0ff */
[----:B------:R-:W-:-:S06]  /*0830*/  IMAD.WIDE.U32 R14, R15, 0x8, R4 ;  /* 0x000000080f0e7825 */ /* 0x000fcc00078e0004 */
[----:B------:R-:W3:Y:S01]  /*0840*/  LDG.E.64 R14, desc[UR6][R14.64] ;  /* 0x000000060e0e7981 */ /* 0x000ee2000c1e1b00 */
[----:B--2---:R-:W-:-:S14]  /*0850*/  DSETP.GT.AND P1, PT, R10, R12, PT ;  /* 0x0000000c0a00722a */ /* 0x004fdc0003f24000 */
[----:B------:R-:W-:-:S05]  /*0860*/  @P1 IADD3 R8, PT, PT, R7, 0x2, RZ ;  /* 0x0000000207081810 */ /* 0x000fca0007ffe0ff */
[----:B------:R-:W-:-:S04]  /*0870*/  IMAD R9, R8, R0, R3 ;  /* 0x0000000008097224 */ /* 0x000fc800078e0203 */
[----:B------:R-:W-:-:S06]  /*0880*/  IMAD.WIDE.U32 R4, R9, 0x8, R4 ;  /* 0x0000000809047825 */ /* 0x000fcc00078e0004 */
[----:B------:R-:W3:Y:S02]  /*0890*/  LDG.E.64 R4, desc[UR6][R4.64] ;  /* 0x0000000604047981 */ /* 0x000ee4000c1e1b00 */
[----:B---3--:R-:W-:-:S14]  /*08a0*/  DSETP.GT.AND P1, PT, R4, R14, PT ;  /* 0x0000000e0400722a */ /* 0x008fdc0003f24000 */
[C---:B------:R-:W-:Y:S01]  /*08b0*/  @P1 IADD3 R8, PT, PT, R7.reuse, 0x3, RZ ;  /* 0x0000000307081810 */ /* 0x040fe20007ffe0ff */
[----:B------:R-:W-:-:S07]  /*08c0*/  VIADD R7, R7, 0x4 ;  /* 0x0000000407077836 */ /* 0x000fce0000000000 */
.L_x_4:
[----:B------:R-:W-:Y:S05]  /*08d0*/  @!P0 BRA `(.L_x_1) ;  /* 0x0000000000848947 */ /* 0x000fea0003800000 */
[----:B------:R-:W-:-:S13]  /*08e0*/  ISETP.NE.AND P1, PT, R6, 0x1, PT ;  /* 0x000000010600780c */ /* 0x000fda0003f25270 */
[----:B------:R-:W0:Y:S01]  /*08f0*/  @P1 LDC.64 R4, c[0x0][0x380] ;  /* 0x0000e000ff041b82 */ /* 0x000e220000000a00 */
[-CC-:B------:R-:W-:Y:S02]  /*0900*/  @P1 IMAD R11, R8, R0.reuse, R3.reuse ;  /* 0x00000000080b1224 */ /* 0x180fe400078e0203 */
[----:B------:R-:W-:Y:S02]  /*0910*/  @P1 IMAD R9, R7, R0, R3 ;  /* 0x0000000007091224 */ /* 0x000fe400078e0203 */
[----:B0-----:R-:W-:-:S04]  /*0920*/  @P1 IMAD.WIDE.U32 R10, R11, 0x8, R4 ;  /* 0x000000080b0a1825 */ /* 0x001fc800078e0004 */
[C---:B------:R-:W-:Y:S02]  /*0930*/  @P1 IMAD.WIDE.U32 R12, R9.reuse, 0x8, R4 ;  /* 0x00000008090c1825 */ /* 0x040fe400078e0004 */
[----:B------:R-:W2:Y:S04]  /*0940*/  @P1 LDG.E.64 R10, desc[UR6][R10.64] ;  /* 0x000000060a0a1981 */ /* 0x000ea8000c1e1b00 */
[----:B------:R-:W2:Y:S01]  /*0950*/  @P1 LDG.E.64 R12, desc[UR6][R12.64] ;  /* 0x000000060c0c1981 */ /* 0x000ea2000c1e1b00 */
[----:B------:R-:W-:-:S05]  /*0960*/  @P1 IADD3 R15, PT, PT, R9, R0, RZ ;  /* 0x00000000090f1210 */ /* 0x000fca0007ffe0ff */
[----:B------:R-:W-:-:S06]  /*0970*/  @P1 IMAD.WIDE.U32 R14, R15, 0x8, R4 ;  /* 0x000000080f0e1825 */ /* 0x000fcc00078e0004 */
[----:B------:R-:W3:Y:S01]  /*0980*/  @P1 LDG.E.64 R14, desc[UR6][R14.64] ;  /* 0x000000060e0e1981 */ /* 0x000ee2000c1e1b00 */
[----:B--2---:R-:W-:-:S06]  /*0990*/  @P1 DSETP.GT.AND P0, PT, R10, R12, PT ;  /* 0x0000000c0a00122a */ /* 0x004fcc0003f04000 */
[----:B------:R-:W-:-:S05]  /*09a0*/  @P1 SEL R6, R7, R8, P0 ;  /* 0x0000000807061207 */ /* 0x000fca0000000000 */
[----:B------:R-:W-:-:S04]  /*09b0*/  @P1 IMAD R9, R6, R0, R3 ;  /* 0x0000000006091224 */ /* 0x000fc800078e0203 */
[----:B------:R-:W-:-:S06]  /*09c0*/  @P1 IMAD.WIDE.U32 R4, R9, 0x8, R4 ;  /* 0x0000000809041825 */ /* 0x000fcc00078e0004 */
[----:B------:R-:W3:Y:S01]  /*09d0*/  @P1 LDG.E.64 R4, desc[UR6][R4.64] ;  /* 0x0000000604041981 */ /* 0x000ee2000c1e1b00 */
[----:B------:R-:W-:-:S04]  /*09e0*/  LOP3.LUT R2, R2, 0x1, RZ, 0xc0, !PT ;  /* 0x0000000102027812 */ /* 0x000fc800078ec0ff */
[----:B------:R-:W-:Y:S02]  /*09f0*/  ISETP.NE.U32.AND P0, PT, R2, 0x1, PT ;  /* 0x000000010200780c */ /* 0x000fe40003f05070 */
[----:B------:R-:W-:-:S11]  /*0a00*/  PLOP3.LUT P3, PT, PT, PT, PT, 0x8, 0x80 ;  /* 0x000000000080781c */ /* 0x000fd60003f6e170 */
[----:B------:R-:W0:Y:S01]  /*0a10*/  @!P0 LDC.64 R10, c[0x0][0x380] ;  /* 0x0000e000ff0a8b82 */ /* 0x000e220000000a00 */
[----:B---3--:R-:W-:-:S06]  /*0a20*/  @P1 DSETP.GT.AND P2, PT, R4, R14, PT ;  /* 0x0000000e0400122a */ /* 0x008fcc0003f44000 */
[----:B------:R-:W-:-:S13]  /*0a30*/  @P1 PLOP3.LUT P3, PT, P2, PT, PT, 0x80, 0x8 ;  /* 0x000000000008181c */ /* 0x000fda000176f070 */
[C---:B------:R-:W-:Y:S02]  /*0a40*/  @P3 IADD3 R6, PT, PT, R7.reuse, 0x1, RZ ;  /* 0x0000000107063810 */ /* 0x040fe40007ffe0ff */
[----:B------:R-:W-:Y:S02]  /*0a50*/  @P1 IADD3 R7, PT, PT, R7, 0x2, RZ ;  /* 0x0000000207071810 */ /* 0x000fe40007ffe0ff */
[----:B------:R-:W-:-:S03]  /*0a60*/  @P1 MOV R8, R6 ;  /* 0x0000000600081202 */ /* 0x000fc60000000f00 */
[-CC-:B------:R-:W-:Y:S02]  /*0a70*/  @!P0 IMAD R5, R7, R0.reuse, R3.reuse ;  /* 0x0000000007058224 */ /* 0x180fe400078e0203 */
[----:B------:R-:W-:Y:S02]  /*0a80*/  @!P0 IMAD R13, R8, R0, R3 ;  /* 0x00000000080d8224 */ /* 0x000fe400078e0203 */
[----:B0-----:R-:W-:-:S04]  /*0a90*/  @!P0 IMAD.WIDE.U32 R4, R5, 0x8, R10 ;  /* 0x0000000805048825 */ /* 0x001fc800078e000a */
[----:B------:R-:W-:Y:S02]  /*0aa0*/  @!P0 IMAD.WIDE.U32 R12, R13, 0x8, R10 ;  /* 0x000000080d0c8825 */ /* 0x000fe400078e000a */
[----:B------:R-:W2:Y:S04]  /*0ab0*/  @!P0 LDG.E.64 R4, desc[UR6][R4.64] ;  /* 0x0000000604048981 */ /* 0x000ea8000c1e1b00 */
[----:B------:R-:W2:Y:S02]  /*0ac0*/  @!P0 LDG.E.64 R12, desc[UR6][R12.64] ;  /* 0x000000060c0c8981 */ /* 0x000ea4000c1e1b00 */
[----:B--2---:R-:W-:-:S06]  /*0ad0*/  @!P0 DSETP.GT.AND P1, PT, R12, R4, PT ;  /* 0x000000040c00822a */ /* 0x004fcc0003f24000 */
[----:B------:R-:W-:-:S08]  /*0ae0*/  @!P0 SEL R8, R7, R8, P1 ;  /* 0x0000000807088207 */ /* 0x000fd00000800000 */
.L_x_1:
[----:B------:R-:W0:Y:S01]  /*0af0*/  LDC.64 R4, c[0x0][0x380] ;  /* 0x0000e000ff047b82 */ /* 0x000e220000000a00 */
[----:B------:R-:W-:Y:S01]  /*0b00*/  IMAD R11, R8, R0, R3 ;  /* 0x00000000080b7224 */ /* 0x000fe200078e0203 */
[----:B------:R-:W1:Y:S06]  /*0b10*/  LDCU UR5, c[0x0][0x398] ;  /* 0x00007300ff0577ac */ /* 0x000e6c0008000800 */
[----:B------:R-:W2:Y:S01]  /*0b20*/  LDC.64 R6, c[0x0][0x390] ;  /* 0x0000e400ff067b82 */ /* 0x000ea20000000a00 */
[----:B0-----:R-:W-:-:S06]  /*0b30*/  IMAD.WIDE.U32 R10, R11, 0x8, R4 ;  /* 0x000000080b0a7825 */ /* 0x001fcc00078e0004 */
[----:B------:R-:W3:Y:S01]  /*0b40*/  LDG.E.64 R10, desc[UR6][R10.64] ;  /* 0x000000060a0a7981 */ /* 0x000ee2000c1e1b00 */
[----:B------:R-:W-:-:S04]  /*0b50*/  IMAD.WIDE.U32 R4, R3, 0x8, R4 ;  /* 0x0000000803047825 */ /* 0x000fc800078e0004 */
[----:B--2---:R-:W-:Y:S01]  /*0b60*/  IMAD.WIDE.U32 R2, R3, 0x10, R6 ;  /* 0x0000001003027825 */ /* 0x004fe200078e0006 */
[----:B---3--:R0:W-:Y:S04]  /*0b70*/  STG.E.64 desc[UR6][R4.64], R10 ;  /* 0x0000000a04007986 */ /* 0x0081e8000c101b06 */
[----:B------:R-:W2:Y:S01]  /*0b80*/  LDG.E R0, desc[UR6][R2.64+0xc] ;  /* 0x00000c0602007981 */ /* 0x000ea2000c1e1900 */
[----:B-1----:R-:W-:Y:S01]  /*0b90*/  IMAD R7, R8, UR5, RZ ;  /* 0x0000000508077c24 */ /* 0x002fe2000f8e02ff */
[----:B--2---:R-:W-:-:S13]  /*0ba0*/  ISETP.NE.AND P0, PT, R0, RZ, PT ;  /* 0x000000ff0000720c */ /* 0x004fda0003f05270 */
[----:B0-----:R-:W-:Y:S05]  /*0bb0*/  @!P0 EXIT ;  /* 0x000000000000894d */ /* 0x001fea0003800000 */
[----:B------:R-:W2:Y:S01]  /*0bc0*/  LDG.E R2, desc[UR6][R2.64+0x8] ;  /* 0x0000080602027981 */ /* 0x000ea2000c1e1900 */
[----:B------:R-:W2:Y:S02]  /*0bd0*/  LDCU.64 UR4, c[0x0][0x388] ;  /* 0x00007100ff0477ac */ /* 0x000ea40008000a00 */
[----:B--2---:R-:W-:-:S04]  /*0be0*/  IADD3 R8, P0, PT, R2, UR4, RZ ;  /* 0x0000000402087c10 */ /* 0x004fc8000ff1e0ff */
[----:B------:R-:W-:Y:S01]  /*0bf0*/  IADD3 R10, P1, PT, R7, R8, RZ ;  /* 0x00000008070a7210 */ /* 0x000fe20007f3e0ff */
[----:B------:R-:W-:Y:S01]  /*0c00*/  IMAD.X R9, RZ, RZ, UR5, P0 ;  /* 0x00000005ff097e24 */ /* 0x000fe200080e06ff */
[----:B------:R-:W-:-:S04]  /*0c10*/  CS2R R6, SRZ ;  /* 0x0000000000067805 */ /* 0x000fc8000001ff00 */
[----:B------:R-:W-:-:S07]  /*0c20*/  IADD3.X R11, PT, PT, RZ, R9, RZ, P1, !PT ;  /* 0x00000009ff0b7210 */ /* 0x000fce0000ffe4ff */
.L_x_5:
[----:B------:R-:W-:-:S04]  /*0c30*/  IADD3 R2, P0, PT, R7, R10, RZ ;  /* 0x0000000a07027210 */ /* 0x000fc80007f1e0ff */
[----:B0-----:R-:W-:-:S06]  /*0c40*/  IADD3.X R3, PT, PT, R6, R11, RZ, P0, !PT ;  /* 0x0000000b06037210 */ /* 0x001fcc00007fe4ff */
[----:B------:R-:W2:Y:S01]  /*0c50*/  LDG.E.U8 R3, desc[UR6][R2.64] ;  /* 0x0000000602037981 */ /* 0x000ea2000c1e1100 */
[----:B------:R-:W-:-:S04]  /*0c60*/  IADD3 R4, P0, PT, R7, R8, RZ ;  /* 0x0000000807047210 */ /* 0x000fc80007f1e0ff */
[----:B------:R-:W-:Y:S02]  /*0c70*/  IADD3.X R5, PT, PT, R6, R9, RZ, P0, !PT ;  /* 0x0000000906057210 */ /* 0x000fe400007fe4ff */
[----:B------:R-:W-:-:S04]  /*0c80*/  IADD3 R7, P0, PT, R7, 0x1, RZ ;  /* 0x0000000107077810 */ /* 0x000fc80007f1e0ff */
[----:B------:R-:W-:Y:S02]  /*0c90*/  IADD3.X R6, PT, PT, RZ, R6, RZ, P0, !PT ;  /* 0x00000006ff067210 */ /* 0x000fe400007fe4ff */
[----:B------:R-:W-:-:S04]  /*0ca0*/  ISETP.GE.U32.AND P0, PT, R7, R0, PT ;  /* 0x000000000700720c */ /* 0x000fc80003f06070 */
[----:B------:R-:W-:Y:S01]  /*0cb0*/  ISETP.GE.U32.AND.EX P0, PT, R6, RZ, PT, P0 ;  /* 0x000000ff0600720c */ /* 0x000fe20003f06100 */
[----:B--2---:R0:W-:-:S12]  /*0cc0*/  STG.E.U8 desc[UR6][R4.64], R3 ;  /* 0x0000000304007986 */ /* 0x0041d8000c101106 */
[----:B------:R-:W-:Y:S05]  /*0cd0*/  @!P0 BRA `(.L_x_5) ;  /* 0xfffffffc00d48947 */ /* 0x000fea000383ffff */
[----:B------:R-:W-:Y:S05]  /*0ce0*/  EXIT ;  /* 0x000000000000794d */ /* 0x000fea0003800000 */
.L_x_6:
        /* <DEDUP_REMOVED lines=9> */
.L_x_257:


//--------------------- .text._Z8TogglingPdPcP9DFragTypePKcPKdPK11SubFragTypePK8FragTypePK9BlockTypePK15FragsForPosTypejjjj --------------------------
	.section	.text._Z8TogglingPdPcP9DFragTypePKcPKdPK11SubFragTypePK8FragTypePK9BlockTypePK15FragsForPosTypejjjj,"ax",@progbits
	.align	128
        .global         _Z8TogglingPdPcP9DFragTypePKcPKdPK11SubFragTypePK8FragTypePK9BlockTypePK15FragsForPosTypejjjj
        .type           _Z8TogglingPdPcP9DFragTypePKcPKdPK11SubFragTypePK8FragTypePK9BlockTypePK15FragsForPosTypejjjj,@function
        .size           _Z8TogglingPdPcP9DFragTypePKcPKdPK11SubFragTypePK8FragTypePK9BlockTypePK15FragsForPosTypejjjj,(.L_x_258 - _Z8TogglingPdPcP9DFragTypePKcPKdPK11SubFragTypePK8FragTypePK9BlockTypePK15FragsForPosTypejjjj)
        .other          _Z8TogglingPdPcP9DFragTypePKcPKdPK11SubFragTypePK8FragTypePK9BlockTypePK15FragsForPosTypejjjj,@"STO_CUDA_ENTRY STV_DEFAULT"
_Z8TogglingPdPcP9DFragTypePKcPKdPK11SubFragTypePK8FragTypePK9BlockTypePK15FragsForPosTypejjjj:
.text._Z8TogglingPdPcP9DFragTypePKcPKdPK11SubFragTypePK8FragTypePK9BlockTypePK15FragsForPosTypejjjj:
[----:B------:R-:W-:Y:S08]  /*0000*/  LDC R1, c[0x0][0x37c] ;  /* 0x0000df00ff017b82 */ /* 0x000ff00000000800 */
[----:B------:R-:W0:Y:S01]  /*0010*/  S2UR UR6, SR_CTAID.Y ;  /* 0x00000000000679c3 */ /* 0x000e220000002600 */
[----:B------:R-:W0:Y:S01]  /*0020*/  LDCU.64 UR4, c[0x0][0x3b8] ;  /* 0x00007700ff0477ac */ /* 0x000e220008000a00 */
[----:B------:R-:W1:Y:S06]  /*0030*/  LDCU.64 UR18, c[0x0][0x358] ;  /* 0x00006b00ff1277ac */ /* 0x000e6c0008000a00 */
[----:B------:R-:W2:Y:S01]  /*0040*/  S2UR UR20, SR_CTAID.X ;  /* 0x00000000001479c3 */ /* 0x000ea20000002500 */
[----:B------:R-:W2:Y:S01]  /*0050*/  LDCU UR7, c[0x0][0x3c8] ;  /* 0x00007900ff0777ac */ /* 0x000ea20008000800 */
[----:B------:R-:W3:Y:S01]  /*0060*/  LDCU.128 UR8, c[0x0][0x380] ;  /* 0x00007000ff0877ac */ /* 0x000ee20008000c00 */
[----:B0-----:R-:W-:-:S06]  /*0070*/  UIMAD.WIDE.U32 UR4, UR6, 0x10, UR4 ;  /* 0x00000010060478a5 */ /* 0x001fcc000f8e0004 */
[----:B------:R-:W-:Y:S02]  /*0080*/  IMAD.U32 R4, RZ, RZ, UR4 ;  /* 0x00000004ff047e24 */ /* 0x000fe4000f8e00ff */
[----:B------:R-:W-:-:S03]  /*0090*/  IMAD.U32 R5, RZ, RZ, UR5 ;  /* 0x00000005ff057e24 */ /* 0x000fc6000f8e00ff */
[----:B------:R-:W0:Y:S02]  /*00a0*/  LDCU UR4, c[0x0][0x3d0] ;  /* 0x00007a00ff0477ac */ /* 0x000e240008000800 */
[----:B-1----:R-:W4:Y:S04]  /*00b0*/  LDG.E R6, desc[UR18][R4.64+0x8] ;  /* 0x0000081204067981 */ /* 0x002f28000c1e1900 */
[----:B------:R1:W5:Y:S04]  /*00c0*/  LDG.E R0, desc[UR18][R4.64] ;  /* 0x0000001204007981 */ /* 0x000368000c1e1900 */
[----:B------:R1:W5:Y:S04]  /*00d0*/  LDG.E R3, desc[UR18][R4.64+0x4] ;  /* 0x0000041204037981 */ /* 0x000368000c1e1900 */
[----:B------:R1:W5:Y:S01]  /*00e0*/  LDG.E R2, desc[UR18][R4.64+0xc] ;  /* 0x00000c1204027981 */ /* 0x000362000c1e1900 */
[----:B--2---:R-:W-:Y:S01]  /*00f0*/  UIMAD UR7, UR20, UR7, URZ ;  /* 0x00000007140772a4 */ /* 0x004fe2000f8e02ff */
[----:B------:R-:W2:Y:S01]  /*0100*/  LDCU UR22, c[0x0][0x360] ;  /* 0x00006c00ff1677ac */ /* 0x000ea20008000800 */
[----:B0-----:R-:W-:Y:S01]  /*0110*/  UIMAD UR4, UR20, UR4, URZ ;  /* 0x00000004140472a4 */ /* 0x001fe2000f8e02ff */
[----:B------:R-:W-:-:S03]  /*0120*/  UMOV UR23, 0xa ;  /* 0x0000000a00177882 */ /* 0x000fc60000000000 */
[----:B------:R-:W-:-:S04]  /*0130*/  UIADD3 UR6, UP0, UPT, UR4, UR6, URZ ;  /* 0x0000000604067290 */ /* 0x000fc8000ff1e0ff */
[----:B------:R-:W-:Y:S02]  /*0140*/  UIADD3.X UR4, UPT, UPT, URZ, URZ, URZ, UP0, !UPT ;  /* 0x000000ffff047290 */ /* 0x000fe400087fe4ff */
[----:B---3--:R-:W-:-:S04]  /*0150*/  ULEA UR8, UP1, UR6, UR8, 0x3 ;  /* 0x0000000806087291 */ /* 0x008fc8000f8218ff */
[----:B------:R-:W-:Y:S01]  /*0160*/  ULEA.HI.X UR9, UR6, UR9, UR4, 0x3, UP1 ;  /* 0x0000000906097291 */ /* 0x000fe200088f1c04 */
[----:B----4-:R-:W-:-:S13]  /*0170*/  R2UR UR21, R6 ;  /* 0x00000000061572ca */ /* 0x010fda00000e0000 */
[----:B------:R-:W-:-:S04]  /*0180*/  UIADD3 UR7, UP0, UP2, UR21, UR10, UR7 ;  /* 0x0000000a15077290 */ /* 0x000fc8000fa1e007 */
[----:B-12---:R-:W-:-:S12]  /*0190*/  UIADD3.X UR10, UPT, UPT, URZ, UR11, URZ, UP0, UP2 ;  /* 0x0000000bff0a7290 */ /* 0x006fd800087e44ff */
.L_x_75:
[----:B------:R-:W-:-:S13]  /*01a0*/  ISETP.NE.AND P0, PT, RZ, UR23, PT ;  /* 0x00000017ff007c0c */ /* 0x000fda000bf05270 */
[----:B0-----:R-:W-:Y:S05]  /*01b0*/  @!P0 EXIT ;  /* 0x000000000000894d */ /* 0x001fea0003800000 */
[----:B------:R-:W-:-:S07]  /*01c0*/  IMAD.MOV.U32 R4, RZ, RZ, RZ ;  /* 0x000000ffff047224 */ /* 0x000fce00078e00ff */
.L_x_45:
[----:B0-----:R-:W0:Y:S02]  /*01d0*/  S2R R6, SR_TID.X ;  /* 0x0000000000067919 */ /* 0x001e240000002100 */
[----:B0-----:R-:W-:-:S13]  /*01e0*/  ISETP.NE.AND P0, PT, R6, RZ, PT ;  /* 0x000000ff0600720c */ /* 0x001fda0003f05270 */
[----:B-1----:R-:W-:Y:S05]  /*01f0*/  @P0 BRA `(.L_x_7) ;  /* 0x00000014009c0947 */ /* 0x002fea0003800000 */
[----:B-----5:R-:W-:Y:S02]  /*0200*/  ISETP.GT.U32.AND P0, PT, R0, R3, PT ;  /* 0x000000030000720c */ /* 0x020fe40003f04070 */
[----:B------:R-:W-:-:S11]  /*0210*/  CS2R R12, SRZ ;  /* 0x00000000000c7805 */ /* 0x000fd6000001ff00 */
[----:B------:R-:W-:Y:S05]  /*0220*/  @P0 BRA `(.L_x_8) ;  /* 0x0000001400840947 */ /* 0x000fea0003800000 */
[----:B------:R-:W-:Y:S01]  /*0230*/  IMAD.MOV.U32 R8, RZ, RZ, R0 ;  /* 0x000000ffff087224 */ /* 0x000fe200078e0000 */
[----:B------:R-:W-:-:S07]  /*0240*/  CS2R R12, SRZ ;  /* 0x00000000000c7805 */ /* 0x000fce000001ff00 */
.L_x_16:
[----:B------:R-:W0:Y:S02]  /*0250*/  LDC.64 R10, c[0x0][0x3b0] ;  /* 0x0000ec00ff0a7b82 */ /* 0x000e240000000a00 */
[----:B0-----:R-:W-:-:S05]  /*0260*/  IMAD.WIDE.U32 R10, R8, 0x14, R10 ;  /* 0x00000014080a7825 */ /* 0x001fca00078e000a */
[----:B------:R-:W2:Y:S01]  /*0270*/  LDG.E R5, desc[UR18][R10.64+0x4] ;  /* 0x000004120a057981 */ /* 0x000ea2000c1e1900 */
[----:B------:R-:W-:Y:S02]  /*0280*/  CS2R R20, SRZ ;  /* 0x0000000000147805 */ /* 0x000fe4000001ff00 */
[----:B------:R-:W-:Y:S02]  /*0290*/  CS2R R14, SRZ ;  /* 0x00000000000e7805 */ /* 0x000fe4000001ff00 */
[----:B--2---:R-:W-:-:S13]  /*02a0*/  ISETP.NE.AND P0, PT, R5, RZ, PT ;  /* 0x000000ff0500720c */ /* 0x004fda0003f05270 */
[----:B------:R-:W-:Y:S05]  /*02b0*/  @!P0 BRA `(.L_x_9) ;  /* 0x0000001400288947 */ /* 0x000fea0003800000 */
[----:B------:R0:W5:Y:S01]  /*02c0*/  LDG.E R7, desc[UR18][R10.64] ;  /* 0x000000120a077981 */ /* 0x000162000c1e1900 */
[----:B------:R-:W-:Y:S02]  /*02d0*/  CS2R R14, SRZ ;  /* 0x00000000000e7805 */ /* 0x000fe4000001ff00 */
[----:B------:R-:W-:Y:S01]  /*02e0*/  CS2R R20, SRZ ;  /* 0x0000000000147805 */ /* 0x000fe2000001ff00 */
[----:B------:R-:W-:-:S06]  /*02f0*/  UMOV UR4, URZ ;  /* 0x000000ff00047c82 */ /* 0x000fcc0008000000 */
.L_x_15:
[----:B0-----:R-:W0:Y:S01]  /*0300*/  LDC.64 R10, c[0x0][0x3a8] ;  /* 0x0000ea00ff0a7b82 */ /* 0x001e220000000a00 */
[----:B-----5:R-:W-:-:S04]  /*0310*/  VIADD R9, R7, UR4 ;  /* 0x0000000407097c36 */ /* 0x020fc80008000000 */
[----:B0-----:R-:W-:-:S05]  /*0320*/  IMAD.WIDE.U32 R10, R9, 0x10, R10 ;  /* 0x00000010090a7825 */ /* 0x001fca00078e000a */
[----:B------:R-:W2:Y:S01]  /*0330*/  LDG.E R9, desc[UR18][R10.64+0xc] ;  /* 0x00000c120a097981 */ /* 0x000ea2000c1e1900 */
[----:B------:R-:W-:-:S06]  /*0340*/  UIADD3 UR4, UPT, UPT, UR4, 0x1, URZ ;  /* 0x0000000104047890 */ /* 0x000fcc000fffe0ff */
[----:B------:R-:W-:Y:S02]  /*0350*/  ISETP.NE.AND P0, PT, R5, UR4, PT ;  /* 0x0000000405007c0c */ /* 0x000fe4000bf05270 */
[----:B--2---:R-:W-:-:S13]  /*0360*/  R2UR UR13, R9 ;  /* 0x00000000090d72ca */ /* 0x004fda00000e0000 */
[----:B------:R-:W-:-:S09]  /*0370*/  UISETP.NE.AND UP0, UPT, UR13, URZ, UPT ;  /* 0x000000ff0d00728c */ /* 0x000fd2000bf05270 */
[----:B------:R-:W-:Y:S05]  /*0380*/  BRA.U !UP0, `(.L_x_10) ;  /* 0x0000001108f07547 */ /* 0x000fea000b800000 */
[----:B------:R-:W2:Y:S04]  /*0390*/  LDG.E R16, desc[UR18][R10.64+0x4] ;  /* 0x000004120a107981 */ /* 0x000ea8000c1e1900 */
[----:B------:R-:W3:Y:S01]  /*03a0*/  LDG.E R9, desc[UR18][R10.64] ;  /* 0x000000120a097981 */ /* 0x000ee2000c1e1900 */
[----:B------:R-:W-:Y:S02]  /*03b0*/  UISETP.GE.U32.AND UP1, UPT, UR13, 0x8, UPT ;  /* 0x000000080d00788c */ /* 0x000fe4000bf26070 */
[----:B------:R-:W-:Y:S01]  /*03c0*/  ULOP3.LUT UR32, UR13, 0x7, URZ, 0xc0, !UPT ;  /* 0x000000070d207892 */ /* 0x000fe2000f8ec0ff */
[----:B------:R-:W-:-:S03]  /*03d0*/  UMOV UR5, URZ ;  /* 0x000000ff00057c82 */ /* 0x000fc60008000000 */
[----:B------:R-:W-:Y:S01]  /*03e0*/  UISETP.NE.AND UP0, UPT, UR32, URZ, UPT ;  /* 0x000000ff2000728c */ /* 0x000fe2000bf05270 */
[----:B--2---:R-:W-:Y:S02]  /*03f0*/  R2UR UR11, R16 ;  /* 0x00000000100b72ca */ /* 0x004fe400000e0000 */
[----:B---3--:R-:W-:-:S11]  /*0400*/  R2UR UR12, R9 ;  /* 0x00000000090c72ca */ /* 0x008fd600000e0000 */
[----:B------:R-:W-:Y:S01]  /*0410*/  UIADD3 UR11, UPT, UPT, -UR21, UR11, URZ ;  /* 0x0000000b150b7290 */ /* 0x000fe2000fffe1ff */
[----:B------:R-:W-:Y:S11]  /*0420*/  BRA.U !UP1, `(.L_x_11) ;  /* 0x0000000909447547 */ /* 0x000ff6000b800000 */
[----:B------:R-:W0:Y:S01]  /*0430*/  LDCU.64 UR24, c[0x0][0x398] ;  /* 0x00007300ff1877ac */ /* 0x000e220008000a00 */
[----:B------:R-:W1:Y:S01]  /*0440*/  LDCU.64 UR26, c[0x0][0x3a0] ;  /* 0x00007400ff1a77ac */ /* 0x000e620008000a00 */
[----:B------:R-:W-:Y:S01]  /*0450*/  ULOP3.LUT UR5, UR13, 0xfffffff8, URZ, 0xc0, !UPT ;  /* 0xfffffff80d057892 */ /* 0x000fe2000f8ec0ff */
[----:B------:R-:W-:-:S11]  /*0460*/  UMOV UR6, URZ ;  /* 0x000000ff00067c82 */ /* 0x000fd60008000000 */
.L_x_12:
[----:B------:R-:W-:Y:S02]  /*0470*/  UIADD3 UR16, UP1, UPT, UR12, UR6, URZ ;  /* 0x000000060c107290 */ /* 0x000fe4000ff3e0ff */
[----:B------:R-:W-:Y:S02]  /*0480*/  UIADD3 UR14, UPT, UPT, UR11, UR6, URZ ;  /* 0x000000060b0e7290 */ /* 0x000fe4000fffe0ff */
[----:B------:R-:W-:Y:S02]  /*0490*/  UIADD3.X UR17, UPT, UPT, URZ, URZ, URZ, UP1, !UPT ;  /* 0x000000ffff117290 */ /* 0x000fe40008ffe4ff */
[----:B-1----:R-:W-:Y:S02]  /*04a0*/  ULEA UR30, UP1, UR16, UR26, 0x3 ;  /* 0x0000001a101e7291 */ /* 0x002fe4000f8218ff */
[----:B0-----:R-:W-:Y:S02]  /*04b0*/  UIADD3 UR31, UP3, UPT, UR16, UR24, URZ ;  /* 0x00000018101f7290 */ /* 0x001fe4000ff7e0ff */
[----:B------:R-:W-:-:S02]  /*04c0*/  ULEA.HI.X UR16, UR16, UR27, UR17, 0x3, UP1 ;  /* 0x0000001b10107291 */ /* 0x000fc400088f1c11 */
[----:B------:R-:W-:Y:S01]  /*04d0*/  UIADD3 UR28, UP2, UPT, UR14, UR7, URZ ;  /* 0x000000070e1c7290 */ /* 0x000fe2000ff5e0ff */
[----:B------:R-:W-:Y:S01]  /*04e0*/  IMAD.U32 R32, RZ, RZ, UR30 ;  /* 0x0000001eff207e24 */ /* 0x000fe2000f8e00ff */
[----:B------:R-:W-:Y:S01]  /*04f0*/  UIADD3.X UR17, UPT, UPT, UR17, UR25, URZ, UP3, !UPT ;  /* 0x0000001911117290 */ /* 0x000fe20009ffe4ff */
[----:B------:R-:W-:Y:S01]  /*0500*/  IMAD.U32 R34, RZ, RZ, UR31 ;  /* 0x0000001fff227e24 */ /* 0x000fe2000f8e00ff */
[----:B------:R-:W-:Y:S01]  /*0510*/  UIADD3.X UR29, UPT, UPT, URZ, UR10, URZ, UP2, !UPT ;  /* 0x0000000aff1d7290 */ /* 0x000fe200097fe4ff */
[----:B------:R-:W-:Y:S01]  /*0520*/  IMAD.U32 R33, RZ, RZ, UR16 ;  /* 0x00000010ff217e24 */ /* 0x000fe2000f8e00ff */
[----:B------:R-:W-:Y:S01]  /*0530*/  UIADD3 UR15, UPT, UPT, UR14, 0x1, URZ ;  /* 0x000000010e0f7890 */ /* 0x000fe2000fffe0ff */
[----:B------:R-:W-:Y:S02]  /*0540*/  IMAD.U32 R10, RZ, RZ, UR28 ;  /* 0x0000001cff0a7e24 */ /* 0x000fe4000f8e00ff */
[----:B------:R-:W-:Y:S01]  /*0550*/  IMAD.U32 R35, RZ, RZ, UR17 ;  /* 0x00000011ff237e24 */ /* 0x000fe2000f8e00ff */
[----:B------:R-:W2:Y:S01]  /*0560*/  LDG.E.64 R22, desc[UR18][R32.64] ;  /* 0x0000001220167981 */ /* 0x000ea2000c1e1b00 */
[----:B------:R-:W-:Y:S01]  /*0570*/  IMAD.U32 R11, RZ, RZ, UR29 ;  /* 0x0000001dff0b7e24 */ /* 0x000fe2000f8e00ff */
[----:B------:R-:W-:-:S02]  /*0580*/  UIADD3 UR15, UP1, UPT, UR15, UR7, URZ ;  /* 0x000000070f0f7290 */ /* 0x000fc4000ff3e0ff */
[----:B------:R-:W3:Y:S02]  /*0590*/  LDG.E.U8 R25, desc[UR18][R34.64] ;  /* 0x0000001222197981 */ /* 0x000ee4000c1e1100 */
[----:B------:R-:W-:Y:S02]  /*05a0*/  UIADD3.X UR16, UPT, UPT, URZ, UR10, URZ, UP1, !UPT ;  /* 0x0000000aff107290 */ /* 0x000fe40008ffe4ff */
[----:B------:R0:W3:Y:S01]  /*05b0*/  LDG.E.U8 R24, desc[UR18][R10.64] ;  /* 0x000000120a187981 */ /* 0x0000e2000c1e1100 */
[----:B------:R-:W-:Y:S01]  /*05c0*/  IMAD.U32 R16, RZ, RZ, UR15 ;  /* 0x0000000fff107e24 */ /* 0x000fe2000f8e00ff */
[----:B------:R-:W-:Y:S02]  /*05d0*/  UIADD3 UR15, UPT, UPT, UR14, 0x2, URZ ;  /* 0x000000020e0f7890 */ /* 0x000fe4000fffe0ff */
[----:B------:R-:W4:Y:S01]  /*05e0*/  LDG.E.64 R18, desc[UR18][R32.64+0x8] ;  /* 0x0000081220127981 */ /* 0x000f22000c1e1b00 */
[----:B------:R-:W-:Y:S01]  /*05f0*/  IMAD.U32 R17, RZ, RZ, UR16 ;  /* 0x00000010ff117e24 */ /* 0x000fe2000f8e00ff */
[----:B------:R-:W-:-:S02]  /*0600*/  UIADD3 UR15, UP1, UPT, UR15, UR7, URZ ;  /* 0x000000070f0f7290 */ /* 0x000fc4000ff3e0ff */
[----:B------:R-:W5:Y:S02]  /*0610*/  LDG.E.U8 R27, desc[UR18][R34.64+0x1] ;  /* 0x00000112221b7981 */ /* 0x000f64000c1e1100 */
[----:B------:R-:W-:Y:S02]  /*0620*/  UIADD3.X UR16, UPT, UPT, URZ, UR10, URZ, UP1, !UPT ;  /* 0x0000000aff107290 */ /* 0x000fe40008ffe4ff */
[----:B------:R-:W5:Y:S01]  /*0630*/  LDG.E.U8 R26, desc[UR18][R16.64] ;  /* 0x00000012101a7981 */ /* 0x000f62000c1e1100 */
[----:B0-----:R-:W-:-:S03]  /*0640*/  IMAD.U32 R10, RZ, RZ, UR15 ;  /* 0x0000000fff0a7e24 */ /* 0x001fc6000f8e00ff */
[----:B------:R-:W5:Y:S01]  /*0650*/  LDG.E.64 R28, desc[UR18][R32.64+0x10] ;  /* 0x00001012201c7981 */ /* 0x000f62000c1e1b00 */
[----:B------:R-:W-:-:S03]  /*0660*/  IMAD.U32 R11, RZ, RZ, UR16 ;  /* 0x00000010ff0b7e24 */ /* 0x000fc6000f8e00ff */
[----:B------:R-:W5:Y:S04]  /*0670*/  LDG.E.U8 R37, desc[UR18][R34.64+0x2] ;  /* 0x0000021222257981 */ /* 0x000f68000c1e1100 */
[----:B------:R-:W5:Y:S01]  /*0680*/  LDG.E.U8 R36, desc[UR18][R10.64] ;  /* 0x000000120a247981 */ /* 0x000f62000c1e1100 */
[----:B------:R-:W-:-:S03]  /*0690*/  UIADD3 UR15, UPT, UPT, UR14, 0x3, URZ ;  /* 0x000000030e0f7890 */ /* 0x000fc6000fffe0ff */
[----:B------:R-:W5:Y:S01]  /*06a0*/  LDG.E.U8 R43, desc[UR18][R34.64+0x3] ;  /* 0x00000312222b7981 */ /* 0x000f62000c1e1100 */
[----:B------:R-:W-:Y:S02]  /*06b0*/  UIADD3 UR15, UP1, UPT, UR15, UR7, URZ ;  /* 0x000000070f0f7290 */ /* 0x000fe4000ff3e0ff */
[----:B------:R-:W-:Y:S01]  /*06c0*/  UIADD3 UR16, UPT, UPT, UR14, 0x4, URZ ;  /* 0x000000040e107890 */ /* 0x000fe2000fffe0ff */
[----:B------:R-:W5:Y:S01]  /*06d0*/  LDG.E.U8 R41, desc[UR18][R34.64+0x5] ;  /* 0x0000051222297981 */ /* 0x000f62000c1e1100 */
[----:B------:R-:W-:Y:S02]  /*06e0*/  UIADD3.X UR28, UPT, UPT, URZ, UR10, URZ, UP1, !UPT ;  /* 0x0000000aff1c7290 */ /* 0x000fe40008ffe4ff */
[----:B------:R-:W-:Y:S01]  /*06f0*/  UIADD3 UR16, UP2, UPT, UR16, UR7, URZ ;  /* 0x0000000710107290 */ /* 0x000fe2000ff5e0ff */
[----:B------:R-:W-:Y:S01]  /*0700*/  IMAD.U32 R44, RZ, RZ, UR15 ;  /* 0x0000000fff2c7e24 */ /* 0x000fe2000f8e00ff */
[----:B------:R-:W-:Y:S01]  /*0710*/  UIADD3 UR15, UPT, UPT, UR14, 0x5, URZ ;  /* 0x000000050e0f7890 */ /* 0x000fe2000fffe0ff */
[----:B------:R-:W5:Y:S01]  /*0720*/  LDG.E.U8 R11, desc[UR18][R34.64+0x4] ;  /* 0x00000412220b7981 */ /* 0x000f62000c1e1100 */
[----:B------:R-:W-:Y:S01]  /*0730*/  IMAD.U32 R45, RZ, RZ, UR28 ;  /* 0x0000001cff2d7e24 */ /* 0x000fe2000f8e00ff */
[----:B------:R-:W-:-:S02]  /*0740*/  UIADD3.X UR17, UPT, UPT, URZ, UR10, URZ, UP2, !UPT ;  /* 0x0000000aff117290 */ /* 0x000fc400097fe4ff */
[----:B------:R-:W-:Y:S01]  /*0750*/  UIADD3 UR15, UP1, UPT, UR15, UR7, URZ ;  /* 0x000000070f0f7290 */ /* 0x000fe2000ff3e0ff */
[----:B------:R-:W5:Y:S01]  /*0760*/  LDG.E.U8 R10, desc[UR18][R34.64+0x6] ;  /* 0x00000612220a7981 */ /* 0x000f62000c1e1100 */
[----:B------:R-:W-:-:S03]  /*0770*/  IMAD.U32 R38, RZ, RZ, UR16 ;  /* 0x00000010ff267e24 */ /* 0x000fc6000f8e00ff */
[----:B------:R-:W5:Y:S01]  /*0780*/  LDG.E.U8 R44, desc[UR18][R44.64] ;  /* 0x000000122c2c7981 */ /* 0x000f62000c1e1100 */
[----:B------:R-:W-:-:S03]  /*0790*/  IMAD.U32 R39, RZ, RZ, UR17 ;  /* 0x00000011ff277e24 */ /* 0x000fc6000f8e00ff */
[----:B------:R0:W5:Y:S01]  /*07a0*/  LDG.E.U8 R9, desc[UR18][R34.64+0x7] ;  /* 0x0000071222097981 */ /* 0x000162000c1e1100 */
[----:B------:R-:W-:-:S03]  /*07b0*/  UIADD3.X UR16, UPT, UPT, URZ, UR10, URZ, UP1, !UPT ;  /* 0x0000000aff107290 */ /* 0x000fc60008ffe4ff */
[----:B------:R-:W5:Y:S01]  /*07c0*/  LDG.E.U8 R40, desc[UR18][R38.64] ;  /* 0x0000001226287981 */ /* 0x000f62000c1e1100 */
[----:B0-----:R-:W-:Y:S01]  /*07d0*/  IMAD.U32 R34, RZ, RZ, UR15 ;  /* 0x0000000fff227e24 */ /* 0x001fe2000f8e00ff */
[----:B------:R-:W-:Y:S01]  /*07e0*/  UIADD3 UR15, UPT, UPT, UR14, 0x6, URZ ;  /* 0x000000060e0f7890 */ /* 0x000fe2000fffe0ff */
[----:B------:R-:W-:-:S03]  /*07f0*/  IMAD.U32 R35, RZ, RZ, UR16 ;  /* 0x00000010ff237e24 */ /* 0x000fc6000f8e00ff */
[----:B------:R-:W-:Y:S02]  /*0800*/  UIADD3 UR15, UP1, UPT, UR15, UR7, URZ ;  /* 0x000000070f0f7290 */ /* 0x000fe4000ff3e0ff */
[----:B------:R-:W-:Y:S01]  /*0810*/  UIADD3 UR14, UPT, UPT, UR14, 0x7, URZ ;  /* 0x000000070e0e7890 */ /* 0x000fe2000fffe0ff */
[----:B------:R0:W5:Y:S01]  /*0820*/  LDG.E.U8 R42, desc[UR18][R34.64] ;  /* 0x00000012222a7981 */ /* 0x000162000c1e1100 */
[----:B------:R-:W-:Y:S02]  /*0830*/  UIADD3.X UR16, UPT, UPT, URZ, UR10, URZ, UP1, !UPT ;  /* 0x0000000aff107290 */ /* 0x000fe40008ffe4ff */
[----:B------:R-:W-:-:S04]  /*0840*/  UIADD3 UR14, UP1, UPT, UR14, UR7, URZ ;  /* 0x000000070e0e7290 */ /* 0x000fc8000ff3e0ff */
[----:B0-----:R-:W-:Y:S02]  /*0850*/  IMAD.U32 R35, RZ, RZ, UR16 ;  /* 0x00000010ff237e24 */ /* 0x001fe4000f8e00ff */
[----:B------:R-:W-:Y:S01]  /*0860*/  IMAD.U32 R34, RZ, RZ, UR15 ;  /* 0x0000000fff227e24 */ /* 0x000fe2000f8e00ff */
[----:B------:R-:W-:Y:S01]  /*0870*/  UIADD3.X UR15, UPT, UPT, URZ, UR10, URZ, UP1, !UPT ;  /* 0x0000000aff0f7290 */ /* 0x000fe20008ffe4ff */
[----:B------:R-:W-:-:S03]  /*0880*/  IMAD.U32 R38, RZ, RZ, UR14 ;  /* 0x0000000eff267e24 */ /* 0x000fc6000f8e00ff */
[----:B------:R-:W5:Y:S02]  /*0890*/  LDG.E.U8 R35, desc[UR18][R34.64] ;  /* 0x0000001222237981 */ /* 0x000f64000c1e1100 */
[----:B------:R-:W-:-:S05]  /*08a0*/  IMAD.U32 R39, RZ, RZ, UR15 ;  /* 0x0000000fff277e24 */ /* 0x000fca000f8e00ff */
[----:B------:R-:W5:Y:S01]  /*08b0*/  LDG.E.U8 R38, desc[UR18][R38.64] ;  /* 0x0000001226267981 */ /* 0x000f62000c1e1100 */
[----:B--2---:R-:W-:Y:S01]  /*08c0*/  DADD R16, -R22, 1 ;  /* 0x3ff0000016107429 */ /* 0x004fe20000000100 */
[----:B---3--:R-:W-:-:S09]  /*08d0*/  ISETP.NE.AND P1, PT, R24, R25, PT ;  /* 0x000000191800720c */ /* 0x008fd20003f25270 */
[----:B------:R-:W-:Y:S02]  /*08e0*/  FSEL R24, R22, R16, !P1 ;  /* 0x0000001016187208 */ /* 0x000fe40004800000 */
[----:B------:R-:W-:Y:S02]  /*08f0*/  FSEL R25, R23, R17, !P1 ;  /* 0x0000001117197208 */ /* 0x000fe40004800000 */
[----:B------:R-:W-:Y:S02]  /*0900*/  FSEL R30, R16, R22, !P1 ;  /* 0x00000016101e7208 */ /* 0x000fe40004800000 */
[----:B------:R-:W-:Y:S01]  /*0910*/  FSEL R31, R17, R23, !P1 ;  /* 0x00000017111f7208 */ /* 0x000fe20004800000 */
[----:B----4-:R-:W-:Y:S01]  /*0920*/  DADD R16, -R18, 1 ;  /* 0x3ff0000012107429 */ /* 0x010fe20000000100 */
[----:B------:R-:W2:Y:S01]  /*0930*/  LDG.E.64 R22, desc[UR18][R32.64+0x18] ;  /* 0x0000181220167981 */ /* 0x000ea2000c1e1b00 */
[----:B-----5:R-:W-:Y:S01]  /*0940*/  ISETP.NE.AND P1, PT, R26, R27, PT ;  /* 0x0000001b1a00720c */ /* 0x020fe20003f25270 */
[----:B------:R-:W-:-:S02]  /*0950*/  DADD R24, R20, R24 ;  /* 0x0000000014187229 */ /* 0x000fc40000000018 */
[----:B------:R-:W3:Y:S05]  /*0960*/  LDG.E.64 R20, desc[UR18][R32.64+0x20] ;  /* 0x0000201220147981 */ /* 0x000eea000c1e1b00 */
[----:B------:R-:W-:Y:S02]  /*0970*/  FSEL R26, R18, R16, !P1 ;  /* 0x00000010121a7208 */ /* 0x000fe40004800000 */
[----:B------:R-:W-:Y:S02]  /*0980*/  FSEL R27, R19, R17, !P1 ;  /* 0x00000011131b7208 */ /* 0x000fe40004800000 */
[----:B------:R-:W-:Y:S02]  /*0990*/  FSEL R18, R16, R18, !P1 ;  /* 0x0000001210127208 */ /* 0x000fe40004800000 */
[----:B------:R-:W-:Y:S01]  /*09a0*/  FSEL R19, R17, R19, !P1 ;  /* 0x0000001311137208 */ /* 0x000fe20004800000 */
[----:B------:R-:W-:-:S02]  /*09b0*/  DADD R16, -R28, 1 ;  /* 0x3ff000001c107429 */ /* 0x000fc40000000100 */
[----:B------:R-:W-:Y:S01]  /*09c0*/  DADD R30, R14, R30 ;  /* 0x000000000e1e7229 */ /* 0x000fe2000000001e */
[----:B------:R-:W4:Y:S01]  /*09d0*/  LDG.E.64 R14, desc[UR18][R32.64+0x28] ;  /* 0x00002812200e7981 */ /* 0x000f22000c1e1b00 */
[----:B------:R-:W-:Y:S01]  /*09e0*/  ISETP.NE.AND P1, PT, R36, R37, PT ;  /* 0x000000252400720c */ /* 0x000fe20003f25270 */
[----:B------:R-:W-:Y:S02]  /*09f0*/  DADD R26, R24, R26 ;  /* 0x00000000181a7229 */ /* 0x000fe4000000001a */
[----:B------:R-:W5:Y:S03]  /*0a00*/  LDG.E.64 R36, desc[UR18][R32.64+0x38] ;  /* 0x0000381220247981 */ /* 0x000f66000c1e1b00 */
[----:B------:R-:W-:Y:S02]  /*0a10*/  FSEL R24, R28, R16, !P1 ;  /* 0x000000101c187208 */ /* 0x000fe40004800000 */
[----:B------:R-:W-:-:S02]  /*0a20*/  FSEL R25, R29, R17, !P1 ;  /* 0x000000111d197208 */ /* 0x000fc40004800000 */
[----:B------:R-:W-:Y:S02]  /*0a30*/  FSEL R28, R16, R28, !P1 ;  /* 0x0000001c101c7208 */ /* 0x000fe40004800000 */
[----:B------:R-:W-:Y:S02]  /*0a40*/  FSEL R29, R17, R29, !P1 ;  /* 0x0000001d111d7208 */ /* 0x000fe40004800000 */
[----:B------:R-:W5:Y:S01]  /*0a50*/  LDG.E.64 R16, desc[UR18][R32.64+0x30] ;  /* 0x0000301220107981 */ /* 0x000f62000c1e1b00 */
[----:B------:R-:W-:Y:S01]  /*0a60*/  DADD R30, R30, R18 ;  /* 0x000000001e1e7229 */ /* 0x000fe20000000012 */
[----:B------:R-:W-:Y:S01]  /*0a70*/  ISETP.NE.AND P1, PT, R44, R43, PT ;  /* 0x0000002b2c00720c */ /* 0x000fe20003f25270 */
[----:B------:R-:W-:-:S06]  /*0a80*/  DADD R24, R26, R24 ;  /* 0x000000001a187229 */ /* 0x000fcc0000000018 */
[----:B------:R-:W-:Y:S01]  /*0a90*/  DADD R30, R30, R28 ;  /* 0x000000001e1e7229 */ /* 0x000fe2000000001c */
[----:B------:R-:W-:-:S04]  /*0aa0*/  UIADD3 UR6, UPT, UPT, UR6, 0x8, URZ ;  /* 0x0000000806067890 */ /* 0x000fc8000fffe0ff */
[----:B------:R-:W-:Y:S01]  /*0ab0*/  UISETP.NE.AND UP1, UPT, UR6, UR5, UPT ;  /* 0x000000050600728c */ /* 0x000fe2000bf25270 */
[----:B--2---:R-:W-:Y:S02]  /*0ac0*/  DADD R18, -R22, 1 ;  /* 0x3ff0000016127429 */ /* 0x004fe40000000100 */
[----:B---3--:R-:W-:-:S08]  /*0ad0*/  DADD R28, -R20, 1 ;  /* 0x3ff00000141c7429 */ /* 0x008fd00000000100 */
[----:B------:R-:W-:Y:S02]  /*0ae0*/  FSEL R26, R22, R18, !P1 ;  /* 0x00000012161a7208 */ /* 0x000fe40004800000 */
[----:B------:R-:W-:Y:S02]  /*0af0*/  FSEL R27, R23, R19, !P1 ;  /* 0x00000013171b7208 */ /* 0x000fe40004800000 */
[----:B------:R-:W-:Y:S02]  /*0b00*/  FSEL R18, R18, R22, !P1 ;  /* 0x0000001612127208 */ /* 0x000fe40004800000 */
[----:B------:R-:W-:Y:S02]  /*0b10*/  FSEL R19, R19, R23, !P1 ;  /* 0x0000001713137208 */ /* 0x000fe40004800000 */
[----:B------:R-:W-:Y:S01]  /*0b20*/  ISETP.NE.AND P1, PT, R40, R11, PT ;  /* 0x0000000b2800720c */ /* 0x000fe20003f25270 */
[----:B------:R-:W-:Y:S02]  /*0b30*/  DADD R26, R24, R26 ;  /* 0x00000000181a7229 */ /* 0x000fe4000000001a */
[----:B----4-:R-:W-:Y:S01]  /*0b40*/  DADD R24, -R14, 1 ;  /* 0x3ff000000e187429 */ /* 0x010fe20000000100 */
[----:B------:R-:W-:Y:S01]  /*0b50*/  FSEL R22, R20, R28, !P1 ;  /* 0x0000001c14167208 */ /* 0x000fe20004800000 */
[----:B------:R-:W-:Y:S01]  /*0b60*/  DADD R18, R30, R18 ;  /* 0x000000001e127229 */ /* 0x000fe20000000012 */
[----:B------:R-:W-:-:S02]  /*0b70*/  FSEL R23, R21, R29, !P1 ;  /* 0x0000001d15177208 */ /* 0x000fc40004800000 */
[----:B------:R-:W-:Y:S02]  /*0b80*/  FSEL R20, R28, R20, !P1 ;  /* 0x000000141c147208 */ /* 0x000fe40004800000 */
[----:B------:R-:W-:Y:S02]  /*0b90*/  FSEL R21, R29, R21, !P1 ;  /* 0x000000151d157208 */ /* 0x000fe40004800000 */
[----:B------:R-:W-:Y:S01]  /*0ba0*/  ISETP.NE.AND P1, PT, R42, R41, PT ;  /* 0x000000292a00720c */ /* 0x000fe20003f25270 */
[----:B------:R-:W-:Y:S02]  /*0bb0*/  DADD R26, R26, R22 ;  /* 0x000000001a1a7229 */ /* 0x000fe40000000016 */
[----:B-----5:R-:W-:Y:S01]  /*0bc0*/  DADD R22, -R16, 1 ;  /* 0x3ff0000010167429 */ /* 0x020fe20000000100 */
[----:B------:R-:W-:Y:S01]  /*0bd0*/  FSEL R28, R14, R24, !P1 ;  /* 0x000000180e1c7208 */ /* 0x000fe20004800000 */
[----:B------:R-:W-:Y:S01]  /*0be0*/  DADD R18, R18, R20 ;  /* 0x0000000012127229 */ /* 0x000fe20000000014 */
[----:B------:R-:W-:-:S02]  /*0bf0*/  FSEL R29, R15, R25, !P1 ;  /* 0x000000190f1d7208 */ /* 0x000fc40004800000 */
[----:B------:R-:W-:Y:S02]  /*0c00*/  FSEL R14, R24, R14, !P1 ;  /* 0x0000000e180e7208 */ /* 0x000fe40004800000 */
[----:B------:R-:W-:Y:S02]  /*0c10*/  FSEL R15, R25, R15, !P1 ;  /* 0x0000000f190f7208 */ /* 0x000fe40004800000 */
[----:B------:R-:W-:Y:S01]  /*0c20*/  ISETP.NE.AND P1, PT, R35, R10, PT ;  /* 0x0000000a2300720c */ /* 0x000fe20003f25270 */
[----:B------:R-:W-:Y:S02]  /*0c30*/  DADD R26, R26, R28 ;  /* 0x000000001a1a7229 */ /* 0x000fe4000000001c */
[----:B------:R-:W-:Y:S02]  /*0c40*/  DADD R10, -R36, 1 ;  /* 0x3ff00000240a7429 */ /* 0x000fe40000000100 */
[----:B------:R-:W-:Y:S01]  /*0c50*/  DADD R18, R18, R14 ;  /* 0x0000000012127229 */ /* 0x000fe2000000000e */
[----:B------:R-:W-:-:S02]  /*0c60*/  FSEL R14, R16, R22, !P1 ;  /* 0x00000016100e7208 */ /* 0x000fc40004800000 */
[----:B------:R-:W-:Y:S02]  /*0c70*/  FSEL R15, R17, R23, !P1 ;  /* 0x00000017110f7208 */ /* 0x000fe40004800000 */
[----:B------:R-:W-:Y:S02]  /*0c80*/  FSEL R16, R22, R16, !P1 ;  /* 0x0000001016107208 */ /* 0x000fe40004800000 */
[----:B------:R-:W-:Y:S02]  /*0c90*/  FSEL R17, R23, R17, !P1 ;  /* 0x0000001117117208 */ /* 0x000fe40004800000 */
[----:B------:R-:W-:Y:S01]  /*0ca0*/  ISETP.NE.AND P1, PT, R38, R9, PT ;  /* 0x000000092600720c */ /* 0x000fe20003f25270 */
[----:B------:R-:W-:-:S03]  /*0cb0*/  DADD R26, R26, R14 ;  /* 0x000000001a1a7229 */ /* 0x000fc6000000000e */
[----:B------:R-:W-:Y:S01]  /*0cc0*/  DADD R18, R18, R16 ;  /* 0x0000000012127229 */ /* 0x000fe20000000010 */
[----:B------:R-:W-:Y:S02]  /*0cd0*/  FSEL R20, R36, R10, !P1 ;  /* 0x0000000a24147208 */ /* 0x000fe40004800000 */
[----:B------:R-:W-:Y:S02]  /*0ce0*/  FSEL R21, R37, R11, !P1 ;  /* 0x0000000b25157208 */ /* 0x000fe40004800000 */
[----:B------:R-:W-:Y:S02]  /*0cf0*/  FSEL R14, R10, R36, !P1 ;  /* 0x000000240a0e7208 */ /* 0x000fe40004800000 */
[----:B------:R-:W-:Y:S02]  /*0d00*/  FSEL R15, R11, R37, !P1 ;  /* 0x000000250b0f7208 */ /* 0x000fe40004800000 */
[----:B------:R-:W-:-:S04]  /*0d10*/  DADD R20, R26, R20 ;  /* 0x000000001a147229 */ /* 0x000fc80000000014 */
[----:B------:R-:W-:Y:S01]  /*0d20*/  DADD R14, R18, R14 ;  /* 0x00000000120e7229 */ /* 0x000fe2000000000e */
[----:B------:R-:W-:Y:S10]  /*0d30*/  BRA.U UP1, `(.L_x_12) ;  /* 0xfffffff501cc7547 */ /* 0x000ff4000b83ffff */
.L_x_11:
[----:B------:R-:W-:Y:S05]  /*0d40*/  BRA.U !UP0, `(.L_x_10) ;  /* 0x0000000908807547 */ /* 0x000fea000b800000 */
[----:B------:R-:W-:Y:S02]  /*0d50*/  UISETP.GE.U32.AND UP1, UPT, UR32, 0x4, UPT ;  /* 0x000000042000788c */ /* 0x000fe4000bf26070 */
[----:B------:R-:W-:-:S04]  /*0d60*/  ULOP3.LUT UR28, UR13, 0x3, URZ, 0xc0, !UPT ;  /* 0x000000030d1c7892 */ /* 0x000fc8000f8ec0ff */
[----:B------:R-:W-:-:S03]  /*0d70*/  UISETP.NE.AND UP0, UPT, UR28, URZ, UPT ;  /* 0x000000ff1c00728c */ /* 0x000fc6000bf05270 */
[----:B------:R-:W-:Y:S08]  /*0d80*/  BRA.U !UP1, `(.L_x_13) ;  /* 0x0000000509347547 */ /* 0x000ff0000b800000 */
[----:B------:R-:W0:Y:S01]  /*0d90*/  LDCU.64 UR16, c[0x0][0x3a0] ;  /* 0x00007400ff1077ac */ /* 0x000e220008000a00 */
[----:B------:R-:W1:Y:S01]  /*0da0*/  LDCU.64 UR24, c[0x0][0x398] ;  /* 0x00007300ff1877ac */ /* 0x000e620008000a00 */
[----:B------:R-:W-:Y:S02]  /*0db0*/  UIADD3 UR14, UP1, UPT, UR12, UR5, URZ ;  /* 0x000000050c0e7290 */ /* 0x000fe4000ff3e0ff */
[----:B------:R-:W-:Y:S02]  /*0dc0*/  UIADD3 UR6, UPT, UPT, UR11, UR5, URZ ;  /* 0x000000050b067290 */ /* 0x000fe4000fffe0ff */
[----:B------:R-:W-:Y:S02]  /*0dd0*/  UIADD3.X UR15, UPT, UPT, URZ, URZ, URZ, UP1, !UPT ;  /* 0x000000ffff0f7290 */ /* 0x000fe40008ffe4ff */
[----:B------:R-:W-:Y:S02]  /*0de0*/  UIADD3 UR26, UP2, UPT, UR6, UR7, URZ ;  /* 0x00000007061a7290 */ /* 0x000fe4000ff5e0ff */
[----:B0-----:R-:W-:-:S02]  /*0df0*/  ULEA UR16, UP1, UR14, UR16, 0x3 ;  /* 0x000000100e107291 */ /* 0x001fc4000f8218ff */
[----:B------:R-:W-:Y:S02]  /*0e00*/  UIADD3.X UR27, UPT, UPT, URZ, UR10, URZ, UP2, !UPT ;  /* 0x0000000aff1b7290 */ /* 0x000fe400097fe4ff */
[----:B------:R-:W-:Y:S01]  /*0e10*/  IMAD.U32 R10, RZ, RZ, UR26 ;  /* 0x0000001aff0a7e24 */ /* 0x000fe2000f8e00ff */
[----:B------:R-:W-:Y:S02]  /*0e20*/  ULEA.HI.X UR17, UR14, UR17, UR15, 0x3, UP1 ;  /* 0x000000110e117291 */ /* 0x000fe400088f1c0f */
[----:B-1----:R-:W-:Y:S01]  /*0e30*/  UIADD3 UR24, UP3, UPT, UR14, UR24, URZ ;  /* 0x000000180e187290 */ /* 0x002fe2000ff7e0ff */
[----:B------:R-:W-:Y:S01]  /*0e40*/  IMAD.U32 R26, RZ, RZ, UR16 ;  /* 0x00000010ff1a7e24 */ /* 0x000fe2000f8e00ff */
[----:B------:R-:W-:Y:S01]  /*0e50*/  UIADD3 UR14, UPT, UPT, UR6, 0x1, URZ ;  /* 0x00000001060e7890 */ /* 0x000fe2000fffe0ff */
[----:B------:R-:W-:Y:S01]  /*0e60*/  IMAD.U32 R11, RZ, RZ, UR27 ;  /* 0x0000001bff0b7e24 */ /* 0x000fe2000f8e00ff */
[----:B------:R-:W-:Y:S01]  /*0e70*/  UIADD3.X UR25, UPT, UPT, UR15, UR25, URZ, UP3, !UPT ;  /* 0x000000190f197290 */ /* 0x000fe20009ffe4ff */
[----:B------:R-:W-:Y:S01]  /*0e80*/  IMAD.U32 R27, RZ, RZ, UR17 ;  /* 0x00000011ff1b7e24 */ /* 0x000fe2000f8e00ff */
[----:B------:R-:W-:Y:S01]  /*0e90*/  UIADD3 UR14, UP1, UPT, UR14, UR7, URZ ;  /* 0x000000070e0e7290 */ /* 0x000fe2000ff3e0ff */
[----:B------:R-:W-:Y:S01]  /*0ea0*/  IMAD.U32 R28, RZ, RZ, UR24 ;  /* 0x00000018ff1c7e24 */ /* 0x000fe2000f8e00ff */
[----:B------:R-:W-:Y:S01]  /*0eb0*/  UIADD3 UR15, UPT, UPT, UR6, 0x2, URZ ;  /* 0x00000002060f7890 */ /* 0x000fe2000fffe0ff */
[----:B------:R-:W2:Y:S01]  /*0ec0*/  LDG.E.U8 R9, desc[UR18][R10.64] ;  /* 0x000000120a097981 */ /* 0x000ea2000c1e1100 */
[----:B------:R-:W-:-:S03]  /*0ed0*/  IMAD.U32 R29, RZ, RZ, UR25 ;  /* 0x00000019ff1d7e24 */ /* 0x000fc6000f8e00ff */
[----:B------:R-:W3:Y:S01]  /*0ee0*/  LDG.E.64 R24, desc[UR18][R26.64] ;  /* 0x000000121a187981 */ /* 0x000ee2000c1e1b00 */
[----:B------:R-:W-:Y:S02]  /*0ef0*/  UIADD3.X UR24, UPT, UPT, URZ, UR10, URZ, UP1, !UPT ;  /* 0x0000000aff187290 */ /* 0x000fe40008ffe4ff */
[----:B------:R-:W-:Y:S01]  /*0f00*/  UIADD3 UR15, UP2, UPT, UR15, UR7, URZ ;  /* 0x000000070f0f7290 */ /* 0x000fe2000ff5e0ff */
[----:B------:R-:W2:Y:S01]  /*0f10*/  LDG.E.U8 R32, desc[UR18][R28.64] ;  /* 0x000000121c207981 */ /* 0x000ea2000c1e1100 */
[----:B------:R-:W-:Y:S01]  /*0f20*/  IMAD.U32 R16, RZ, RZ, UR14 ;  /* 0x0000000eff107e24 */ /* 0x000fe2000f8e00ff */
[----:B------:R-:W-:Y:S01]  /*0f30*/  UIADD3 UR6, UPT, UPT, UR6, 0x3, URZ ;  /* 0x0000000306067890 */ /* 0x000fe2000fffe0ff */
[----:B------:R-:W-:Y:S01]  /*0f40*/  IMAD.U32 R17, RZ, RZ, UR24 ;  /* 0x00000018ff117e24 */ /* 0x000fe2000f8e00ff */
[----:B------:R-:W4:Y:S01]  /*0f50*/  LDG.E.64 R10, desc[UR18][R26.64+0x8] ;  /* 0x000008121a0a7981 */ /* 0x000f22000c1e1b00 */
[----:B------:R-:W-:Y:S02]  /*0f60*/  UIADD3.X UR16, UPT, UPT, URZ, UR10, URZ, UP2, !UPT ;  /* 0x0000000aff107290 */ /* 0x000fe400097fe4ff */
[----:B------:R-:W-:Y:S01]  /*0f70*/  UIADD3 UR6, UP3, UPT, UR6, UR7, URZ ;  /* 0x0000000706067290 */ /* 0x000fe2000ff7e0ff */
[----:B------:R-:W5:Y:S01]  /*0f80*/  LDG.E.U8 R36, desc[UR18][R16.64] ;  /* 0x0000001210247981 */ /* 0x000f62000c1e1100 */
[----:B------:R-:W-:-:S03]  /*0f90*/  IMAD.U32 R22, RZ, RZ, UR15 ;  /* 0x0000000fff167e24 */ /* 0x000fc6000f8e00ff */
[----:B------:R-:W5:Y:S01]  /*0fa0*/  LDG.E.U8 R37, desc[UR18][R28.64+0x1] ;  /* 0x000001121c257981 */ /* 0x000f62000c1e1100 */
[----:B------:R-:W-:Y:S01]  /*0fb0*/  IMAD.U32 R23, RZ, RZ, UR16 ;  /* 0x00000010ff177e24 */ /* 0x000fe2000f8e00ff */
[----:B------:R-:W-:Y:S02]  /*0fc0*/  UIADD3.X UR14, UPT, UPT, URZ, UR10, URZ, UP3, !UPT ;  /* 0x0000000aff0e7290 */ /* 0x000fe40009ffe4ff */
[----:B------:R-:W5:Y:S04]  /*0fd0*/  LDG.E.U8 R39, desc[UR18][R28.64+0x2] ;  /* 0x000002121c277981 */ /* 0x000f68000c1e1100 */
[----:B------:R-:W5:Y:S01]  /*0fe0*/  LDG.E.64 R16, desc[UR18][R26.64+0x10] ;  /* 0x000010121a107981 */ /* 0x000f62000c1e1b00 */
[----:B------:R-:W-:-:S03]  /*0ff0*/  IMAD.U32 R34, RZ, RZ, UR6 ;  /* 0x00000006ff227e24 */ /* 0x000fc6000f8e00ff */
[----:B------:R4:W5:Y:S01]  /*1000*/  LDG.E.U8 R38, desc[UR18][R22.64] ;  /* 0x0000001216267981 */ /* 0x000962000c1e1100 */
[----:B------:R-:W-:-:S03]  /*1010*/  IMAD.U32 R35, RZ, RZ, UR14 ;  /* 0x0000000eff237e24 */ /* 0x000fc6000f8e00ff */
[----:B------:R0:W5:Y:S04]  /*1020*/  LDG.E.64 R18, desc[UR18][R26.64+0x18] ;  /* 0x000018121a127981 */ /* 0x000168000c1e1b00 */
[----:B------:R-:W5:Y:S04]  /*1030*/  LDG.E.U8 R41, desc[UR18][R28.64+0x3] ;  /* 0x000003121c297981 */ /* 0x000f68000c1e1100 */
[----:B------:R-:W5:Y:S01]  /*1040*/  LDG.E.U8 R34, desc[UR18][R34.64] ;  /* 0x0000001222227981 */ /* 0x000f62000c1e1100 */
[----:B------:R-:W-:Y:S01]  /*1050*/  UIADD3 UR5, UPT, UPT, UR5, 0x4, URZ ;  /* 0x0000000405057890 */ /* 0x000fe2000fffe0ff */
[----:B---3--:R-:W-:Y:S01]  /*1060*/  DADD R30, -R24, 1 ;  /* 0x3ff00000181e7429 */ /* 0x008fe20000000100 */
[----:B--2---:R-:W-:Y:S01]  /*1070*/  ISETP.NE.AND P1, PT, R9, R32, PT ;  /* 0x000000200900720c */ /* 0x004fe20003f25270 */
[----:B----4-:R-:W-:-:S08]  /*1080*/  DADD R22, -R10, 1 ;  /* 0x3ff000000a167429 */ /* 0x010fd00000000100 */
[----:B------:R-:W-:Y:S02]  /*1090*/  FSEL R32, R24, R30, !P1 ;  /* 0x0000001e18207208 */ /* 0x000fe40004800000 */
[----:B------:R-:W-:Y:S02]  /*10a0*/  FSEL R33, R25, R31, !P1 ;  /* 0x0000001f19217208 */ /* 0x000fe40004800000 */
[----:B------:R-:W-:Y:S02]  /*10b0*/  FSEL R24, R30, R24, !P1 ;  /* 0x000000181e187208 */ /* 0x000fe40004800000 */
[----:B------:R-:W-:Y:S02]  /*10c0*/  FSEL R25, R31, R25, !P1 ;  /* 0x000000191f197208 */ /* 0x000fe40004800000 */
[----:B-----5:R-:W-:Y:S01]  /*10d0*/  ISETP.NE.AND P2, PT, R36, R37, PT ;  /* 0x000000252400720c */ /* 0x020fe20003f45270 */
[----:B------:R-:W-:-:S03]  /*10e0*/  DADD R32, R20, R32 ;  /* 0x0000000014207229 */ /* 0x000fc60000000020 */
[----:B------:R-:W-:Y:S02]  /*10f0*/  DADD R14, R14, R24 ;  /* 0x000000000e0e7229 */ /* 0x000fe40000000018 */
[----:B------:R-:W-:Y:S01]  /*1100*/  DADD R20, -R16, 1 ;  /* 0x3ff0000010147429 */ /* 0x000fe20000000100 */
[----:B0-----:R-:W-:Y:S02]  /*1110*/  FSEL R26, R10, R22, !P2 ;  /* 0x000000160a1a7208 */ /* 0x001fe40005000000 */
[----:B------:R-:W-:Y:S02]  /*1120*/  FSEL R27, R11, R23, !P2 ;  /* 0x000000170b1b7208 */ /* 0x000fe40005000000 */
[----:B------:R-:W-:Y:S02]  /*1130*/  FSEL R22, R22, R10, !P2 ;  /* 0x0000000a16167208 */ /* 0x000fe40005000000 */
[----:B------:R-:W-:Y:S02]  /*1140*/  FSEL R23, R23, R11, !P2 ;  /* 0x0000000b17177208 */ /* 0x000fe40005000000 */
[----:B------:R-:W-:Y:S01]  /*1150*/  ISETP.NE.AND P3, PT, R38, R39, PT ;  /* 0x000000272600720c */ /* 0x000fe20003f65270 */
[----:B------:R-:W-:-:S02]  /*1160*/  DADD R10, -R18, 1 ;  /* 0x3ff00000120a7429 */ /* 0x000fc40000000100 */
[----:B------:R-:W-:Y:S01]  /*1170*/  DADD R32, R32, R26 ;  /* 0x0000000020207229 */ /* 0x000fe2000000001a */
[----:B------:R-:W-:Y:S01]  /*1180*/  FSEL R24, R16, R20, !P3 ;  /* 0x0000001410187208 */ /* 0x000fe20005800000 */
[----:B------:R-:W-:Y:S01]  /*1190*/  DADD R14, R14, R22 ;  /* 0x000000000e0e7229 */ /* 0x000fe20000000016 */
        /* <DEDUP_REMOVED lines=11> */
[----:B------:R-:W-:-:S11]  /*1250*/  DADD R14, R14, R10 ;  /* 0x000000000e0e7229 */ /* 0x000fd6000000000a */
.L_x_13:
[----:B------:R-:W-:Y:S05]  /*1260*/  BRA.U !UP0, `(.L_x_10) ;  /* 0x0000000508387547 */ /* 0x000fea000b800000 */
[----:B------:R-:W-:Y:S02]  /*1270*/  UISETP.NE.AND UP1, UPT, UR28, 0x1, UPT ;  /* 0x000000011c00788c */ /* 0x000fe4000bf25270 */
[----:B------:R-:W-:-:S04]  /*1280*/  ULOP3.LUT UR13, UR13, 0x1, URZ, 0xc0, !UPT ;  /* 0x000000010d0d7892 */ /* 0x000fc8000f8ec0ff */
[----:B------:R-:W-:-:S03]  /*1290*/  UISETP.NE.U32.AND UP0, UPT, UR13, 0x1, UPT ;  /* 0x000000010d00788c */ /* 0x000fc6000bf05070 */
[----:B------:R-:W-:Y:S08]  /*12a0*/  BRA.U !UP1, `(.L_x_14) ;  /* 0x0000000109b47547 */ /* 0x000ff0000b800000 */
[----:B------:R-:W0:Y:S01]  /*12b0*/  LDCU.64 UR16, c[0x0][0x3a0] ;  /* 0x00007400ff1077ac */ /* 0x000e220008000a00 */
[----:B------:R-:W1:Y:S01]  /*12c0*/  LDCU.64 UR24, c[0x0][0x398] ;  /* 0x00007300ff1877ac */ /* 0x000e620008000a00 */
[----:B------:R-:W-:Y:S02]  /*12d0*/  UIADD3 UR13, UP1, UPT, UR12, UR5, URZ ;  /* 0x000000050c0d7290 */ /* 0x000fe4000ff3e0ff */
[----:B------:R-:W-:Y:S02]  /*12e0*/  UIADD3 UR6, UPT, UPT, UR11, UR5, URZ ;  /* 0x000000050b067290 */ /* 0x000fe4000fffe0ff */
[----:B------:R-:W-:Y:S02]  /*12f0*/  UIADD3.X UR14, UPT, UPT, URZ, URZ, URZ, UP1, !UPT ;  /* 0x000000ffff0e7290 */ /* 0x000fe40008ffe4ff */
[----:B------:R-:W-:Y:S02]  /*1300*/  UIADD3 UR15, UP2, UPT, UR6, UR7, URZ ;  /* 0x00000007060f7290 */ /* 0x000fe4000ff5e0ff */
[----:B------:R-:W-:-:S02]  /*1310*/  UIADD3 UR6, UPT, UPT, UR6, 0x1, URZ ;  /* 0x0000000106067890 */ /* 0x000fc4000fffe0ff */
[----:B0-----:R-:W-:Y:S02]  /*1320*/  ULEA UR16, UP1, UR13, UR16, 0x3 ;  /* 0x000000100d107291 */ /* 0x001fe4000f8218ff */
[----:B------:R-:W-:Y:S02]  /*1330*/  IMAD.U32 R24, RZ, RZ, UR15 ;  /* 0x0000000fff187e24 */ /* 0x000fe4000f8e00ff */
[----:B------:R-:W-:Y:S02]  /*1340*/  ULEA.HI.X UR17, UR13, UR17, UR14, 0x3, UP1 ;  /* 0x000000110d117291 */ /* 0x000fe400088f1c0e */
[----:B-1----:R-:W-:Y:S01]  /*1350*/  UIADD3 UR24, UP3, UPT, UR13, UR24, URZ ;  /* 0x000000180d187290 */ /* 0x002fe2000ff7e0ff */
[----:B------:R-:W-:Y:S01]  /*1360*/  IMAD.U32 R18, RZ, RZ, UR16 ;  /* 0x00000010ff127e24 */ /* 0x000fe2000f8e00ff */
[----:B------:R-:W-:Y:S02]  /*1370*/  UIADD3.X UR13, UPT, UPT, URZ, UR10, URZ, UP2, !UPT ;  /* 0x0000000aff0d7290 */ /* 0x000fe400097fe4ff */
[----:B------:R-:W-:Y:S01]  /*1380*/  UIADD3.X UR25, UPT, UPT, UR14, UR25, URZ, UP3, !UPT ;  /* 0x000000190e197290 */ /* 0x000fe20009ffe4ff */
[----:B------:R-:W-:Y:S01]  /*1390*/  IMAD.U32 R19, RZ, RZ, UR17 ;  /* 0x00000011ff137e24 */ /* 0x000fe2000f8e00ff */
[----:B------:R-:W-:Y:S01]  /*13a0*/  UIADD3 UR6, UP1, UPT, UR6, UR7, URZ ;  /* 0x0000000706067290 */ /* 0x000fe2000ff3e0ff */
[----:B------:R-:W-:-:S02]  /*13b0*/  IMAD.U32 R26, RZ, RZ, UR24 ;  /* 0x00000018ff1a7e24 */ /* 0x000fc4000f8e00ff */
[----:B------:R-:W-:Y:S01]  /*13c0*/  IMAD.U32 R25, RZ, RZ, UR13 ;  /* 0x0000000dff197e24 */ /* 0x000fe2000f8e00ff */
[----:B------:R-:W2:Y:S01]  /*13d0*/  LDG.E.64 R16, desc[UR18][R18.64] ;  /* 0x0000001212107981 */ /* 0x000ea2000c1e1b00 */
[----:B------:R-:W-:Y:S01]  /*13e0*/  IMAD.U32 R27, RZ, RZ, UR25 ;  /* 0x00000019ff1b7e24 */ /* 0x000fe2000f8e00ff */
[----:B------:R-:W-:Y:S02]  /*13f0*/  UIADD3.X UR13, UPT, UPT, URZ, UR10, URZ, UP1, !UPT ;  /* 0x0000000aff0d7290 */ /* 0x000fe40008ffe4ff */
[----:B------:R-:W3:Y:S01]  /*1400*/  LDG.E.U8 R24, desc[UR18][R24.64] ;  /* 0x0000001218187981 */ /* 0x000ee2000c1e1100 */
[----:B------:R-:W-:-:S03]  /*1410*/  IMAD.U32 R32, RZ, RZ, UR6 ;  /* 0x00000006ff207e24 */ /* 0x000fc6000f8e00ff */
[----:B------:R-:W3:Y:S01]  /*1420*/  LDG.E.U8 R9, desc[UR18][R26.64] ;  /* 0x000000121a097981 */ /* 0x000ee2000c1e1100 */
[----:B------:R-:W-:-:S03]  /*1430*/  IMAD.U32 R33, RZ, RZ, UR13 ;  /* 0x0000000dff217e24 */ /* 0x000fc6000f8e00ff */
[----:B------:R-:W4:Y:S04]  /*1440*/  LDG.E.64 R10, desc[UR18][R18.64+0x8] ;  /* 0x00000812120a7981 */ /* 0x000f28000c1e1b00 */
[----:B------:R-:W5:Y:S04]  /*1450*/  LDG.E.U8 R35, desc[UR18][R26.64+0x1] ;  /* 0x000001121a237981 */ /* 0x000f68000c1e1100 */
[----:B------:R-:W5:Y:S01]  /*1460*/  LDG.E.U8 R32, desc[UR18][R32.64] ;  /* 0x0000001220207981 */ /* 0x000f62000c1e1100 */
[----:B------:R-:W-:Y:S01]  /*1470*/  UIADD3 UR5, UPT, UPT, UR5, 0x2, URZ ;  /* 0x0000000205057890 */ /* 0x000fe2000fffe0ff */
[----:B--2---:R-:W-:Y:S01]  /*1480*/  DADD R22, -R16, 1 ;  /* 0x3ff0000010167429 */ /* 0x004fe20000000100 */
[----:B---3--:R-:W-:Y:S01]  /*1490*/  ISETP.NE.AND P1, PT, R24, R9, PT ;  /* 0x000000091800720c */ /* 0x008fe20003f25270 */
[----:B----4-:R-:W-:-:S08]  /*14a0*/  DADD R30, -R10, 1 ;  /* 0x3ff000000a1e7429 */ /* 0x010fd00000000100 */
[----:B------:R-:W-:Y:S02]  /*14b0*/  FSEL R28, R16, R22, !P1 ;  /* 0x00000016101c7208 */ /* 0x000fe40004800000 */
[----:B------:R-:W-:Y:S02]  /*14c0*/  FSEL R29, R17, R23, !P1 ;  /* 0x00000017111d7208 */ /* 0x000fe40004800000 */
[----:B------:R-:W-:Y:S02]  /*14d0*/  FSEL R16, R22, R16, !P1 ;  /* 0x0000001016107208 */ /* 0x000fe40004800000 */
[----:B------:R-:W-:Y:S02]  /*14e0*/  FSEL R17, R23, R17, !P1 ;  /* 0x0000001117117208 */ /* 0x000fe40004800000 */
[----:B-----5:R-:W-:Y:S01]  /*14f0*/  ISETP.NE.AND P1, PT, R32, R35, PT ;  /* 0x000000232000720c */ /* 0x020fe20003f25270 */
        /* <DEDUP_REMOVED lines=8> */
.L_x_14:
[----:B------:R-:W-:Y:S05]  /*1580*/  BRA.U UP0, `(.L_x_10) ;  /* 0x0000000100707547 */ /* 0x000fea000b800000 */
        /* <DEDUP_REMOVED lines=9> */
[----:B-1----:R-:W-:Y:S02]  /*1620*/  UIADD3 UR5, UP2, UPT, UR13, UR16, URZ ;  /* 0x000000100d057290 */ /* 0x002fe4000ff5e0ff */
[----:B------:R-:W-:Y:S01]  /*1630*/  ULEA.HI.X UR13, UR13, UR15, UR6, 0x3, UP0 ;  /* 0x0000000f0d0d7291 */ /* 0x000fe200080f1c06 */
[----:B------:R-:W-:Y:S01]  /*1640*/  IMAD.U32 R10, RZ, RZ, UR12 ;  /* 0x0000000cff0a7e24 */ /* 0x000fe2000f8e00ff */
[----:B------:R-:W-:Y:S01]  /*1650*/  UIADD3.X UR6, UPT, UPT, UR6, UR17, URZ, UP2, !UPT ;  /* 0x0000001106067290 */ /* 0x000fe200097fe4ff */
[----:B------:R-:W-:Y:S02]  /*1660*/  IMAD.U32 R19, RZ, RZ, UR14 ;  /* 0x0000000eff137e24 */ /* 0x000fe4000f8e00ff */
[----:B------:R-:W-:-:S02]  /*1670*/  IMAD.U32 R22, RZ, RZ, UR5 ;  /* 0x00000005ff167e24 */ /* 0x000fc4000f8e00ff */
[----:B------:R-:W-:Y:S01]  /*1680*/  IMAD.U32 R11, RZ, RZ, UR13 ;  /* 0x0000000dff0b7e24 */ /* 0x000fe2000f8e00ff */
[----:B------:R-:W2:Y:S01]  /*1690*/  LDG.E.U8 R18, desc[UR18][R18.64] ;  /* 0x0000001212127981 */ /* 0x000ea2000c1e1100 */
[----:B------:R-:W-:-:S04]  /*16a0*/  IMAD.U32 R23, RZ, RZ, UR6 ;  /* 0x00000006ff177e24 */ /* 0x000fc8000f8e00ff */
[----:B------:R-:W3:Y:S04]  /*16b0*/  LDG.E.64 R10, desc[UR18][R10.64] ;  /* 0x000000120a0a7981 */ /* 0x000ee8000c1e1b00 */
[----:B------:R-:W2:Y:S01]  /*16c0*/  LDG.E.U8 R23, desc[UR18][R22.64] ;  /* 0x0000001216177981 */ /* 0x000ea2000c1e1100 */
[----:B---3--:R-:W-:Y:S01]  /*16d0*/  DADD R16, -R10, 1 ;  /* 0x3ff000000a107429 */ /* 0x008fe20000000100 */
[----:B--2---:R-:W-:-:S09]  /*16e0*/  ISETP.NE.AND P1, PT, R18, R23, PT ;  /* 0x000000171200720c */ /* 0x004fd20003f25270 */
[----:B------:R-:W-:Y:S02]  /*16f0*/  FSEL R24, R10, R16, !P1 ;  /* 0x000000100a187208 */ /* 0x000fe40004800000 */
[----:B------:R-:W-:Y:S02]  /*1700*/  FSEL R25, R11, R17, !P1 ;  /* 0x000000110b197208 */ /* 0x000fe40004800000 */
[----:B------:R-:W-:Y:S02]  /*1710*/  FSEL R16, R16, R10, !P1 ;  /* 0x0000000a10107208 */ /* 0x000fe40004800000 */
[----:B------:R-:W-:Y:S02]  /*1720*/  FSEL R17, R17, R11, !P1 ;  /* 0x0000000b11117208 */ /* 0x000fe40004800000 */
[----:B------:R-:W-:-:S04]  /*1730*/  DADD R20, R20, R24 ;  /* 0x0000000014147229 */ /* 0x000fc80000000018 */
[----:B------:R-:W-:-:S11]  /*1740*/  DADD R14, R14, R16 ;  /* 0x000000000e0e7229 */ /* 0x000fd60000000010 */
.L_x_10:
[----:B------:R-:W-:Y:S05]  /*1750*/  @P0 BRA `(.L_x_15) ;  /* 0xffffffe800e80947 */ /* 0x000fea000383ffff */
.L_x_9:
[----:B------:R-:W0:Y:S01]  /*1760*/  LDC R5, c[0x0][0x3cc] ;  /* 0x0000f300ff057b82 */ /* 0x000e220000000800 */
[----:B------:R-:W-:-:S06]  /*1770*/  DSETP.GEU.AND P0, PT, R20, R14, PT ;  /* 0x0000000e1400722a */ /* 0x000fcc0003f0e000 */
[----:B------:R-:W-:Y:S01]  /*1780*/  FSEL R16, R20, R14, !P0 ;  /* 0x0000000e14107208 */ /* 0x000fe20004000000 */
[----:B------:R-:W1:Y:S01]  /*1790*/  LDC.64 R10, c[0x0][0x390] ;  /* 0x0000e400ff0a7b82 */ /* 0x000e620000000a00 */
[----:B------:R-:W-:-:S06]  /*17a0*/  FSEL R17, R21, R15, !P0 ;  /* 0x0000000f15117208 */ /* 0x000fcc0004000000 */
[----:B------:R-:W-:Y:S01]  /*17b0*/  DADD R12, R12, R16 ;  /* 0x000000000c0c7229 */ /* 0x000fe20000000010 */
[----:B0-----:R-:W-:-:S04]  /*17c0*/  IMAD R5, R5, UR20, RZ ;  /* 0x0000001405057c24 */ /* 0x001fc8000f8e02ff */
[----:B-1----:R-:W-:-:S04]  /*17d0*/  IMAD.WIDE.U32 R10, R5, 0x10, R10 ;  /* 0x00000010050a7825 */ /* 0x002fc800078e000a */
[----:B------:R-:W-:-:S04]  /*17e0*/  IMAD.WIDE.U32 R10, R8, 0x10, R10 ;  /* 0x00000010080a7825 */ /* 0x000fc800078e000a */
[----:B------:R-:W-:Y:S01]  /*17f0*/  VIADD R8, R8, 0x1 ;  /* 0x0000000108087836 */ /* 0x000fe20000000000 */
[----:B------:R0:W-:Y:S04]  /*1800*/  STG.E.64 desc[UR18][R10.64], R20 ;  /* 0x000000140a007986 */ /* 0x0001e8000c101b12 */
[----:B------:R0:W-:Y:S01]  /*1810*/  STG.E.64 desc[UR18][R10.64+0x8], R14 ;  /* 0x0000080e0a007986 */ /* 0x0001e2000c101b12 */
[----:B------:R-:W-:-:S13]  /*1820*/  ISETP.GT.U32.AND P0, PT, R8, R3, PT ;  /* 0x000000030800720c */ /* 0x000fda0003f04070 */
[----:B0-----:R-:W-:Y:S05]  /*1830*/  @!P0 BRA `(.L_x_16) ;  /* 0xffffffe800848947 */ /* 0x001fea000383ffff */
.L_x_8:
[----:B------:R-:W-:Y:S02]  /*1840*/  IMAD.U32 R8, RZ, RZ, UR8 ;  /* 0x00000008ff087e24 */ /* 0x000fe4000f8e00ff */
[----:B------:R-:W-:-:S05]  /*1850*/  IMAD.U32 R9, RZ, RZ, UR9 ;  /* 0x00000009ff097e24 */ /* 0x000fca000f8e00ff */
[----:B------:R0:W-:Y:S02]  /*1860*/  STG.E.64 desc[UR18][R8.64], R12 ;  /* 0x0000000c08007986 */ /* 0x0001e4000c101b12 */
.L_x_7:
[----:B------:R-:W-:Y:S05]  /*1870*/  WARPSYNC.ALL ;  /* 0x0000000000007948 */ /* 0x000fea0003800000 */
[----:B-----5:R-:W-:Y:S01]  /*1880*/  ISETP.GE.U32.AND P0, PT, R6, R2, PT ;  /* 0x000000020600720c */ /* 0x020fe20003f06070 */
[----:B------:R-:W-:Y:S01]  /*1890*/  BAR.SYNC.DEFER_BLOCKING 0x0 ;  /* 0x0000000000007b1d */ /* 0x000fe20000010000 */
[----:B------:R-:W-:Y:S02]  /*18a0*/  IMAD.U32 R16, RZ, RZ, UR8 ;  /* 0x00000008ff107e24 */ /* 0x000fe4000f8e00ff */
[----:B------:R-:W-:-:S06]  /*18b0*/  IMAD.U32 R17, RZ, RZ, UR9 ;  /* 0x00000009ff117e24 */ /* 0x000fcc000f8e00ff */
[----:B------:R-:W2:Y:S01]  /*18c0*/  LDG.E.64 R16, desc[UR18][R16.64] ;  /* 0x0000001210107981 */ /* 0x000ea2000c1e1b00 */
[----:B------:R-:W-:Y:S01]  /*18d0*/  BSSY.RECONVERGENT B2, `(.L_x_17) ;  /* 0x0000169000027945 */ /* 0x000fe20003800200 */
[----:B------:R-:W-:Y:S02]  /*18e0*/  IMAD.MOV.U32 R5, RZ, RZ, -0x1 ;  /* 0xffffffffff057424 */ /* 0x000fe400078e00ff */
[----:B--2---:R-:W-:Y:S02]  /*18f0*/  IMAD.MOV.U32 R14, RZ, RZ, R16 ;  /* 0x000000ffff0e7224 */ /* 0x004fe400078e0010 */
[----:B------:R-:W-:Y:S01]  /*1900*/  IMAD.MOV.U32 R15, RZ, RZ, R17 ;  /* 0x000000ffff0f7224 */ /* 0x000fe200078e0011 */
[----:B------:R-:W-:Y:S06]  /*1910*/  @P0 BRA `(.L_x_18) ;  /* 0x0000001400900947 */ /* 0x000fec0003800000 */
[----:B------:R-:W-:Y:S02]  /*1920*/  IMAD.MOV.U32 R5, RZ, RZ, -0x1 ;  /* 0xffffffffff057424 */ /* 0x000fe400078e00ff */
[----:B------:R-:W-:Y:S02]  /*1930*/  IMAD.MOV.U32 R14, RZ, RZ, R16 ;  /* 0x000000ffff0e7224 */ /* 0x000fe400078e0010 */
[----:B------:R-:W-:-:S07]  /*1940*/  IMAD.MOV.U32 R15, RZ, RZ, R17 ;  /* 0x000000ffff0f7224 */ /* 0x000fce00078e0011 */
.L_x_37:
[----:B0-----:R-:W0:Y:S01]  /*1950*/  LDC.64 R8, c[0x0][0x3c0] ;  /* 0x0000f000ff087b82 */ /* 0x001e220000000a00 */
[----:B------:R-:W-:-:S04]  /*1960*/  VIADD R7, R6, UR21 ;  /* 0x0000001506077c36 */ /* 0x000fc80008000000 */
[----:B0-----:R-:W-:-:S05]  /*1970*/  IMAD.WIDE.U32 R8, R7, 0x8, R8 ;  /* 0x0000000807087825 */ /* 0x001fca00078e0008 */
[----:B------:R-:W2:Y:S04]  /*1980*/  LDG.E R10, desc[UR18][R8.64] ;  /* 0x00000012080a7981 */ /* 0x000ea8000c1e1900 */
[----:B------:R-:W2:Y:S01]  /*1990*/  LDG.E R7, desc[UR18][R8.64+0x4] ;  /* 0x0000041208077981 */ /* 0x000ea2000c1e1900 */
[----:B------:R-:W-:Y:S01]  /*19a0*/  BSSY.RECONVERGENT B1, `(.L_x_19) ;  /* 0x0000154000017945 */ /* 0x000fe20003800200 */
[----:B------:R-:W-:Y:S02]  /*19b0*/  IMAD.MOV.U32 R12, RZ, RZ, R16 ;  /* 0x000000ffff0c7224 */ /* 0x000fe400078e0010 */
[----:B------:R-:W-:Y:S01]  /*19c0*/  IMAD.MOV.U32 R13, RZ, RZ, R17 ;  /* 0x000000ffff0d7224 */ /* 0x000fe200078e0011 */
[----:B--2---:R-:W-:-:S13]  /*19d0*/  ISETP.GT.U32.AND P0, PT, R10, R7, PT ;  /* 0x000000070a00720c */ /* 0x004fda0003f04070 */
[----:B------:R-:W-:Y:S05]  /*19e0*/  @P0 BRA `(.L_x_20) ;  /* 0x00000014003c0947 */ /* 0x000fea0003800000 */
[----:B------:R-:W-:Y:S02]  /*19f0*/  IMAD.MOV.U32 R8, RZ, RZ, R10 ;  /* 0x000000ffff087224 */ /* 0x000fe400078e000a */
[----:B------:R-:W-:Y:S02]  /*1a00*/  IMAD.MOV.U32 R12, RZ, RZ, R16 ;  /* 0x000000ffff0c7224 */ /* 0x000fe400078e0010 */
[----:B------:R-:W-:-:S07]  /*1a10*/  IMAD.MOV.U32 R13, RZ, RZ, R17 ;  /* 0x000000ffff0d7224 */ /* 0x000fce00078e0011 */
.L_x_36:
[----:B------:R-:W0:Y:S08]  /*1a20*/  LDC R9, c[0x0][0x3cc] ;  /* 0x0000f300ff097b82 */ /* 0x000e300000000800 */
[----:B------:R-:W1:Y:S08]  /*1a30*/  LDC.64 R10, c[0x0][0x390] ;  /* 0x0000e400ff0a7b82 */ /* 0x000e700000000a00 */
[----:B------:R-:W2:Y:S01]  /*1a40*/  LDC.64 R22, c[0x0][0x3b0] ;  /* 0x0000ec00ff167b82 */ /* 0x000ea20000000a00 */
[----:B0-----:R-:W-:-:S04]  /*1a50*/  IMAD R9, R9, UR20, RZ ;  /* 0x0000001409097c24 */ /* 0x001fc8000f8e02ff */
[----:B-1----:R-:W-:-:S04]  /*1a60*/  IMAD.WIDE.U32 R10, R9, 0x10, R10 ;  /* 0x00000010090a7825 */ /* 0x002fc800078e000a */
[----:B------:R-:W-:-:S04]  /*1a70*/  IMAD.WIDE.U32 R10, R8, 0x10, R10 ;  /* 0x00000010080a7825 */ /* 0x000fc800078e000a */
[C---:B--2---:R-:W-:Y:S01]  /*1a80*/  IMAD.WIDE.U32 R22, R8.reuse, 0x14, R22 ;  /* 0x0000001408167825 */ /* 0x044fe200078e0016 */
[----:B------:R-:W2:Y:S04]  /*1a90*/  LDG.E.64 R18, desc[UR18][R10.64] ;  /* 0x000000120a127981 */ /* 0x000ea8000c1e1b00 */
[----:B------:R-:W3:Y:S04]  /*1aa0*/  LDG.E R9, desc[UR18][R22.64+0x4] ;  /* 0x0000041216097981 */ /* 0x000ee8000c1e1900 */
[----:B------:R-:W2:Y:S01]  /*1ab0*/  LDG.E.64 R20, desc[UR18][R10.64+0x8] ;  /* 0x000008120a147981 */ /* 0x000ea2000c1e1b00 */
[----:B------:R-:W-:Y:S01]  /*1ac0*/  VIADD R8, R8, 0x1 ;  /* 0x0000000108087836 */ /* 0x000fe20000000000 */
[----:B------:R-:W-:Y:S01]  /*1ad0*/  BSSY.RECONVERGENT B0, `(.L_x_21) ;  /* 0x000013b000007945 */ /* 0x000fe20003800200 */
[----:B------:R-:W-:-:S02]  /*1ae0*/  CS2R R34, SRZ ;  /* 0x0000000000227805 */ /* 0x000fc4000001ff00 */
[----:B------:R-:W-:Y:S02]  /*1af0*/  CS2R R32, SRZ ;  /* 0x0000000000207805 */ /* 0x000fe4000001ff00 */
[----:B---3--:R-:W-:Y:S01]  /*1b00*/  ISETP.NE.AND P1, PT, R9, RZ, PT ;  /* 0x000000ff0900720c */ /* 0x008fe20003f25270 */
[----:B--2---:R-:W-:-:S06]  /*1b10*/  DSETP.GEU.AND P0, PT, R18, R20, PT ;  /* 0x000000141200722a */ /* 0x004fcc0003f0e000 */
[----:B------:R-:W-:Y:S02]  /*1b20*/  FSEL R18, R18, R20, !P0 ;  /* 0x0000001412127208 */ /* 0x000fe40004000000 */
[----:B------:R-:W-:Y:S02]  /*1b30*/  FSEL R19, R19, R21, !P0 ;  /* 0x0000001513137208 */ /* 0x000fe40004000000 */
[----:B------:R-:W-:-:S04]  /*1b40*/  ISETP.GT.U32.AND P0, PT, R8, R7, PT ;  /* 0x000000070800720c */ /* 0x000fc80003f04070 */
[----:B------:R-:W-:Y:S01]  /*1b50*/  DADD R12, R12, -R18 ;  /* 0x000000000c0c7229 */ /* 0x000fe20000000812 */
[----:B------:R-:W-:Y:S10]  /*1b60*/  @!P1 BRA `(.L_x_22) ;  /* 0x0000001000c49947 */ /* 0x000ff40003800000 */
[----:B------:R0:W5:Y:S01]  /*1b70*/  LDG.E R11, desc[UR18][R22.64] ;  /* 0x00000012160b7981 */ /* 0x000162000c1e1900 */
[----:B------:R-:W-:Y:S01]  /*1b80*/  IMAD.MOV.U32 R36, RZ, RZ, RZ ;  /* 0x000000ffff247224 */ /* 0x000fe200078e00ff */
[----:B------:R-:W-:Y:S02]  /*1b90*/  CS2R R32, SRZ ;  /* 0x0000000000207805 */ /* 0x000fe4000001ff00 */
[----:B------:R-:W-:-:S07]  /*1ba0*/  CS2R R34, SRZ ;  /* 0x0000000000227805 */ /* 0x000fce000001ff00 */
.L_x_35:
[----:B------:R-:W1:Y:S01]  /*1bb0*/  LDC.64 R20, c[0x0][0x3a8] ;  /* 0x0000ea00ff147b82 */ /* 0x000e620000000a00 */
[----:B-----5:R-:W-:Y:S01]  /*1bc0*/  IMAD.IADD R19, R11, 0x1, R36 ;  /* 0x000000010b137824 */ /* 0x020fe200078e0224 */
[----:B------:R-:W2:Y:S03]  /*1bd0*/  LDCU.64 UR4, c[0x0][0x398] ;  /* 0x00007300ff0477ac */ /* 0x000ea60008000a00 */
[----:B-1----:R-:W-:-:S03]  /*1be0*/  IMAD.WIDE.U32 R20, R19, 0x10, R20 ;  /* 0x0000001013147825 */ /* 0x002fc600078e0014 */
[----:B------:R-:W1:Y:S02]  /*1bf0*/  LDC.64 R18, c[0x0][0x3a0] ;  /* 0x0000e800ff127b82 */ /* 0x000e640000000a00 */
[----:B------:R-:W3:Y:S04]  /*1c00*/  LDG.E R31, desc[UR18][R20.64+0xc] ;  /* 0x00000c12141f7981 */ /* 0x000ee8000c1e1900 */
[----:B0-----:R-:W2:Y:S04]  /*1c10*/  LDG.E R23, desc[UR18][R20.64] ;  /* 0x0000001214177981 */ /* 0x001ea8000c1e1900 */
[----:B------:R-:W4:Y:S01]  /*1c20*/  LDG.E R39, desc[UR18][R20.64+0x4] ;  /* 0x0000041214277981 */ /* 0x000f22000c1e1900 */
[----:B------:R-:W-:Y:S01]  /*1c30*/  VIADD R36, R36, 0x1 ;  /* 0x0000000124247836 */ /* 0x000fe20000000000 */
[----:B------:R-:W-:Y:S01]  /*1c40*/  BSSY.RECONVERGENT B3, `(.L_x_23) ;  /* 0x0000021000037945 */ /* 0x000fe20003800200 */
[----:B------:R-:W-:-:S03]  /*1c50*/  IMAD.MOV.U32 R10, RZ, RZ, RZ ;  /* 0x000000ffff0a7224 */ /* 0x000fc600078e00ff */
[----:B------:R-:W-:Y:S02]  /*1c60*/  ISETP.NE.AND P1, PT, R36, R9, PT ;  /* 0x000000092400720c */ /* 0x000fe40003f25270 */
[----:B---3--:R-:W-:Y:S02]  /*1c70*/  ISETP.NE.AND P2, PT, R31, RZ, PT ;  /* 0x000000ff1f00720c */ /* 0x008fe40003f45270 */
[C---:B--2---:R-:W-:Y:S01]  /*1c80*/  IADD3 R37, P3, PT, R23.reuse, UR4, RZ ;  /* 0x0000000417257c10 */ /* 0x044fe2000ff7e0ff */
[----:B-1----:R-:W-:-:S04]  /*1c90*/  IMAD.WIDE.U32 R18, R23, 0x8, R18 ;  /* 0x0000000817127825 */ /* 0x002fc800078e0012 */
[----:B------:R-:W-:Y:S02]  /*1ca0*/  IMAD.X R38, RZ, RZ, UR5, P3 ;  /* 0x00000005ff267e24 */ /* 0x000fe400098e06ff */
[----:B----4-:R-:W-:-:S04]  /*1cb0*/  VIADD R39, R39, -UR21 ;  /* 0x8000001527277c36 */ /* 0x010fc80008000000 */
[----:B------:R-:W-:Y:S05]  /*1cc0*/  @!P2 BRA `(.L_x_24) ;  /* 0x000000000060a947 */ /* 0x000fea0003800000 */
[----:B------:R-:W-:-:S07]  /*1cd0*/  IMAD.MOV.U32 R10, RZ, RZ, RZ ;  /* 0x000000ffff0a7224 */ /* 0x000fce00078e00ff */
.L_x_25:
[----:B------:R-:W-:-:S05]  /*1ce0*/  IMAD.IADD R23, R39, 0x1, R10 ;  /* 0x0000000127177824 */ /* 0x000fca00078e020a */
[----:B------:R-:W-:-:S13]  /*1cf0*/  ISETP.GT.U32.AND P2, PT, R23, R6, PT ;  /* 0x000000061700720c */ /* 0x000fda0003f44070 */
[----:B------:R-:W-:Y:S05]  /*1d00*/  @P2 BRA `(.L_x_24) ;  /* 0x0000000000502947 */ /* 0x000fea0003800000 */
[C---:B------:R-:W-:Y:S01]  /*1d10*/  IMAD.WIDE.U32 R24, R10.reuse, 0x8, R18 ;  /* 0x000000080a187825 */ /* 0x040fe200078e0012 */
[----:B------:R-:W-:Y:S02]  /*1d20*/  IADD3 R20, P3, PT, R10, R37, RZ ;  /* 0x000000250a147210 */ /* 0x000fe40007f7e0ff */
[----:B------:R-:W-:-:S03]  /*1d30*/  IADD3 R22, P2, PT, R23, UR7, RZ ;  /* 0x0000000717167c10 */ /* 0x000fc6000ff5e0ff */
[----:B------:R-:W-:Y:S01]  /*1d40*/  IMAD.X R21, RZ, RZ, R38, P3 ;  /* 0x000000ffff157224 */ /* 0x000fe200018e0626 */
[----:B------:R-:W2:Y:S01]  /*1d50*/  LDG.E.64 R24, desc[UR18][R24.64] ;  /* 0x0000001218187981 */ /* 0x000ea2000c1e1b00 */
[----:B------:R-:W-:-:S04]  /*1d60*/  IMAD.X R23, RZ, RZ, UR10, P2 ;  /* 0x0000000aff177e24 */ /* 0x000fc800090e06ff */
[----:B------:R-:W3:Y:S04]  /*1d70*/  LDG.E.U8 R21, desc[UR18][R20.64] ;  /* 0x0000001214157981 */ /* 0x000ee8000c1e1100 */
[----:B------:R-:W3:Y:S01]  /*1d80*/  LDG.E.U8 R22, desc[UR18][R22.64] ;  /* 0x0000001216167981 */ /* 0x000ee2000c1e1100 */
[----:B------:R-:W-:Y:S01]  /*1d90*/  VIADD R10, R10, 0x1 ;  /* 0x000000010a0a7836 */ /* 0x000fe20000000000 */
[----:B--2---:R-:W-:Y:S01]  /*1da0*/  DADD R28, -R24, 1 ;  /* 0x3ff00000181c7429 */ /* 0x004fe20000000100 */
[----:B---3--:R-:W-:-:S09]  /*1db0*/  ISETP.NE.AND P2, PT, R22, R21, PT ;  /* 0x000000151600720c */ /* 0x008fd20003f45270 */
[----:B------:R-:W-:Y:S02]  /*1dc0*/  FSEL R26, R28, R24, !P2 ;  /* 0x000000181c1a7208 */ /* 0x000fe40005000000 */
[----:B------:R-:W-:Y:S02]  /*1dd0*/  FSEL R27, R29, R25, !P2 ;  /* 0x000000191d1b7208 */ /* 0x000fe40005000000 */
[----:B------:R-:W-:Y:S02]  /*1de0*/  FSEL R28, R24, R28, !P2 ;  /* 0x0000001c181c7208 */ /* 0x000fe40005000000 */
[----:B------:R-:W-:Y:S02]  /*1df0*/  FSEL R29, R25, R29, !P2 ;  /* 0x0000001d191d7208 */ /* 0x000fe40005000000 */
[----:B------:R-:W-:Y:S01]  /*1e00*/  ISETP.NE.AND P2, PT, R10, R31, PT ;  /* 0x0000001f0a00720c */ /* 0x000fe20003f45270 */
[----:B------:R-:W-:-:S03]  /*1e10*/  DADD R34, R34, R26 ;  /* 0x0000000022227229 */ /* 0x000fc6000000001a */
[----:B------:R-:W-:-:S09]  /*1e20*/  DADD R32, R32, R28 ;  /* 0x0000000020207229 */ /* 0x000fd2000000001c */
[----:B------:R-:W-:Y:S05]  /*1e30*/  @P2 BRA `(.L_x_25) ;  /* 0xfffffffc00a82947 */ /* 0x000fea000383ffff */
[----:B------:R-:W-:-:S07]  /*1e40*/  IMAD.MOV.U32 R10, RZ, RZ, R31 ;  /* 0x000000ffff0a7224 */ /* 0x000fce00078e001f */
.L_x_24:
[----:B------:R-:W-:Y:S05]  /*1e50*/  BSYNC.RECONVERGENT B3 ;  /* 0x0000000000037941 */ /* 0x000fea0003800200 */
.L_x_23:
[----:B------:R-:W-:Y:S01]  /*1e60*/  ISETP.GE.U32.AND P2, PT, R10, R31, PT ;  /* 0x0000001f0a00720c */ /* 0x000fe20003f46070 */
[----:B------:R-:W-:-:S12]  /*1e70*/  BSSY.RECONVERGENT B3, `(.L_x_26) ;  /* 0x00000ff000037945 */ /* 0x000fd80003800200 */
[----:B------:R-:W-:Y:S05]  /*1e80*/  @P2 BRA `(.L_x_27) ;  /* 0x0000000c00f42947 */ /* 0x000fea0003800000 */
[----:B------:R-:W-:Y:S01]  /*1e90*/  IMAD.IADD R20, R10, 0x1, -R31 ;  /* 0x000000010a147824 */ /* 0x000fe200078e0a1f */
[----:B------:R-:W-:Y:S01]  /*1ea0*/  BSSY.RECONVERGENT B4, `(.L_x_28) ;  /* 0x000007d000047945 */ /* 0x000fe20003800200 */
[----:B------:R-:W-:-:S03]  /*1eb0*/  IMAD.IADD R40, R31, 0x1, -R10 ;  /* 0x000000011f287824 */ /* 0x000fc600078e0a0a */
[----:B------:R-:W-:-:S13]  /*1ec0*/  ISETP.GT.U32.AND P2, PT, R20, -0x8, PT ;  /* 0xfffffff81400780c */ /* 0x000fda0003f44070 */
[----:B------:R-:W-:Y:S05]  /*1ed0*/  @P2 BRA `(.L_x_29) ;  /* 0x0000000400e42947 */ /* 0x000fea0003800000 */
[----:B------:R-:W-:-:S07]  /*1ee0*/  IMAD.MOV.U32 R41, RZ, RZ, RZ ;  /* 0x000000ffff297224 */ /* 0x000fce00078e00ff */
.L_x_30:
[----:B------:R-:W-:Y:S01]  /*1ef0*/  IMAD.IADD R42, R39, 0x1, R10 ;  /* 0x00000001272a7824 */ /* 0x000fe200078e020a */
[C---:B------:R-:W-:Y:S01]  /*1f00*/  IADD3 R20, P3, PT, R10.reuse, R37, RZ ;  /* 0x000000250a147210 */ /* 0x040fe20007f7e0ff */
[----:B------:R-:W-:-:S03]  /*1f10*/  IMAD.WIDE.U32 R22, R10, 0x8, R18 ;  /* 0x000000080a167825 */ /* 0x000fc600078e0012 */
[C---:B------:R-:W-:Y:S01]  /*1f20*/  IADD3 R24, P2, PT, R42.reuse, UR7, RZ ;  /* 0x000000072a187c10 */ /* 0x040fe2000ff5e0ff */
[----:B------:R-:W-:Y:S01]  /*1f30*/  IMAD.X R21, RZ, RZ, R38, P3 ;  /* 0x000000ffff157224 */ /* 0x000fe200018e0626 */
[----:B------:R-:W2:Y:S01]  /*1f40*/  LDG.E.64 R30, desc[UR18][R22.64] ;  /* 0x00000012161e7981 */ /* 0x000ea2000c1e1b00 */
[----:B------:R-:W-:Y:S02]  /*1f50*/  VIADD R26, R42, 0x1 ;  /* 0x000000012a1a7836 */ /* 0x000fe40000000000 */
[----:B------:R-:W-:Y:S01]  /*1f60*/  IMAD.X R25, RZ, RZ, UR10, P2 ;  /* 0x0000000aff197e24 */ /* 0x000fe200090e06ff */
[----:B------:R-:W3:Y:S02]  /*1f70*/  LDG.E.U8 R29, desc[UR18][R20.64] ;  /* 0x00000012141d7981 */ /* 0x000ee4000c1e1100 */
[----:B------:R-:W-:Y:S02]  /*1f80*/  IADD3 R26, P2, PT, R26, UR7, RZ ;  /* 0x000000071a1a7c10 */ /* 0x000fe4000ff5e0ff */
[----:B------:R-:W3:Y:S03]  /*1f90*/  LDG.E.U8 R24, desc[UR18][R24.64] ;  /* 0x0000001218187981 */ /* 0x000ee6000c1e1100 */
[----:B------:R-:W-:Y:S01]  /*1fa0*/  IMAD.X R27, RZ, RZ, UR10, P2 ;  /* 0x0000000aff1b7e24 */ /* 0x000fe200090e06ff */
[----:B------:R-:W4:Y:S04]  /*1fb0*/  LDG.E.U8 R44, desc[UR18][R20.64+0x1] ;  /* 0x00000112142c7981 */ /* 0x000f28000c1e1100 */
[----:B------:R-:W4:Y:S04]  /*1fc0*/  LDG.E.U8 R43, desc[UR18][R26.64] ;  /* 0x000000121a2b7981 */ /* 0x000f28000c1e1100 */
[----:B------:R-:W5:Y:S01]  /*1fd0*/  LDG.E.64 R26, desc[UR18][R22.64+0x8] ;  /* 0x00000812161a7981 */ /* 0x000f62000c1e1b00 */
[----:B---3--:R-:W-:Y:S01]  /*1fe0*/  ISETP.NE.AND P2, PT, R24, R29, PT ;  /* 0x0000001d1800720c */ /* 0x008fe20003f45270 */
[----:B--2---:R-:W-:-:S10]  /*1ff0*/  DADD R28, -R30, 1 ;  /* 0x3ff000001e1c7429 */ /* 0x004fd40000000100 */
[----:B------:R-:W-:Y:S02]  /*2000*/  FSEL R24, R30, R28, !P2 ;  /* 0x0000001c1e187208 */ /* 0x000fe40005000000 */
[----:B------:R-:W-:Y:S02]  /*2010*/  FSEL R25, R31, R29, !P2 ;  /* 0x0000001d1f197208 */ /* 0x000fe40005000000 */
[----:B------:R-:W-:Y:S02]  /*2020*/  FSEL R28, R28, R30, !P2 ;  /* 0x0000001e1c1c7208 */ /* 0x000fe40005000000 */
[----:B------:R-:W-:Y:S01]  /*2030*/  FSEL R29, R29, R31, !P2 ;  /* 0x0000001f1d1d7208 */ /* 0x000fe20005000000 */
[----:B-----5:R-:W-:Y:S01]  /*2040*/  DADD R30, -R26, 1 ;  /* 0x3ff000001a1e7429 */ /* 0x020fe20000000100 */
[----:B----4-:R-:W-:Y:S01]  /*2050*/  ISETP.NE.AND P2, PT, R43, R44, PT ;  /* 0x0000002c2b00720c */ /* 0x010fe20003f45270 */
[----:B------:R-:W-:Y:S01]  /*2060*/  DADD R34, R34, R24 ;  /* 0x0000000022227229 */ /* 0x000fe20000000018 */
[----:B------:R-:W2:Y:S01]  /*2070*/  LDG.E.U8 R44, desc[UR18][R20.64+0x3] ;  /* 0x00000312142c7981 */ /* 0x000ea2000c1e1100 */
[----:B------:R-:W-:Y:S01]  /*2080*/  VIADD R24, R42, 0x2 ;  /* 0x000000022a187836 */ /* 0x000fe20000000000 */
[----:B------:R-:W-:-:S05]  /*2090*/  DADD R32, R32, R28 ;  /* 0x0000000020207229 */ /* 0x000fca000000001c */
[----:B------:R-:W-:Y:S02]  /*20a0*/  FSEL R28, R26, R30, !P2 ;  /* 0x0000001e1a1c7208 */ /* 0x000fe40005000000 */
[----:B------:R-:W-:Y:S02]  /*20b0*/  FSEL R29, R27, R31, !P2 ;  /* 0x0000001f1b1d7208 */ /* 0x000fe40005000000 */
[----:B------:R-:W-:Y:S02]  /*20c0*/  FSEL R26, R30, R26, !P2 ;  /* 0x0000001a1e1a7208 */ /* 0x000fe40005000000 */
[----:B------:R-:W-:Y:S02]  /*20d0*/  FSEL R27, R31, R27, !P2 ;  /* 0x0000001b1f1b7208 */ /* 0x000fe40005000000 */
[----:B------:R-:W-:Y:S01]  /*20e0*/  IADD3 R24, P2, PT, R24, UR7, RZ ;  /* 0x0000000718187c10 */ /* 0x000fe2000ff5e0ff */
[----:B------:R-:W-:Y:S01]  /*20f0*/  DADD R34, R34, R28 ;  /* 0x0000000022227229 */ /* 0x000fe2000000001c */
[----:B------:R-:W3:Y:S02]  /*2100*/  LDG.E.64 R30, desc[UR18][R22.64+0x10] ;  /* 0x00001012161e7981 */ /* 0x000ee4000c1e1b00 */
[----:B------:R-:W-:Y:S01]  /*2110*/  DADD R32, R32, R26 ;  /* 0x0000000020207229 */ /* 0x000fe2000000001a */
[----:B------:R-:W-:Y:S01]  /*2120*/  IMAD.X R25, RZ, RZ, UR10, P2 ;  /* 0x0000000aff197e24 */ /* 0x000fe200090e06ff */
[----:B------:R-:W4:Y:S01]  /*2130*/  LDG.E.U8 R29, desc[UR18][R20.64+0x2] ;  /* 0x00000212141d7981 */ /* 0x000f22000c1e1100 */
[----:B------:R-:W-:-:S03]  /*2140*/  VIADD R26, R42, 0x3 ;  /* 0x000000032a1a7836 */ /* 0x000fc60000000000 */
[----:B------:R-:W4:Y:S02]  /*2150*/  LDG.E.U8 R24, desc[UR18][R24.64] ;  /* 0x0000001218187981 */ /* 0x000f24000c1e1100 */
[----:B------:R-:W-:-:S05]  /*2160*/  IADD3 R26, P2, PT, R26, UR7, RZ ;  /* 0x000000071a1a7c10 */ /* 0x000fca000ff5e0ff */
[----:B------:R-:W-:-:S05]  /*2170*/  IMAD.X R27, RZ, RZ, UR10, P2 ;  /* 0x0000000aff1b7e24 */ /* 0x000fca00090e06ff */
[----:B------:R-:W2:Y:S04]  /*2180*/  LDG.E.U8 R43, desc[UR18][R26.64] ;  /* 0x000000121a2b7981 */ /* 0x000ea8000c1e1100 */
[----:B------:R-:W5:Y:S01]  /*2190*/  LDG.E.64 R26, desc[UR18][R22.64+0x18] ;  /* 0x00001812161a7981 */ /* 0x000f62000c1e1b00 */
[----:B----4-:R-:W-:Y:S01]  /*21a0*/  ISETP.NE.AND P2, PT, R24, R29, PT ;  /* 0x0000001d1800720c */ /* 0x010fe20003f45270 */
[----:B---3--:R-:W-:-:S10]  /*21b0*/  DADD R28, -R30, 1 ;  /* 0x3ff000001e1c7429 */ /* 0x008fd40000000100 */
[----:B------:R-:W-:Y:S02]  /*21c0*/  FSEL R24, R30, R28, !P2 ;  /* 0x0000001c1e187208 */ /* 0x000fe40005000000 */
[----:B------:R-:W-:Y:S02]  /*21d0*/  FSEL R25, R31, R29, !P2 ;  /* 0x0000001d1f197208 */ /* 0x000fe40005000000 */
[----:B------:R-:W-:Y:S02]  /*21e0*/  FSEL R28, R28, R30, !P2 ;  /* 0x0000001e1c1c7208 */ /* 0x000fe40005000000 */
[----:B------:R-:W-:Y:S01]  /*21f0*/  FSEL R29, R29, R31, !P2 ;  /* 0x0000001f1d1d7208 */ /* 0x000fe20005000000 */
[----:B-----5:R-:W-:Y:S01]  /*2200*/  DADD R30, -R26, 1 ;  /* 0x3ff000001a1e7429 */ /* 0x020fe20000000100 */
[----:B--2---:R-:W-:-:S04]  /*2210*/  ISETP.NE.AND P2, PT, R43, R44, PT ;  /* 0x0000002c2b00720c */ /* 0x004fc80003f45270 */
[----:B------:R-:W-:Y:S01]  /*2220*/  DADD R28, R32, R28 ;  /* 0x00000000201c7229 */ /* 0x000fe2000000001c */
[----:B------:R-:W2:Y:S01]  /*2230*/  LDG.E.U8 R44, desc[UR18][R20.64+0x5] ;  /* 0x00000512142c7981 */ /* 0x000ea2000c1e1100 */
[----:B------:R-:W-:Y:S01]  /*2240*/  VIADD R32, R42, 0x4 ;  /* 0x000000042a207836 */ /* 0x000fe20000000000 */
[----:B------:R-:W-:Y:S02]  /*2250*/  DADD R24, R34, R24 ;  /* 0x0000000022187229 */ /* 0x000fe40000000018 */
[----:B------:R-:W-:Y:S02]  /*2260*/  FSEL R34, R26, R30, !P2 ;  /* 0x0000001e1a227208 */ /* 0x000fe40005000000 */
[----:B------:R-:W-:Y:S02]  /*2270*/  FSEL R35, R27, R31, !P2 ;  /* 0x0000001f1b237208 */ /* 0x000fe40005000000 */
[----:B------:R-:W-:Y:S02]  /*2280*/  FSEL R26, R30, R26, !P2 ;  /* 0x0000001a1e1a7208 */ /* 0x000fe40005000000 */
[----:B------:R-:W-:-:S02]  /*2290*/  FSEL R27, R31, R27, !P2 ;  /* 0x0000001b1f1b7208 */ /* 0x000fc40005000000 */
[----:B------:R-:W-:Y:S01]  /*22a0*/  IADD3 R32, P2, PT, R32, UR7, RZ ;  /* 0x0000000720207c10 */ /* 0x000fe2000ff5e0ff */
[----:B------:R-:W-:-:S04]  /*22b0*/  VIADD R30, R42, 0x5 ;  /* 0x000000052a1e7836 */ /* 0x000fc80000000000 */
[----:B------:R-:W-:Y:S01]  /*22c0*/  IMAD.X R33, RZ, RZ, UR10, P2 ;  /* 0x0000000aff217e24 */ /* 0x000fe200090e06ff */
[----:B------:R-:W-:Y:S02]  /*22d0*/  DADD R24, R24, R34 ;  /* 0x0000000018187229 */ /* 0x000fe40000000022 */
[----:B------:R-:W-:Y:S01]  /*22e0*/  DADD R26, R28, R26 ;  /* 0x000000001c1a7229 */ /* 0x000fe2000000001a */
[----:B------:R-:W3:Y:S01]  /*22f0*/  LDG.E.U8 R35, desc[UR18][R20.64+0x4] ;  /* 0x0000041214237981 */ /* 0x000ee2000c1e1100 */
[----:B------:R-:W-:-:S03]  /*2300*/  IADD3 R30, P2, PT, R30, UR7, RZ ;  /* 0x000000071e1e7c10 */ /* 0x000fc6000ff5e0ff */
[----:B------:R-:W3:Y:S04]  /*2310*/  LDG.E.U8 R32, desc[UR18][R32.64] ;  /* 0x0000001220207981 */ /* 0x000ee8000c1e1100 */
[----:B------:R-:W4:Y:S01]  /*2320*/  LDG.E.64 R28, desc[UR18][R22.64+0x20] ;  /* 0x00002012161c7981 */ /* 0x000f22000c1e1b00 */
[----:B------:R-:W-:-:S05]  /*2330*/  IMAD.X R31, RZ, RZ, UR10, P2 ;  /* 0x0000000aff1f7e24 */ /* 0x000fca00090e06ff */
[----:B------:R-:W2:Y:S04]  /*2340*/  LDG.E.U8 R43, desc[UR18][R30.64] ;  /* 0x000000121e2b7981 */ /* 0x000ea8000c1e1100 */
[----:B------:R-:W5:Y:S01]  /*2350*/  LDG.E.64 R30, desc[UR18][R22.64+0x28] ;  /* 0x00002812161e7981 */ /* 0x000f62000c1e1b00 */
[----:B---3--:R-:W-:Y:S01]  /*2360*/  ISETP.NE.AND P2, PT, R32, R35, PT ;  /* 0x000000232000720c */ /* 0x008fe20003f45270 */
[----:B----4-:R-:W-:-:S10]  /*2370*/  DADD R32, -R28, 1 ;  /* 0x3ff000001c207429 */ /* 0x010fd40000000100 */
[----:B------:R-:W-:Y:S02]  /*2380*/  FSEL R34, R28, R32, !P2 ;  /* 0x000000201c227208 */ /* 0x000fe40005000000 */
[----:B------:R-:W-:Y:S02]  /*2390*/  FSEL R35, R29, R33, !P2 ;  /* 0x000000211d237208 */ /* 0x000fe40005000000 */
[----:B------:R-:W-:Y:S02]  /*23a0*/  FSEL R28, R32, R28, !P2 ;  /* 0x0000001c201c7208 */ /* 0x000fe40005000000 */
[----:B------:R-:W-:Y:S01]  /*23b0*/  FSEL R29, R33, R29, !P2 ;  /* 0x0000001d211d7208 */ /* 0x000fe20005000000 */
[----:B-----5:R-:W-:Y:S01]  /*23c0*/  DADD R32, -R30, 1 ;  /* 0x3ff000001e207429 */ /* 0x020fe20000000100 */
[----:B--2---:R-:W-:Y:S01]  /*23d0*/  ISETP.NE.AND P2, PT, R43, R44, PT ;  /* 0x0000002c2b00720c */ /* 0x004fe20003f45270 */
[----:B------:R-:W-:Y:S01]  /*23e0*/  VIADD R44, R42, 0x6 ;  /* 0x000000062a2c7836 */ /* 0x000fe20000000000 */
[----:B------:R-:W-:Y:S01]  /*23f0*/  DADD R24, R24, R34 ;  /* 0x0000000018187229 */ /* 0x000fe20000000022 */
[----:B------:R-:W2:Y:S01]  /*2400*/  LDG.E.U8 R43, desc[UR18][R20.64+0x6] ;  /* 0x00000612142b7981 */ /* 0x000ea2000c1e1100 */
[----:B------:R-:W-:-:S05]  /*2410*/  DADD R28, R26, R28 ;  /* 0x000000001a1c7229 */ /* 0x000fca000000001c */
[----:B------:R-:W-:Y:S02]  /*2420*/  FSEL R26, R30, R32, !P2 ;  /* 0x000000201e1a7208 */ /* 0x000fe40005000000 */
[----:B------:R-:W-:Y:S02]  /*2430*/  FSEL R27, R31, R33, !P2 ;  /* 0x000000211f1b7208 */ /* 0x000fe40005000000 */
[----:B------:R-:W-:Y:S02]  /*2440*/  FSEL R30, R32, R30, !P2 ;  /* 0x0000001e201e7208 */ /* 0x000fe40005000000 */
[----:B------:R-:W-:Y:S02]  /*2450*/  FSEL R31, R33, R31, !P2 ;  /* 0x0000001f211f7208 */ /* 0x000fe40005000000 */
[----:B------:R-:W-:Y:S01]  /*2460*/  IADD3 R44, P2, PT, R44, UR7, RZ ;  /* 0x000000072c2c7c10 */ /* 0x000fe2000ff5e0ff */
[----:B------:R-:W3:Y:S01]  /*2470*/  LDG.E.64 R32, desc[UR18][R22.64+0x30] ;  /* 0x0000301216207981 */ /* 0x000ee2000c1e1b00 */
[----:B------:R-:W-:-:S03]  /*2480*/  VIADD R34, R42, 0x7 ;  /* 0x000000072a227836 */ /* 0x000fc60000000000 */
[----:B------:R-:W-:Y:S01]  /*2490*/  IMAD.X R45, RZ, RZ, UR10, P2 ;  /* 0x0000000aff2d7e24 */ /* 0x000fe200090e06ff */
[----:B------:R-:W4:Y:S01]  /*24a0*/  LDG.E.U8 R42, desc[UR18][R20.64+0x7] ;  /* 0x00000712142a7981 */ /* 0x000f22000c1e1100 */
[----:B------:R-:W-:-:S03]  /*24b0*/  IADD3 R34, P2, PT, R34, UR7, RZ ;  /* 0x0000000722227c10 */ /* 0x000fc6000ff5e0ff */
[----:B------:R-:W2:Y:S02]  /*24c0*/  LDG.E.U8 R44, desc[UR18][R44.64] ;  /* 0x000000122c2c7981 */ /* 0x000ea4000c1e1100 */
[----:B------:R-:W-:Y:S02]  /*24d0*/  IMAD.X R35, RZ, RZ, UR10, P2 ;  /* 0x0000000aff237e24 */ /* 0x000fe400090e06ff */
[----:B------:R-:W5:Y:S04]  /*24e0*/  LDG.E.64 R22, desc[UR18][R22.64+0x38] ;  /* 0x0000381216167981 */ /* 0x000f68000c1e1b00 */
[----:B------:R3:W4:Y:S01]  /*24f0*/  LDG.E.U8 R45, desc[UR18][R34.64] ;  /* 0x00000012222d7981 */ /* 0x000722000c1e1100 */
[----:B------:R-:W-:Y:S02]  /*2500*/  DADD R24, R24, R26 ;  /* 0x0000000018187229 */ /* 0x000fe4000000001a */
[----:B------:R-:W-:Y:S01]  /*2510*/  DADD R28, R28, R30 ;  /* 0x000000001c1c7229 */ /* 0x000fe2000000001e */
[----:B------:R-:W-:-:S02]  /*2520*/  VIADD R41, R41, 0x8 ;  /* 0x0000000829297836 */ /* 0x000fc40000000000 */
[----:B------:R-:W-:Y:S01]  /*2530*/  VIADD R10, R10, 0x8 ;  /* 0x000000080a0a7836 */ /* 0x000fe20000000000 */
[----:B---3--:R-:W-:Y:S01]  /*2540*/  DADD R34, -R32, 1 ;  /* 0x3ff0000020227429 */ /* 0x008fe20000000100 */
[----:B--2---:R-:W-:-:S09]  /*2550*/  ISETP.NE.AND P2, PT, R44, R43, PT ;  /* 0x0000002b2c00720c */ /* 0x004fd20003f45270 */
[----:B------:R-:W-:Y:S01]  /*2560*/  FSEL R26, R32, R34, !P2 ;  /* 0x00000022201a7208 */ /* 0x000fe20005000000 */
[----:B-----5:R-:W-:Y:S01]  /*2570*/  DADD R30, -R22, 1 ;  /* 0x3ff00000161e7429 */ /* 0x020fe20000000100 */
[----:B------:R-:W-:Y:S02]  /*2580*/  FSEL R27, R33, R35, !P2 ;  /* 0x00000023211b7208 */ /* 0x000fe40005000000 */
[----:B------:R-:W-:Y:S02]  /*2590*/  FSEL R20, R34, R32, !P2 ;  /* 0x0000002022147208 */ /* 0x000fe40005000000 */
[----:B------:R-:W-:Y:S02]  /*25a0*/  FSEL R21, R35, R33, !P2 ;  /* 0x0000002123157208 */ /* 0x000fe40005000000 */
[----:B------:R-:W-:Y:S01]  /*25b0*/  DADD R24, R24, R26 ;  /* 0x0000000018187229 */ /* 0x000fe2000000001a */
[----:B----4-:R-:W-:Y:S02]  /*25c0*/  ISETP.NE.AND P2, PT, R45, R42, PT ;  /* 0x0000002a2d00720c */ /* 0x010fe40003f45270 */
[----:B------:R-:W-:-:S02]  /*25d0*/  LOP3.LUT R26, R40, 0xfffffff8, RZ, 0xc0, !PT ;  /* 0xfffffff8281a7812 */ /* 0x000fc400078ec0ff */
[----:B------:R-:W-:Y:S02]  /*25e0*/  FSEL R34, R22, R30, !P2 ;  /* 0x0000001e16227208 */ /* 0x000fe40005000000 */
[----:B------:R-:W-:Y:S02]  /*25f0*/  FSEL R35, R23, R31, !P2 ;  /* 0x0000001f17237208 */ /* 0x000fe40005000000 */
[----:B------:R-:W-:Y:S02]  /*2600*/  FSEL R32, R30, R22, !P2 ;  /* 0x000000161e207208 */ /* 0x000fe40005000000 */
[----:B------:R-:W-:Y:S02]  /*2610*/  FSEL R33, R31, R23, !P2 ;  /* 0x000000171f217208 */ /* 0x000fe40005000000 */
[----:B------:R-:W-:Y:S01]  /*2620*/  ISETP.NE.AND P2, PT, R41, R26, PT ;  /* 0x0000001a2900720c */ /* 0x000fe20003f45270 */
[----:B------:R-:W-:Y:S02]  /*2630*/  DADD R20, R28, R20 ;  /* 0x000000001c147229 */ /* 0x000fe40000000014 */
[----:B------:R-:W-:-:S06]  /*2640*/  DADD R34, R24, R34 ;  /* 0x0000000018227229 */ /* 0x000fcc0000000022 */
[----:B------:R-:W-:-:S04]  /*2650*/  DADD R32, R20, R32 ;  /* 0x0000000014207229 */ /* 0x000fc80000000020 */
[----:B------:R-:W-:Y:S07]  /*2660*/  @P2 BRA `(.L_x_30) ;  /* 0xfffffff800202947 */ /* 0x000fee000383ffff */
.L_x_29:
[----:B------:R-:W-:Y:S05]  /*2670*/  BSYNC.RECONVERGENT B4 ;  /* 0x0000000000047941 */ /* 0x000fea0003800200 */
.L_x_28:
[----:B------:R-:W-:-:S04]  /*2680*/  LOP3.LUT R20, R40, 0x7, RZ, 0xc0, !PT ;  /* 0x0000000728147812 */ /* 0x000fc800078ec0ff */
[----:B------:R-:W-:-:S13]  /*2690*/  ISETP.NE.AND P2, PT, R20, RZ, PT ;  /* 0x000000ff1400720c */ /* 0x000fda0003f45270 */
[----:B------:R-:W-:Y:S05]  /*26a0*/  @!P2 BRA `(.L_x_27) ;  /* 0x0000000400eca947 */ /* 0x000fea0003800000 */
[----:B------:R-:W-:Y:S01]  /*26b0*/  ISETP.GE.U32.AND P2, PT, R20, 0x4, PT ;  /* 0x000000041400780c */ /* 0x000fe20003f46070 */
[----:B------:R-:W-:-:S12]  /*26c0*/  BSSY.RECONVERGENT B4, `(.L_x_31) ;  /* 0x000003e000047945 */ /* 0x000fd80003800200 */
[----:B------:R-:W-:Y:S05]  /*26d0*/  @!P2 BRA `(.L_x_32) ;  /* 0x0000000000f0a947 */ /* 0x000fea0003800000 */
[----:B------:R-:W-:Y:S01]  /*26e0*/  IMAD.IADD R41, R39, 0x1, R10 ;  /* 0x0000000127297824 */ /* 0x000fe200078e020a */
[C---:B------:R-:W-:Y:S01]  /*26f0*/  IADD3 R26, P3, PT, R10.reuse, R37, RZ ;  /* 0x000000250a1a7210 */ /* 0x040fe20007f7e0ff */
[----:B------:R-:W-:-:S03]  /*2700*/  IMAD.WIDE.U32 R28, R10, 0x8, R18 ;  /* 0x000000080a1c7825 */ /* 0x000fc600078e0012 */
[C---:B------:R-:W-:Y:S01]  /*2710*/  IADD3 R30, P2, PT, R41.reuse, UR7, RZ ;  /* 0x00000007291e7c10 */ /* 0x040fe2000ff5e0ff */
[----:B------:R-:W-:Y:S01]  /*2720*/  IMAD.X R27, RZ, RZ, R38, P3 ;  /* 0x000000ffff1b7224 */ /* 0x000fe200018e0626 */
[----:B------:R-:W2:Y:S03]  /*2730*/  LDG.E.64 R22, desc[UR18][R28.64] ;  /* 0x000000121c167981 */ /* 0x000ea6000c1e1b00 */
[----:B------:R-:W-:Y:S01]  /*2740*/  IMAD.X R31, RZ, RZ, UR10, P2 ;  /* 0x0000000aff1f7e24 */ /* 0x000fe200090e06ff */
[----:B------:R-:W3:Y:S04]  /*2750*/  LDG.E.U8 R21, desc[UR18][R26.64] ;  /* 0x000000121a157981 */ /* 0x000ee8000c1e1100 */
[----:B------:R-:W3:Y:S01]  /*2760*/  LDG.E.U8 R30, desc[UR18][R30.64] ;  /* 0x000000121e1e7981 */ /* 0x000ee2000c1e1100 */
[----:B------:R-:W-:-:S03]  /*2770*/  VIADD R42, R41, 0x1 ;  /* 0x00000001292a7836 */ /* 0x000fc60000000000 */
[----:B------:R-:W4:Y:S02]  /*2780*/  LDG.E.64 R24, desc[UR18][R28.64+0x8] ;  /* 0x000008121c187981 */ /* 0x000f24000c1e1b00 */
[----:B------:R-:W-:Y:S02]  /*2790*/  IADD3 R42, P2, PT, R42, UR7, RZ ;  /* 0x000000072a2a7c10 */ /* 0x000fe4000ff5e0ff */
[----:B------:R-:W5:Y:S03]  /*27a0*/  LDG.E.U8 R45, desc[UR18][R26.64+0x1] ;  /* 0x000001121a2d7981 */ /* 0x000f66000c1e1100 */
[----:B------:R-:W-:-:S05]  /*27b0*/  IMAD.X R43, RZ, RZ, UR10, P2 ;  /* 0x0000000aff2b7e24 */ /* 0x000fca00090e06ff */
[----:B------:R-:W5:Y:S01]  /*27c0*/  LDG.E.U8 R42, desc[UR18][R42.64] ;  /* 0x000000122a2a7981 */ /* 0x000f62000c1e1100 */
[----:B---3--:R-:W-:Y:S01]  /*27d0*/  ISETP.NE.AND P2, PT, R30, R21, PT ;  /* 0x000000151e00720c */ /* 0x008fe20003f45270 */
[----:B--2---:R-:W-:-:S10]  /*27e0*/  DADD R20, -R22, 1 ;  /* 0x3ff0000016147429 */ /* 0x004fd40000000100 */
[----:B------:R-:W-:Y:S02]  /*27f0*/  FSEL R30, R22, R20, !P2 ;  /* 0x00000014161e7208 */ /* 0x000fe40005000000 */
[----:B------:R-:W-:Y:S02]  /*2800*/  FSEL R31, R23, R21, !P2 ;  /* 0x00000015171f7208 */ /* 0x000fe40005000000 */
[----:B------:R-:W-:Y:S02]  /*2810*/  FSEL R20, R20, R22, !P2 ;  /* 0x0000001614147208 */ /* 0x000fe40005000000 */
[----:B------:R-:W-:Y:S01]  /*2820*/  FSEL R21, R21, R23, !P2 ;  /* 0x0000001715157208 */ /* 0x000fe20005000000 */
[----:B----4-:R-:W-:Y:S01]  /*2830*/  DADD R22, -R24, 1 ;  /* 0x3ff0000018167429 */ /* 0x010fe20000000100 */
[----:B-----5:R-:W-:Y:S01]  /*2840*/  ISETP.NE.AND P2, PT, R42, R45, PT ;  /* 0x0000002d2a00720c */ /* 0x020fe20003f45270 */
[----:B------:R-:W-:Y:S01]  /*2850*/  DADD R34, R34, R30 ;  /* 0x0000000022227229 */ /* 0x000fe2000000001e */
[----:B------:R-:W-:Y:S01]  /*2860*/  VIADD R42, R41, 0x3 ;  /* 0x00000003292a7836 */ /* 0x000fe20000000000 */
[----:B------:R-:W2:Y:S06]  /*2870*/  LDG.E.64 R44, desc[UR18][R28.64+0x18] ;  /* 0x000018121c2c7981 */ /* 0x000eac000c1e1b00 */
[----:B------:R-:W-:-:S02]  /*2880*/  FSEL R30, R24, R22, !P2 ;  /* 0x00000016181e7208 */ /* 0x000fc40005000000 */
[----:B------:R-:W-:Y:S01]  /*2890*/  FSEL R24, R22, R24, !P2 ;  /* 0x0000001816187208 */ /* 0x000fe20005000000 */
[----:B------:R-:W-:Y:S01]  /*28a0*/  VIADD R22, R41, 0x2 ;  /* 0x0000000229167836 */ /* 0x000fe20000000000 */
[----:B------:R-:W-:Y:S01]  /*28b0*/  FSEL R31, R25, R23, !P2 ;  /* 0x00000017191f7208 */ /* 0x000fe20005000000 */
[----:B------:R-:W-:Y:S01]  /*28c0*/  DADD R20, R32, R20 ;  /* 0x0000000020147229 */ /* 0x000fe20000000014 */
[----:B------:R-:W-:Y:S01]  /*28d0*/  FSEL R25, R23, R25, !P2 ;  /* 0x0000001917197208 */ /* 0x000fe20005000000 */
[----:B------:R-:W3:Y:S01]  /*28e0*/  LDG.E.64 R32, desc[UR18][R28.64+0x10] ;  /* 0x000010121c207981 */ /* 0x000ee2000c1e1b00 */
[----:B------:R-:W-:-:S03]  /*28f0*/  IADD3 R22, P2, PT, R22, UR7, RZ ;  /* 0x0000000716167c10 */ /* 0x000fc6000ff5e0ff */
[----:B------:R-:W4:Y:S02]  /*2900*/  LDG.E.U8 R41, desc[UR18][R26.64+0x3] ;  /* 0x000003121a297981 */ /* 0x000f24000c1e1100 */
[----:B------:R-:W-:-:S06]  /*2910*/  IMAD.X R23, RZ, RZ, UR10, P2 ;  /* 0x0000000aff177e24 */ /* 0x000fcc00090e06ff */
[----:B------:R-:W5:Y:S01]  /*2920*/  LDG.E.U8 R23, desc[UR18][R22.64] ;  /* 0x0000001216177981 */ /* 0x000f62000c1e1100 */
[----:B------:R-:W-:-:S03]  /*2930*/  IADD3 R42, P2, PT, R42, UR7, RZ ;  /* 0x000000072a2a7c10 */ /* 0x000fc6000ff5e0ff */
[----:B------:R2:W5:Y:S02]  /*2940*/  LDG.E.U8 R22, desc[UR18][R26.64+0x2] ;  /* 0x000002121a167981 */ /* 0x000564000c1e1100 */
[----:B------:R-:W-:-:S05]  /*2950*/  IMAD.X R43, RZ, RZ, UR10, P2 ;  /* 0x0000000aff2b7e24 */ /* 0x000fca00090e06ff */
[----:B------:R-:W4:Y:S01]  /*2960*/  LDG.E.U8 R42, desc[UR18][R42.64] ;  /* 0x000000122a2a7981 */ /* 0x000f22000c1e1100 */
[----:B------:R-:W-:Y:S02]  /*2970*/  DADD R34, R34, R30 ;  /* 0x0000000022227229 */ /* 0x000fe4000000001e */
[----:B------:R-:W-:Y:S01]  /*2980*/  DADD R20, R20, R24 ;  /* 0x0000000014147229 */ /* 0x000fe20000000018 */
[----:B------:R-:W-:Y:S01]  /*2990*/  VIADD R10, R10, 0x4 ;  /* 0x000000040a0a7836 */ /* 0x000fe20000000000 */
[----:B--2---:R-:W-:Y:S01]  /*29a0*/  DADD R26, -R44, 1 ;  /* 0x3ff000002c1a7429 */ /* 0x004fe20000000100 */
[----:B-----5:R-:W-:Y:S01]  /*29b0*/  ISETP.NE.AND P2, PT, R23, R22, PT ;  /* 0x000000161700720c */ /* 0x020fe20003f45270 */
[----:B---3--:R-:W-:-:S10]  /*29c0*/  DADD R22, -R32, 1 ;  /* 0x3ff0000020167429 */ /* 0x008fd40000000100 */
[----:B------:R-:W-:Y:S02]  /*29d0*/  FSEL R30, R32, R22, !P2 ;  /* 0x00000016201e7208 */ /* 0x000fe40005000000 */
[----:B------:R-:W-:Y:S02]  /*29e0*/  FSEL R31, R33, R23, !P2 ;  /* 0x00000017211f7208 */ /* 0x000fe40005000000 */
[----:B------:R-:W-:Y:S02]  /*29f0*/  FSEL R22, R22, R32, !P2 ;  /* 0x0000002016167208 */ /* 0x000fe40005000000 */
[----:B------:R-:W-:Y:S02]  /*2a00*/  FSEL R23, R23, R33, !P2 ;  /* 0x0000002117177208 */ /* 0x000fe40005000000 */
[----:B----4-:R-:W-:Y:S01]  /*2a10*/  ISETP.NE.AND P2, PT, R42, R41, PT ;  /* 0x000000292a00720c */ /* 0x010fe20003f45270 */
        /* <DEDUP_REMOVED lines=8> */
.L_x_32:
[----:B------:R-:W-:Y:S05]  /*2aa0*/  BSYNC.RECONVERGENT B4 ;  /* 0x0000000000047941 */ /* 0x000fea0003800200 */
.L_x_31:
[----:B------:R-:W-:-:S04]  /*2ab0*/  LOP3.LUT R20, R40, 0x3, RZ, 0xc0, !PT ;  /* 0x0000000328147812 */ /* 0x000fc800078ec0ff */
[----:B------:R-:W-:-:S13]  /*2ac0*/  ISETP.NE.AND P2, PT, R20, RZ, PT ;  /* 0x000000ff1400720c */ /* 0x000fda0003f45270 */
[----:B------:R-:W-:Y:S05]  /*2ad0*/  @!P2 BRA `(.L_x_27) ;  /* 0x0000000000e0a947 */ /* 0x000fea0003800000 */
[----:B------:R-:W-:Y:S01]  /*2ae0*/  ISETP.NE.AND P3, PT, R20, 0x1, PT ;  /* 0x000000011400780c */ /* 0x000fe20003f65270 */
[----:B------:R-:W-:Y:S01]  /*2af0*/  BSSY.RECONVERGENT B4, `(.L_x_33) ;  /* 0x0000024000047945 */ /* 0x000fe20003800200 */
[----:B------:R-:W-:-:S04]  /*2b00*/  LOP3.LUT R40, R40, 0x1, RZ, 0xc0, !PT ;  /* 0x0000000128287812 */ /* 0x000fc800078ec0ff */
[----:B------:R-:W-:-:S07]  /*2b10*/  ISETP.NE.U32.AND P2, PT, R40, 0x1, PT ;  /* 0x000000012800780c */ /* 0x000fce0003f45070 */
[----:B------:R-:W-:Y:S06]  /*2b20*/  @!P3 BRA `(.L_x_34) ;  /* 0x000000000080b947 */ /* 0x000fec0003800000 */
[----:B------:R-:W-:Y:S01]  /*2b30*/  IMAD.IADD R20, R39, 0x1, R10 ;  /* 0x0000000127147824 */ /* 0x000fe200078e020a */
[C---:B------:R-:W-:Y:S01]  /*2b40*/  IADD3 R40, P4, PT, R10.reuse, R37, RZ ;  /* 0x000000250a287210 */ /* 0x040fe20007f9e0ff */
[----:B------:R-:W-:-:S03]  /*2b50*/  IMAD.WIDE.U32 R42, R10, 0x8, R18 ;  /* 0x000000080a2a7825 */ /* 0x000fc600078e0012 */
[C---:B------:R-:W-:Y:S01]  /*2b60*/  IADD3 R44, P3, PT, R20.reuse, UR7, RZ ;  /* 0x00000007142c7c10 */ /* 0x040fe2000ff7e0ff */
[----:B------:R-:W-:Y:S01]  /*2b70*/  VIADD R20, R20, 0x1 ;  /* 0x0000000114147836 */ /* 0x000fe20000000000 */
[----:B------:R-:W2:Y:S01]  /*2b80*/  LDG.E.64 R28, desc[UR18][R42.64] ;  /* 0x000000122a1c7981 */ /* 0x000ea2000c1e1b00 */
[----:B------:R-:W-:Y:S02]  /*2b90*/  IMAD.X R41, RZ, RZ, R38, P4 ;  /* 0x000000ffff297224 */ /* 0x000fe400020e0626 */
[----:B------:R-:W-:Y:S01]  /*2ba0*/  IMAD.X R45, RZ, RZ, UR10, P3 ;  /* 0x0000000aff2d7e24 */ /* 0x000fe200098e06ff */
[----:B------:R-:W-:Y:S01]  /*2bb0*/  IADD3 R30, P3, PT, R20, UR7, RZ ;  /* 0x00000007141e7c10 */ /* 0x000fe2000ff7e0ff */
[----:B------:R-:W3:Y:S04]  /*2bc0*/  LDG.E.64 R22, desc[UR18][R42.64+0x8] ;  /* 0x000008122a167981 */ /* 0x000ee8000c1e1b00 */
[----:B------:R-:W4:Y:S04]  /*2bd0*/  LDG.E.U8 R44, desc[UR18][R44.64] ;  /* 0x000000122c2c7981 */ /* 0x000f28000c1e1100 */
[----:B------:R-:W4:Y:S01]  /*2be0*/  LDG.E.U8 R21, desc[UR18][R40.64] ;  /* 0x0000001228157981 */ /* 0x000f22000c1e1100 */
[----:B------:R-:W-:-:S05]  /*2bf0*/  IMAD.X R31, RZ, RZ, UR10, P3 ;  /* 0x0000000aff1f7e24 */ /* 0x000fca00098e06ff */
[----:B------:R-:W5:Y:S04]  /*2c00*/  LDG.E.U8 R30, desc[UR18][R30.64] ;  /* 0x000000121e1e7981 */ /* 0x000f68000c1e1100 */
[----:B------:R-:W5:Y:S01]  /*2c10*/  LDG.E.U8 R41, desc[UR18][R40.64+0x1] ;  /* 0x0000011228297981 */ /* 0x000f62000c1e1100 */
[----:B------:R-:W-:Y:S01]  /*2c20*/  VIADD R10, R10, 0x2 ;  /* 0x000000020a0a7836 */ /* 0x000fe20000000000 */
[----:B--2---:R-:W-:Y:S01]  /*2c30*/  DADD R26, -R28, 1 ;  /* 0x3ff000001c1a7429 */ /* 0x004fe20000000100 */
[----:B----4-:R-:W-:Y:S01]  /*2c40*/  ISETP.NE.AND P3, PT, R44, R21, PT ;  /* 0x000000152c00720c */ /* 0x010fe20003f65270 */
[----:B---3--:R-:W-:-:S08]  /*2c50*/  DADD R20, -R22, 1 ;  /* 0x3ff0000016147429 */ /* 0x008fd00000000100 */
        /* <DEDUP_REMOVED lines=13> */
.L_x_34:
[----:B------:R-:W-:Y:S05]  /*2d30*/  BSYNC.RECONVERGENT B4 ;  /* 0x0000000000047941 */ /* 0x000fea0003800200 */
.L_x_33:
[----:B------:R-:W-:Y:S05]  /*2d40*/  @P2 BRA `(.L_x_27) ;  /* 0x0000000000442947 */ /* 0x000fea0003800000 */
[----:B------:R-:W-:Y:S01]  /*2d50*/  IMAD.IADD R22, R39, 0x1, R10 ;  /* 0x0000000127167824 */ /* 0x000fe200078e020a */
[C---:B------:R-:W-:Y:S01]  /*2d60*/  IADD3 R24, P3, PT, R10.reuse, R37, RZ ;  /* 0x000000250a187210 */ /* 0x040fe20007f7e0ff */
[----:B------:R-:W-:-:S03]  /*2d70*/  IMAD.WIDE.U32 R18, R10, 0x8, R18 ;  /* 0x000000080a127825 */ /* 0x000fc600078e0012 */
[----:B------:R-:W-:Y:S01]  /*2d80*/  IADD3 R22, P2, PT, R22, UR7, RZ ;  /* 0x0000000716167c10 */ /* 0x000fe2000ff5e0ff */
[----:B------:R-:W-:Y:S02]  /*2d90*/  IMAD.X R25, RZ, RZ, R38, P3 ;  /* 0x000000ffff197224 */ /* 0x000fe400018e0626 */
[----:B------:R-:W2:Y:S02]  /*2da0*/  LDG.E.64 R18, desc[UR18][R18.64] ;  /* 0x0000001212127981 */ /* 0x000ea4000c1e1b00 */
[----:B------:R-:W-:Y:S02]  /*2db0*/  IMAD.X R23, RZ, RZ, UR10, P2 ;  /* 0x0000000aff177e24 */ /* 0x000fe400090e06ff */
[----:B------:R-:W3:Y:S04]  /*2dc0*/  LDG.E.U8 R25, desc[UR18][R24.64] ;  /* 0x0000001218197981 */ /* 0x000ee8000c1e1100 */
[----:B------:R-:W3:Y:S01]  /*2dd0*/  LDG.E.U8 R22, desc[UR18][R22.64] ;  /* 0x0000001216167981 */ /* 0x000ee2000c1e1100 */
[----:B--2---:R-:W-:Y:S01]  /*2de0*/  DADD R20, -R18, 1 ;  /* 0x3ff0000012147429 */ /* 0x004fe20000000100 */
[----:B---3--:R-:W-:-:S09]  /*2df0*/  ISETP.NE.AND P2, PT, R22, R25, PT ;  /* 0x000000191600720c */ /* 0x008fd20003f45270 */
[----:B------:R-:W-:Y:S02]  /*2e00*/  FSEL R26, R18, R20, !P2 ;  /* 0x00000014121a7208 */ /* 0x000fe40005000000 */
[----:B------:R-:W-:Y:S02]  /*2e10*/  FSEL R27, R19, R21, !P2 ;  /* 0x00000015131b7208 */ /* 0x000fe40005000000 */
[----:B------:R-:W-:Y:S02]  /*2e20*/  FSEL R20, R20, R18, !P2 ;  /* 0x0000001214147208 */ /* 0x000fe40005000000 */
[----:B------:R-:W-:Y:S02]  /*2e30*/  FSEL R21, R21, R19, !P2 ;  /* 0x0000001315157208 */ /* 0x000fe40005000000 */
[----:B------:R-:W-:-:S04]  /*2e40*/  DADD R34, R34, R26 ;  /* 0x0000000022227229 */ /* 0x000fc8000000001a */
[----:B------:R-:W-:-:S11]  /*2e50*/  DADD R32, R32, R20 ;  /* 0x0000000020207229 */ /* 0x000fd60000000014 */
.L_x_27:
[----:B------:R-:W-:Y:S05]  /*2e60*/  BSYNC.RECONVERGENT B3 ;  /* 0x0000000000037941 */ /* 0x000fea0003800200 */
.L_x_26:
[----:B------:R-:W-:Y:S05]  /*2e70*/  @P1 BRA `(.L_x_35) ;  /* 0xffffffec004c1947 */ /* 0x000fea000383ffff */
.L_x_22:
[----:B------:R-:W-:Y:S05]  /*2e80*/  BSYNC.RECONVERGENT B0 ;  /* 0x0000000000007941 */ /* 0x000fea0003800200 */
.L_x_21:
[----:B------:R-:W-:-:S06]  /*2e90*/  DSETP.GEU.AND P1, PT, R34, R32, PT ;  /* 0x000000202200722a */ /* 0x000fcc0003f2e000 */
[----:B------:R-:W-:Y:S02]  /*2ea0*/  FSEL R10, R34, R32, !P1 ;  /* 0x00000020220a7208 */ /* 0x000fe40004800000 */
[----:B------:R-:W-:-:S06]  /*2eb0*/  FSEL R11, R35, R33, !P1 ;  /* 0x00000021230b7208 */ /* 0x000fcc0004800000 */
[----:B------:R-:W-:Y:S01]  /*2ec0*/  DADD R12, R12, R10 ;  /* 0x000000000c0c7229 */ /* 0x000fe2000000000a */
[----:B------:R-:W-:Y:S10]  /*2ed0*/  @!P0 BRA `(.L_x_36) ;  /* 0xffffffe800d08947 */ /* 0x000ff4000383ffff */
.L_x_20:
[----:B------:R-:W-:Y:S05]  /*2ee0*/  BSYNC.RECONVERGENT B1 ;  /* 0x0000000000017941 */ /* 0x000fea0003800200 */
.L_x_19:
[----:B------:R-:W-:-:S06]  /*2ef0*/  DSETP.GT.AND P0, PT, R14, R12, PT ;  /* 0x0000000c0e00722a */ /* 0x000fcc0003f04000 */
[C---:B------:R-:W-:Y:S01]  /*2f00*/  SEL R5, R6.reuse, R5, P0 ;  /* 0x0000000506057207 */ /* 0x040fe20000000000 */
[----:B------:R-:W-:Y:S01]  /*2f10*/  VIADD R6, R6, UR22 ;  /* 0x0000001606067c36 */ /* 0x000fe20008000000 */
[----:B------:R-:W-:Y:S02]  /*2f20*/  FSEL R14, R12, R14, P0 ;  /* 0x0000000e0c0e7208 */ /* 0x000fe40000000000 */
[----:B------:R-:W-:Y:S02]  /*2f30*/  FSEL R15, R13, R15, P0 ;  /* 0x0000000f0d0f7208 */ /* 0x000fe40000000000 */
[----:B------:R-:W-:-:S13]  /*2f40*/  ISETP.GE.U32.AND P1, PT, R6, R2, PT ;  /* 0x000000020600720c */ /* 0x000fda0003f26070 */
[----:B------:R-:W-:Y:S05]  /*2f50*/  @!P1 BRA `(.L_x_37) ;  /* 0xffffffe8007c9947 */ /* 0x000fea000383ffff */
.L_x_18:
[----:B------:R-:W-:Y:S05]  /*2f60*/  BSYNC.RECONVERGENT B2 ;  /* 0x0000000000027941 */ /* 0x000fea0003800200 */
.L_x_17:
[----:B------:R-:W0:Y:S01]  /*2f70*/  S2R R7, SR_TID.X ;  /* 0x0000000000077919 */ /* 0x000e220000002100 */
[----:B------:R-:W1:Y:S01]  /*2f80*/  S2UR UR11, SR_CgaCtaId ;  /* 0x00000000000b79c3 */ /* 0x000e620000008800 */
[----:B------:R-:W-:Y:S01]  /*2f90*/  UMOV UR4, 0x400 ;  /* 0x0000040000047882 */ /* 0x000fe20000000000 */
[----:B------:R-:W-:Y:S01]  /*2fa0*/  UMOV UR6, 0x400 ;  /* 0x0000040000067882 */ /* 0x000fe20000000000 */
[----:B------:R-:W-:Y:S02]  /*2fb0*/  UIADD3 UR4, UPT, UPT, UR4, 0x100, URZ ;  /* 0x0000010004047890 */ /* 0x000fe4000fffe0ff */
[----:B------:R-:W-:-:S03]  /*2fc0*/  UISETP.GE.U32.AND UP0, UPT, UR22, 0x2, UPT ;  /* 0x000000021600788c */ /* 0x000fc6000bf06070 */
[----:B------:R-:W2:Y:S01]  /*2fd0*/  S2UR UR5, SR_CgaCtaId ;  /* 0x00000000000579c3 */ /* 0x000ea20000008800 */
[----:B-1----:R-:W-:-:S06]  /*2fe0*/  ULEA UR6, UR11, UR6, 0x18 ;  /* 0x000000060b067291 */ /* 0x002fcc000f8ec0ff */
[----:B0-----:R-:W-:Y:S01]  /*2ff0*/  LEA R9, R7, UR6, 0x3 ;  /* 0x0000000607097c11 */ /* 0x001fe2000f8e18ff */
[----:B--2---:R-:W-:-:S04]  /*3000*/  ULEA UR4, UR5, UR4, 0x18 ;  /* 0x0000000405047291 */ /* 0x004fc8000f8ec0ff */
[----:B------:R0:W-:Y:S02]  /*3010*/  STS.64 [R9], R14 ;  /* 0x0000000e09007388 */ /* 0x0001e40000000a00 */
[----:B------:R-:W-:-:S05]  /*3020*/  LEA R6, R7, UR4, 0x2 ;  /* 0x0000000407067c11 */ /* 0x000fca000f8e10ff */
[----:B------:R0:W-:Y:S01]  /*3030*/  STS [R6], R5 ;  /* 0x0000000506007388 */ /* 0x0001e20000000800 */
[----:B------:R-:W-:Y:S06]  /*3040*/  BAR.SYNC.DEFER_BLOCKING 0x0 ;  /* 0x0000000000007b1d */ /* 0x000fec0000010000 */
[----:B------:R-:W-:Y:S05]  /*3050*/  BRA.U !UP0, `(.L_x_38) ;  /* 0x0000000108487547 */ /* 0x000fea000b800000 */
[----:B------:R-:W-:-:S07]  /*3060*/  IMAD.U32 R8, RZ, RZ, UR22 ;  /* 0x00000016ff087e24 */ /* 0x000fce000f8e00ff */
.L_x_41:
[--C-:B0-----:R-:W-:Y:S01]  /*3070*/  IMAD.MOV.U32 R14, RZ, RZ, R8.reuse ;  /* 0x000000ffff0e7224 */ /* 0x101fe200078e0008 */
[----:B------:R-:W-:Y:S01]  /*3080*/  SHF.R.U32.HI R8, RZ, 0x1, R8 ;  /* 0x00000001ff087819 */ /* 0x000fe20000011608 */
[----:B------:R-:W-:Y:S03]  /*3090*/  BSSY.RECONVERGENT B0, `(.L_x_39) ;  /* 0x000000b000007945 */ /* 0x000fe60003800200 */
[----:B------:R-:W-:-:S13]  /*30a0*/  ISETP.GE.U32.AND P0, PT, R7, R8, PT ;  /* 0x000000080700720c */ /* 0x000fda0003f06070 */
[----:B------:R-:W-:Y:S05]  /*30b0*/  @P0 BRA `(.L_x_40) ;  /* 0x0000000000200947 */ /* 0x000fea0003800000 */
[----:B------:R-:W-:Y:S01]  /*30c0*/  IMAD R12, R8, 0x8, R9 ;  /* 0x00000008080c7824 */ /* 0x000fe200078e0209 */
[----:B------:R-:W-:Y:S05]  /*30d0*/  LDS.64 R10, [R9] ;  /* 0x00000000090a7984 */ /* 0x000fea0000000a00 */
[----:B------:R-:W0:Y:S02]  /*30e0*/  LDS.64 R12, [R12] ;  /* 0x000000000c0c7984 */ /* 0x000e240000000a00 */
[----:B0-----:R-:W-:-:S14]  /*30f0*/  DSETP.GT.AND P0, PT, R10, R12, PT ;  /* 0x0000000c0a00722a */ /* 0x001fdc0003f04000 */
[----:B------:R-:W-:Y:S01]  /*3100*/  @P0 IMAD R5, R8, 0x4, R6 ;  /* 0x0000000408050824 */ /* 0x000fe200078e0206 */
[----:B------:R-:W-:Y:S05]  /*3110*/  @P0 STS.64 [R9], R12 ;  /* 0x0000000c09000388 */ /* 0x000fea0000000a00 */
[----:B------:R-:W0:Y:S04]  /*3120*/  @P0 LDS R5, [R5] ;  /* 0x0000000005050984 */ /* 0x000e280000000800 */
[----:B0-----:R0:W-:Y:S02]  /*3130*/  @P0 STS [R6], R5 ;  /* 0x0000000506000388 */ /* 0x0011e40000000800 */
.L_x_40:
[----:B------:R-:W-:Y:S05]  /*3140*/  BSYNC.RECONVERGENT B0 ;  /* 0x0000000000007941 */ /* 0x000fea0003800200 */
.L_x_39:
[----:B------:R-:W-:Y:S01]  /*3150*/  BAR.SYNC.DEFER_BLOCKING 0x0 ;  /* 0x0000000000007b1d */ /* 0x000fe20000010000 */
[----:B------:R-:W-:-:S13]  /*3160*/  ISETP.GT.U32.AND P0, PT, R14, 0x3, PT ;  /* 0x000000030e00780c */ /* 0x000fda0003f04070 */
[----:B------:R-:W-:Y:S05]  /*3170*/  @P0 BRA `(.L_x_41) ;  /* 0xfffffffc00bc0947 */ /* 0x000fea000383ffff */
.L_x_38:
[----:B------:R-:W-:Y:S02]  /*3180*/  IMAD.U32 R12, RZ, RZ, UR8 ;  /* 0x00000008ff0c7e24 */ /* 0x000fe4000f8e00ff */
[----:B------:R-:W-:-:S06]  /*3190*/  IMAD.U32 R13, RZ, RZ, UR9 ;  /* 0x00000009ff0d7e24 */ /* 0x000fcc000f8e00ff */
[----:B------:R-:W2:Y:S01]  /*31a0*/  LDG.E.64 R12, desc[UR18][R12.64] ;  /* 0x000000120c0c7981 */ /* 0x000ea2000c1e1b00 */
[----:B------:R-:W1:Y:S01]  /*31b0*/  S2UR UR5, SR_CgaCtaId ;  /* 0x00000000000579c3 */ /* 0x000e620000008800 */
[----:B------:R-:W-:Y:S01]  /*31c0*/  UMOV UR4, 0x400 ;  /* 0x0000040000047882 */ /* 0x000fe20000000000 */
[----:B------:R-:W-:Y:S01]  /*31d0*/  UMOV UR12, 0xe1796495 ;  /* 0xe1796495000c7882 */ /* 0x000fe20000000000 */
[----:B------:R-:W-:Y:S01]  /*31e0*/  UMOV UR13, 0x3da5fd7f ;  /* 0x3da5fd7f000d7882 */ /* 0x000fe20000000000 */
[----:B-1----:R-:W-:-:S09]  /*31f0*/  ULEA UR4, UR5, UR4, 0x18 ;  /* 0x0000000405047291 */ /* 0x002fd2000f8ec0ff */
[----:B------:R-:W2:Y:S02]  /*3200*/  LDS.64 R10, [UR4] ;  /* 0x00000004ff0a7984 */ /* 0x000ea40008000a00 */
[----:B--2---:R-:W-:-:S08]  /*3210*/  DADD R10, -R10, R12 ;  /* 0x000000000a0a7229 */ /* 0x004fd0000000010c */
[----:B------:R-:W-:-:S14]  /*3220*/  DSETP.GT.AND P0, PT, R10, UR12, PT ;  /* 0x0000000c0a007e2a */ /* 0x000fdc000bf04000 */
[----:B------:R-:W-:Y:S05]  /*3230*/  @!P0 BRA `(.L_x_42) ;  /* 0x0000000000448947 */ /* 0x000fea0003800000 */
[----:B------:R-:W1:Y:S01]  /*3240*/  LDS R8, [UR4+0x100] ;  /* 0x00010004ff087984 */ /* 0x000e620008000800 */
[----:B------:R-:W-:Y:S01]  /*3250*/  BSSY.RECONVERGENT B0, `(.L_x_42) ;  /* 0x000000f000007945 */ /* 0x000fe20003800200 */
[----:B------:R-:W-:Y:S01]  /*3260*/  IMAD.MOV.U32 R4, RZ, RZ, 0x1 ;  /* 0x00000001ff047424 */ /* 0x000fe200078e00ff */
[----:B-1----:R-:W-:-:S13]  /*3270*/  ISETP.GT.AND P1, PT, R7, R8, PT ;  /* 0x000000080700720c */ /* 0x002fda0003f24270 */
[----:B------:R-:W-:Y:S05]  /*3280*/  @P1 BRA `(.L_x_43) ;  /* 0x00000000002c1947 */ /* 0x000fea0003800000 */
[----:B0-----:R-:W-:-:S07]  /*3290*/  IMAD.MOV.U32 R5, RZ, RZ, R7 ;  /* 0x000000ffff057224 */ /* 0x001fce00078e0007 */
.L_x_44:
[----:B-1----:R-:W-:-:S04]  /*32a0*/  IADD3 R10, P1, PT, R5, UR7, RZ ;  /* 0x00000007050a7c10 */ /* 0x002fc8000ff3e0ff */
[----:B------:R-:W-:-:S05]  /*32b0*/  LEA.HI.X.SX32 R11, R5, UR10, 0x1, P1 ;  /* 0x0000000a050b7c11 */ /* 0x000fca00088f0eff */
[----:B------:R-:W2:Y:S01]  /*32c0*/  LDG.E.U8 R12, desc[UR18][R10.64] ;  /* 0x000000120a0c7981 */ /* 0x000ea2000c1e1100 */
[----:B------:R-:W-:Y:S02]  /*32d0*/  IMAD.MOV.U32 R13, RZ, RZ, 0x31 ;  /* 0x00000031ff0d7424 */ /* 0x000fe400078e00ff */
[----:B------:R-:W-:Y:S01]  /*32e0*/  VIADD R5, R5, UR22 ;  /* 0x0000001605057c36 */ /* 0x000fe20008000000 */
[----:B--2---:R-:W-:-:S04]  /*32f0*/  ISETP.NE.AND P1, PT, R12, 0x30, PT ;  /* 0x000000300c00780c */ /* 0x004fc80003f25270 */
[----:B------:R-:W-:Y:S02]  /*3300*/  SEL R13, R13, 0x30, !P1 ;  /* 0x000000300d0d7807 */ /* 0x000fe40004800000 */
[----:B------:R-:W-:-:S03]  /*3310*/  ISETP.GT.AND P1, PT, R5, R8, PT ;  /* 0x000000080500720c */ /* 0x000fc60003f24270 */
[----:B------:R1:W-:Y:S10]  /*3320*/  STG.E.U8 desc[UR18][R10.64], R13 ;  /* 0x0000000d0a007986 */ /* 0x0003f4000c101112 */
[----:B------:R-:W-:Y:S05]  /*3330*/  @!P1 BRA `(.L_x_44) ;  /* 0xfffffffc00d89947 */ /* 0x000fea000383ffff */
.L_x_43:
[----:B------:R-:W-:Y:S05]  /*3340*/  BSYNC.RECONVERGENT B0 ;  /* 0x0000000000007941 */ /* 0x000fea0003800200 */
.L_x_42:
[----:B------:R-:W-:Y:S06]  /*3350*/  BAR.SYNC.DEFER_BLOCKING 0x0 ;  /* 0x0000000000007b1d */ /* 0x000fec0000010000 */
[----:B------:R-:W-:Y:S05]  /*3360*/  @P0 BRA `(.L_x_45) ;  /* 0xffffffcc00980947 */ /* 0x000fea000383ffff */
[----:B0-----:R-:W-:-:S07]  /*3370*/  IMAD.MOV.U32 R5, RZ, RZ, RZ ;  /* 0x000000ffff057224 */ /* 0x001fce00078e00ff */
.L_x_74:
[----:B------:R-:W-:Y:S01]  /*3380*/  ISETP.NE.AND P0, PT, R7, RZ, PT ;  /* 0x000000ff0700720c */ /* 0x000fe20003f05270 */
[----:B------:R-:W-:-:S12]  /*3390*/  BSSY.RECONVERGENT B0, `(.L_x_46) ;  /* 0x0000169000007945 */ /* 0x000fd80003800200 */
[----:B0-----:R-:W-:Y:S05]  /*33a0*/  @P0 BRA `(.L_x_47) ;  /* 0x00000014009c0947 */ /* 0x001fea0003800000 */
[----:B------:R-:W-:Y:S02]  /*33b0*/  ISETP.GT.U32.AND P0, PT, R0, R3, PT ;  /* 0x000000030000720c */ /* 0x000fe40003f04070 */
[----:B-1----:R-:W-:-:S11]  /*33c0*/  CS2R R12, SRZ ;  /* 0x00000000000c7805 */ /* 0x002fd6000001ff00 */
[----:B------:R-:W-:Y:S05]  /*33d0*/  @P0 BRA `(.L_x_48) ;  /* 0x0000001400840947 */ /* 0x000fea0003800000 */
[----:B------:R-:W-:Y:S01]  /*33e0*/  IMAD.MOV.U32 R8, RZ, RZ, R0 ;  /* 0x000000ffff087224 */ /* 0x000fe200078e0000 */
[----:B------:R-:W-:-:S07]  /*33f0*/  CS2R R12, SRZ ;  /* 0x00000000000c7805 */ /* 0x000fce000001ff00 */
.L_x_56:
        /* <DEDUP_REMOVED lines=11> */
.L_x_55:
        /* <DEDUP_REMOVED lines=23> */
.L_x_52:
        /* <DEDUP_REMOVED lines=18> */
[----:B------:R-:W3:Y:S01]  /*3740*/  LDG.E.U8 R45, desc[UR18][R36.64] ;  /* 0x00000012242d7981 */ /* 0x000ee2000c1e1100 */
[----:B------:R-:W-:Y:S02]  /*3750*/  UIADD3 UR15, UPT, UPT, UR14, 0x2, URZ ;  /* 0x000000020e0f7890 */ /* 0x000fe4000fffe0ff */
[----:B------:R-:W-:Y:S01]  /*3760*/  UIADD3.X UR28, UPT, UPT, URZ, UR10, URZ, UP1, !UPT ;  /* 0x0000000aff1c7290 */ /* 0x000fe20008ffe4ff */
[----:B------:R2:W3:Y:S01]  /*3770*/  LDG.E.U8 R44, desc[UR18][R14.64] ;  /* 0x000000120e2c7981 */ /* 0x0004e2000c1e1100 */
[----:B------:R-:W-:Y:S01]  /*3780*/  UIADD3 UR15, UP1, UPT, UR15, UR7, URZ ;  /* 0x000000070f0f7290 */ /* 0x000fe2000ff3e0ff */
[----:B------:R-:W-:Y:S02]  /*3790*/  IMAD.U32 R20, RZ, RZ, UR17 ;  /* 0x00000011ff147e24 */ /* 0x000fe4000f8e00ff */
[----:B------:R-:W4:Y:S01]  /*37a0*/  LDG.E.64 R26, desc[UR18][R32.64+0x8] ;  /* 0x00000812201a7981 */ /* 0x000f22000c1e1b00 */
[----:B------:R-:W-:Y:S01]  /*37b0*/  IMAD.U32 R21, RZ, RZ, UR28 ;  /* 0x0000001cff157e24 */ /* 0x000fe2000f8e00ff */
[----:B------:R-:W-:-:S02]  /*37c0*/  UIADD3 UR16, UPT, UPT, UR14, 0x3, URZ ;  /* 0x000000030e107890 */ /* 0x000fc4000fffe0ff */
[----:B------:R-:W-:Y:S01]  /*37d0*/  UIADD3.X UR28, UPT, UPT, URZ, UR10, URZ, UP1, !UPT ;  /* 0x0000000aff1c7290 */ /* 0x000fe20008ffe4ff */
[----:B------:R-:W5:Y:S01]  /*37e0*/  LDG.E.U8 R30, desc[UR18][R36.64+0x1] ;  /* 0x00000112241e7981 */ /* 0x000f62000c1e1100 */
[----:B------:R-:W-:Y:S01]  /*37f0*/  UIADD3 UR16, UP2, UPT, UR16, UR7, URZ ;  /* 0x0000000710107290 */ /* 0x000fe2000ff5e0ff */
[----:B------:R-:W-:Y:S02]  /*3800*/  IMAD.U32 R42, RZ, RZ, UR15 ;  /* 0x0000000fff2a7e24 */ /* 0x000fe4000f8e00ff */
[----:B------:R0:W5:Y:S01]  /*3810*/  LDG.E.U8 R31, desc[UR18][R20.64] ;  /* 0x00000012141f7981 */ /* 0x000162000c1e1100 */
[----:B------:R-:W-:-:S03]  /*3820*/  IMAD.U32 R43, RZ, RZ, UR28 ;  /* 0x0000001cff2b7e24 */ /* 0x000fc6000f8e00ff */
[----:B------:R-:W5:Y:S01]  /*3830*/  LDG.E.64 R22, desc[UR18][R32.64+0x10] ;  /* 0x0000101220167981 */ /* 0x000f62000c1e1b00 */
[----:B------:R-:W-:-:S03]  /*3840*/  UIADD3.X UR17, UPT, UPT, URZ, UR10, URZ, UP2, !UPT ;  /* 0x0000000aff117290 */ /* 0x000fc600097fe4ff */
[----:B------:R-:W5:Y:S01]  /*3850*/  LDG.E.U8 R38, desc[UR18][R42.64] ;  /* 0x000000122a267981 */ /* 0x000f62000c1e1100 */
[----:B------:R-:W-:-:S03]  /*3860*/  IMAD.U32 R40, RZ, RZ, UR16 ;  /* 0x00000010ff287e24 */ /* 0x000fc6000f8e00ff */
[----:B------:R-:W5:Y:S01]  /*3870*/  LDG.E.U8 R39, desc[UR18][R36.64+0x2] ;  /* 0x0000021224277981 */ /* 0x000f62000c1e1100 */
[----:B------:R-:W-:-:S03]  /*3880*/  IMAD.U32 R41, RZ, RZ, UR17 ;  /* 0x00000011ff297e24 */ /* 0x000fc6000f8e00ff */
[----:B------:R-:W5:Y:S04]  /*3890*/  LDG.E.64 R24, desc[UR18][R32.64+0x18] ;  /* 0x0000181220187981 */ /* 0x000f68000c1e1b00 */
[----:B------:R-:W5:Y:S04]  /*38a0*/  LDG.E.U8 R29, desc[UR18][R40.64] ;  /* 0x00000012281d7981 */ /* 0x000f68000c1e1100 */
[----:B------:R-:W5:Y:S01]  /*38b0*/  LDG.E.U8 R28, desc[UR18][R36.64+0x3] ;  /* 0x00000312241c7981 */ /* 0x000f62000c1e1100 */
[----:B------:R-:W-:-:S03]  /*38c0*/  UIADD3 UR15, UPT, UPT, UR14, 0x4, URZ ;  /* 0x000000040e0f7890 */ /* 0x000fc6000fffe0ff */
[----:B------:R-:W5:Y:S01]  /*38d0*/  LDG.E.U8 R42, desc[UR18][R36.64+0x4] ;  /* 0x00000412242a7981 */ /* 0x000f62000c1e1100 */
[----:B------:R-:W-:-:S03]  /*38e0*/  UIADD3 UR15, UP1, UPT, UR15, UR7, URZ ;  /* 0x000000070f0f7290 */ /* 0x000fc6000ff3e0ff */
[----:B------:R-:W5:Y:S01]  /*38f0*/  LDG.E.U8 R43, desc[UR18][R36.64+0x5] ;  /* 0x00000512242b7981 */ /* 0x000f62000c1e1100 */
[----:B------:R-:W-:-:S03]  /*3900*/  UIADD3.X UR16, UPT, UPT, URZ, UR10, URZ, UP1, !UPT ;  /* 0x0000000aff107290 */ /* 0x000fc60008ffe4ff */
[----:B------:R-:W5:Y:S04]  /*3910*/  LDG.E.U8 R41, desc[UR18][R36.64+0x6] ;  /* 0x0000061224297981 */ /* 0x000f68000c1e1100 */
[----:B------:R-:W5:Y:S04]  /*3920*/  LDG.E.U8 R40, desc[UR18][R36.64+0x7] ;  /* 0x0000071224287981 */ /* 0x000f68000c1e1100 */
[----:B------:R-:W5:Y:S01]  /*3930*/  LDG.E.64 R36, desc[UR18][R32.64+0x38] ;  /* 0x0000381220247981 */ /* 0x000f62000c1e1b00 */
[----:B--2---:R-:W-:Y:S01]  /*3940*/  DADD R14, -R16, 1 ;  /* 0x3ff00000100e7429 */ /* 0x004fe20000000100 */
[----:B---3--:R-:W-:-:S09]  /*3950*/  ISETP.NE.AND P1, PT, R44, R45, PT ;  /* 0x0000002d2c00720c */ /* 0x008fd20003f25270 */
[----:B0-----:R-:W-:Y:S02]  /*3960*/  FSEL R20, R16, R14, !P1 ;  /* 0x0000000e10147208 */ /* 0x001fe40004800000 */
[----:B------:R-:W-:Y:S02]  /*3970*/  FSEL R21, R17, R15, !P1 ;  /* 0x0000000f11157208 */ /* 0x000fe40004800000 */
[----:B------:R-:W-:Y:S02]  /*3980*/  FSEL R16, R14, R16, !P1 ;  /* 0x000000100e107208 */ /* 0x000fe40004800000 */
[----:B------:R-:W-:Y:S01]  /*3990*/  FSEL R17, R15, R17, !P1 ;  /* 0x000000110f117208 */ /* 0x000fe20004800000 */
[----:B----4-:R-:W-:Y:S01]  /*39a0*/  DADD R14, -R26, 1 ;  /* 0x3ff000001a0e7429 */ /* 0x010fe20000000100 */
[----:B-----5:R-:W-:Y:S01]  /*39b0*/  ISETP.NE.AND P1, PT, R31, R30, PT ;  /* 0x0000001e1f00720c */ /* 0x020fe20003f25270 */
[----:B------:R-:W-:-:S03]  /*39c0*/  DADD R20, R34, R20 ;  /* 0x0000000022147229 */ /* 0x000fc60000000014 */
[----:B------:R-:W-:Y:S02]  /*39d0*/  DADD R16, R18, R16 ;  /* 0x0000000012107229 */ /* 0x000fe40000000010 */
[----:B------:R-:W-:-:S03]  /*39e0*/  DADD R18, -R22, 1 ;  /* 0x3ff0000016127429 */ /* 0x000fc60000000100 */
[----:B------:R-:W-:Y:S02]  /*39f0*/  FSEL R30, R26, R14, !P1 ;  /* 0x0000000e1a1e7208 */ /* 0x000fe40004800000 */
[----:B------:R-:W-:Y:S01]  /*3a00*/  FSEL R31, R27, R15, !P1 ;  /* 0x0000000f1b1f7208 */ /* 0x000fe20004800000 */
[----:B------:R-:W-:Y:S01]  /*3a10*/  IMAD.U32 R34, RZ, RZ, UR15 ;  /* 0x0000000fff227e24 */ /* 0x000fe2000f8e00ff */
[----:B------:R-:W-:Y:S02]  /*3a20*/  FSEL R26, R14, R26, !P1 ;  /* 0x0000001a0e1a7208 */ /* 0x000fe40004800000 */
[----:B------:R-:W-:Y:S01]  /*3a30*/  FSEL R27, R15, R27, !P1 ;  /* 0x0000001b0f1b7208 */ /* 0x000fe20004800000 */
[----:B------:R-:W-:Y:S01]  /*3a40*/  UIADD3 UR15, UPT, UPT, UR14, 0x5, URZ ;  /* 0x000000050e0f7890 */ /* 0x000fe2000fffe0ff */
[----:B------:R-:W-:Y:S01]  /*3a50*/  ISETP.NE.AND P1, PT, R38, R39, PT ;  /* 0x000000272600720c */ /* 0x000fe20003f25270 */
[----:B------:R-:W-:Y:S01]  /*3a60*/  DADD R14, -R24, 1 ;  /* 0x3ff00000180e7429 */ /* 0x000fe20000000100 */
[----:B------:R-:W-:Y:S01]  /*3a70*/  IMAD.U32 R35, RZ, RZ, UR16 ;  /* 0x00000010ff237e24 */ /* 0x000fe2000f8e00ff */
[----:B------:R-:W-:Y:S01]  /*3a80*/  DADD R30, R20, R30 ;  /* 0x00000000141e7229 */ /* 0x000fe2000000001e */
[----:B------:R-:W-:Y:S01]  /*3a90*/  UIADD3 UR16, UP1, UPT, UR15, UR7, URZ ;  /* 0x000000070f107290 */ /* 0x000fe2000ff3e0ff */
[----:B------:R-:W-:-:S02]  /*3aa0*/  FSEL R20, R22, R18, !P1 ;  /* 0x0000001216147208 */ /* 0x000fc40004800000 */
[----:B------:R-:W-:Y:S01]  /*3ab0*/  FSEL R21, R23, R19, !P1 ;  /* 0x0000001317157208 */ /* 0x000fe20004800000 */
[----:B------:R0:W2:Y:S01]  /*3ac0*/  LDG.E.U8 R45, desc[UR18][R34.64] ;  /* 0x00000012222d7981 */ /* 0x0000a2000c1e1100 */
[----:B------:R-:W-:Y:S02]  /*3ad0*/  FSEL R18, R18, R22, !P1 ;  /* 0x0000001612127208 */ /* 0x000fe40004800000 */
[----:B------:R-:W-:Y:S02]  /*3ae0*/  FSEL R19, R19, R23, !P1 ;  /* 0x0000001713137208 */ /* 0x000fe40004800000 */
[----:B------:R-:W3:Y:S01]  /*3af0*/  LDG.E.64 R22, desc[UR18][R32.64+0x20] ;  /* 0x0000201220167981 */ /* 0x000ee2000c1e1b00 */
[----:B------:R-:W-:Y:S01]  /*3b00*/  ISETP.NE.AND P2, PT, R29, R28, PT ;  /* 0x0000001c1d00720c */ /* 0x000fe20003f45270 */
[----:B------:R-:W-:Y:S02]  /*3b10*/  UIADD3.X UR17, UPT, UPT, URZ, UR10, URZ, UP1, !UPT ;  /* 0x0000000aff117290 */ /* 0x000fe40008ffe4ff */
[----:B------:R-:W-:Y:S01]  /*3b20*/  UIADD3 UR15, UPT, UPT, UR14, 0x6, URZ ;  /* 0x000000060e0f7890 */ /* 0x000fe2000fffe0ff */
[----:B------:R-:W-:-:S02]  /*3b30*/  FSEL R28, R24, R14, !P2 ;  /* 0x0000000e181c7208 */ /* 0x000fc40005000000 */
[----:B------:R-:W-:Y:S01]  /*3b40*/  FSEL R29, R25, R15, !P2 ;  /* 0x0000000f191d7208 */ /* 0x000fe20005000000 */
[----:B------:R-:W-:Y:S01]  /*3b50*/  UIADD3 UR15, UP1, UPT, UR15, UR7, URZ ;  /* 0x000000070f0f7290 */ /* 0x000fe2000ff3e0ff */
[----:B------:R-:W-:Y:S02]  /*3b60*/  FSEL R24, R14, R24, !P2 ;  /* 0x000000180e187208 */ /* 0x000fe40005000000 */
[----:B------:R-:W-:Y:S01]  /*3b70*/  FSEL R25, R15, R25, !P2 ;  /* 0x000000190f197208 */ /* 0x000fe20005000000 */
[----:B------:R-:W-:Y:S01]  /*3b80*/  IMAD.U32 R38, RZ, RZ, UR16 ;  /* 0x00000010ff267e24 */ /* 0x000fe2000f8e00ff */
[----:B------:R-:W4:Y:S01]  /*3b90*/  LDG.E.64 R14, desc[UR18][R32.64+0x28] ;  /* 0x00002812200e7981 */ /* 0x000f22000c1e1b00 */
[----:B------:R-:W-:Y:S01]  /*3ba0*/  IMAD.U32 R39, RZ, RZ, UR17 ;  /* 0x00000011ff277e24 */ /* 0x000fe2000f8e00ff */
[----:B------:R-:W-:Y:S02]  /*3bb0*/  UIADD3 UR14, UPT, UPT, UR14, 0x7, URZ ;  /* 0x000000070e0e7890 */ /* 0x000fe4000fffe0ff */
[----:B------:R-:W-:Y:S01]  /*3bc0*/  UIADD3.X UR16, UPT, UPT, URZ, UR10, URZ, UP1, !UPT ;  /* 0x0000000aff107290 */ /* 0x000fe20008ffe4ff */
[----:B------:R-:W-:Y:S01]  /*3bd0*/  DADD R26, R16, R26 ;  /* 0x00000000101a7229 */ /* 0x000fe2000000001a */
[----:B------:R1:W5:Y:S01]  /*3be0*/  LDG.E.U8 R44, desc[UR18][R38.64] ;  /* 0x00000012262c7981 */ /* 0x000362000c1e1100 */
[----:B------:R-:W-:Y:S01]  /*3bf0*/  UIADD3 UR14, UP1, UPT, UR14, UR7, URZ ;  /* 0x000000070e0e7290 */ /* 0x000fe2000ff3e0ff */
[----:B0-----:R-:W-:-:S02]  /*3c00*/  IMAD.U32 R34, RZ, RZ, UR15 ;  /* 0x0000000fff227e24 */ /* 0x001fc4000f8e00ff */
[----:B------:R-:W5:Y:S01]  /*3c10*/  LDG.E.64 R16, desc[UR18][R32.64+0x30] ;  /* 0x0000301220107981 */ /* 0x000f62000c1e1b00 */
[----:B------:R-:W-:Y:S01]  /*3c20*/  IMAD.U32 R35, RZ, RZ, UR16 ;  /* 0x00000010ff237e24 */ /* 0x000fe2000f8e00ff */
[----:B------:R-:W-:-:S04]  /*3c30*/  UIADD3.X UR15, UPT, UPT, URZ, UR10, URZ, UP1, !UPT ;  /* 0x0000000aff0f7290 */ /* 0x000fc80008ffe4ff */
[----:B------:R-:W5:Y:S01]  /*3c40*/  LDG.E.U8 R34, desc[UR18][R34.64] ;  /* 0x0000001222227981 */ /* 0x000f62000c1e1100 */
[----:B-1----:R-:W-:Y:S02]  /*3c50*/  IMAD.U32 R38, RZ, RZ, UR14 ;  /* 0x0000000eff267e24 */ /* 0x002fe4000f8e00ff */
[----:B------:R-:W-:-:S06]  /*3c60*/  IMAD.U32 R39, RZ, RZ, UR15 ;  /* 0x0000000fff277e24 */ /* 0x000fcc000f8e00ff */
[----:B------:R-:W5:Y:S01]  /*3c70*/  LDG.E.U8 R39, desc[UR18][R38.64] ;  /* 0x0000001226277981 */ /* 0x000f62000c1e1100 */
[----:B------:R-:W-:Y:S02]  /*3c80*/  DADD R30, R30, R20 ;  /* 0x000000001e1e7229 */ /* 0x000fe40000000014 */
[----:B------:R-:W-:-:S06]  /*3c90*/  DADD R18, R26, R18 ;  /* 0x000000001a127229 */ /* 0x000fcc0000000012 */
[----:B------:R-:W-:Y:S02]  /*3ca0*/  DADD R30, R30, R28 ;  /* 0x000000001e1e7229 */ /* 0x000fe4000000001c */
[----:B------:R-:W-:Y:S01]  /*3cb0*/  DADD R18, R18, R24 ;  /* 0x0000000012127229 */ /* 0x000fe20000000018 */
[----:B------:R-:W-:-:S04]  /*3cc0*/  UIADD3 UR6, UPT, UPT, UR6, 0x8, URZ ;  /* 0x0000000806067890 */ /* 0x000fc8000fffe0ff */
[----:B------:R-:W-:Y:S01]  /*3cd0*/  UISETP.NE.AND UP1, UPT, UR6, UR5, UPT ;  /* 0x000000050600728c */ /* 0x000fe2000bf25270 */
[----:B---3--:R-:W-:Y:S01]  /*3ce0*/  DADD R20, -R22, 1 ;  /* 0x3ff0000016147429 */ /* 0x008fe20000000100 */
[----:B--2---:R-:W-:-:S09]  /*3cf0*/  ISETP.NE.AND P1, PT, R45, R42, PT ;  /* 0x0000002a2d00720c */ /* 0x004fd20003f25270 */
[----:B------:R-:W-:Y:S01]  /*3d00*/  FSEL R26, R22, R20, !P1 ;  /* 0x00000014161a7208 */ /* 0x000fe20004800000 */
[----:B----4-:R-:W-:Y:S01]  /*3d10*/  DADD R28, -R14, 1 ;  /* 0x3ff000000e1c7429 */ /* 0x010fe20000000100 */
[----:B------:R-:W-:Y:S02]  /*3d20*/  FSEL R27, R23, R21, !P1 ;  /* 0x00000015171b7208 */ /* 0x000fe40004800000 */
[----:B------:R-:W-:Y:S02]  /*3d30*/  FSEL R20, R20, R22, !P1 ;  /* 0x0000001614147208 */ /* 0x000fe40004800000 */
[----:B------:R-:W-:Y:S02]  /*3d40*/  FSEL R21, R21, R23, !P1 ;  /* 0x0000001715157208 */ /* 0x000fe40004800000 */
[----:B-----5:R-:W-:Y:S01]  /*3d50*/  ISETP.NE.AND P1, PT, R44, R43, PT ;  /* 0x0000002b2c00720c */ /* 0x020fe20003f25270 */
[----:B------:R-:W-:Y:S02]  /*3d60*/  DADD R26, R30, R26 ;  /* 0x000000001e1a7229 */ /* 0x000fe4000000001a */
[----:B------:R-:W-:Y:S01]  /*3d70*/  DADD R24, -R16, 1 ;  /* 0x3ff0000010187429 */ /* 0x000fe20000000100 */
        /* <DEDUP_REMOVED lines=23> */
.L_x_51:
        /* <DEDUP_REMOVED lines=34> */
[----:B------:R-:W-:Y:S01]  /*4110*/  UIADD3.X UR16, UPT, UPT, URZ, UR10, URZ, UP2, !UPT ;  /* 0x0000000aff107290 */ /* 0x000fe200097fe4ff */
[----:B------:R-:W-:Y:S01]  /*4120*/  IMAD.U32 R22, RZ, RZ, UR15 ;  /* 0x0000000fff167e24 */ /* 0x000fe2000f8e00ff */
[----:B------:R-:W-:Y:S01]  /*4130*/  UIADD3 UR6, UP3, UPT, UR6, UR7, URZ ;  /* 0x0000000706067290 */ /* 0x000fe2000ff7e0ff */
[----:B------:R-:W5:Y:S04]  /*4140*/  LDG.E.U8 R38, desc[UR18][R16.64] ;  /* 0x0000001210267981 */ /* 0x000f68000c1e1100 */
[----:B------:R-:W5:Y:S01]  /*4150*/  LDG.E.U8 R41, desc[UR18][R32.64+0x1] ;  /* 0x0000011220297981 */ /* 0x000f62000c1e1100 */
[----:B------:R-:W-:Y:S01]  /*4160*/  IMAD.U32 R23, RZ, RZ, UR16 ;  /* 0x00000010ff177e24 */ /* 0x000fe2000f8e00ff */
[----:B------:R-:W-:-:S02]  /*4170*/  UIADD3.X UR14, UPT, UPT, URZ, UR10, URZ, UP3, !UPT ;  /* 0x0000000aff0e7290 */ /* 0x000fc40009ffe4ff */
[----:B------:R-:W5:Y:S04]  /*4180*/  LDG.E.U8 R43, desc[UR18][R32.64+0x2] ;  /* 0x00000212202b7981 */ /* 0x000f68000c1e1100 */
[----:B------:R-:W5:Y:S01]  /*4190*/  LDG.E.64 R16, desc[UR18][R30.64+0x10] ;  /* 0x000010121e107981 */ /* 0x000f62000c1e1b00 */
[----:B------:R-:W-:-:S03]  /*41a0*/  IMAD.U32 R36, RZ, RZ, UR6 ;  /* 0x00000006ff247e24 */ /* 0x000fc6000f8e00ff */
[----:B------:R4:W5:Y:S01]  /*41b0*/  LDG.E.U8 R40, desc[UR18][R22.64] ;  /* 0x0000001216287981 */ /* 0x000962000c1e1100 */
[----:B------:R-:W-:-:S03]  /*41c0*/  IMAD.U32 R37, RZ, RZ, UR14 ;  /* 0x0000000eff257e24 */ /* 0x000fc6000f8e00ff */
[----:B------:R-:W5:Y:S04]  /*41d0*/  LDG.E.64 R20, desc[UR18][R30.64+0x18] ;  /* 0x000018121e147981 */ /* 0x000f68000c1e1b00 */
        /* <DEDUP_REMOVED lines=14> */
[----:B------:R-:W-:Y:S02]  /*42c0*/  FSEL R26, R14, R22, !P2 ;  /* 0x000000160e1a7208 */ /* 0x000fe40005000000 */
        /* <DEDUP_REMOVED lines=20> */
.L_x_53:
        /* <DEDUP_REMOVED lines=50> */
.L_x_54:
        /* <DEDUP_REMOVED lines=29> */
.L_x_50:
[----:B------:R-:W-:Y:S05]  /*4900*/  @P0 BRA `(.L_x_55) ;  /* 0xffffffe800e80947 */ /* 0x000fea000383ffff */
.L_x_49:
[----:B------:R-:W0:Y:S01]  /*4910*/  LDC R14, c[0x0][0x3cc] ;  /* 0x0000f300ff0e7b82 */ /* 0x000e220000000800 */
[----:B------:R-:W-:-:S07]  /*4920*/  DSETP.GEU.AND P0, PT, R34, R18, PT ;  /* 0x000000122200722a */ /* 0x000fce0003f0e000 */
[----:B------:R-:W1:Y:S01]  /*4930*/  LDC.64 R10, c[0x0][0x390] ;  /* 0x0000e400ff0a7b82 */ /* 0x000e620000000a00 */
[----:B0-----:R-:W-:Y:S01]  /*4940*/  IMAD R15, R14, UR20, RZ ;  /* 0x000000140e0f7c24 */ /* 0x001fe2000f8e02ff */
[----:B------:R-:W-:-:S03]  /*4950*/  FSEL R14, R34, R18, !P0 ;  /* 0x00000012220e7208 */ /* 0x000fc60004000000 */
[----:B-1----:R-:W-:Y:S01]  /*4960*/  IMAD.WIDE.U32 R10, R15, 0x10, R10 ;  /* 0x000000100f0a7825 */ /* 0x002fe200078e000a */
[----:B------:R-:W-:-:S03]  /*4970*/  FSEL R15, R35, R19, !P0 ;  /* 0x00000013230f7208 */ /* 0x000fc60004000000 */
[----:B------:R-:W-:-:S03]  /*4980*/  IMAD.WIDE.U32 R10, R8, 0x10, R10 ;  /* 0x00000010080a7825 */ /* 0x000fc600078e000a */
[----:B------:R-:W-:Y:S01]  /*4990*/  DADD R12, R12, R14 ;  /* 0x000000000c0c7229 */ /* 0x000fe2000000000e */
[----:B------:R-:W-:Y:S01]  /*49a0*/  VIADD R8, R8, 0x1 ;  /* 0x0000000108087836 */ /* 0x000fe20000000000 */
[----:B------:R0:W-:Y:S04]  /*49b0*/  STG.E.64 desc[UR18][R10.64], R34 ;  /* 0x000000220a007986 */ /* 0x0001e8000c101b12 */
[----:B------:R0:W-:Y:S01]  /*49c0*/  STG.E.64 desc[UR18][R10.64+0x8], R18 ;  /* 0x000008120a007986 */ /* 0x0001e2000c101b12 */
[----:B------:R-:W-:-:S13]  /*49d0*/  ISETP.GT.U32.AND P0, PT, R8, R3, PT ;  /* 0x000000030800720c */ /* 0x000fda0003f04070 */
[----:B0-----:R-:W-:Y:S05]  /*49e0*/  @!P0 BRA `(.L_x_56) ;  /* 0xffffffe800848947 */ /* 0x001fea000383ffff */
.L_x_48:
[----:B------:R-:W-:Y:S02]  /*49f0*/  IMAD.U32 R10, RZ, RZ, UR8 ;  /* 0x00000008ff0a7e24 */ /* 0x000fe4000f8e00ff */
[----:B------:R-:W-:-:S05]  /*4a00*/  IMAD.U32 R11, RZ, RZ, UR9 ;  /* 0x00000009ff0b7e24 */ /* 0x000fca000f8e00ff */
[----:B------:R0:W-:Y:S02]  /*4a10*/  STG.E.64 desc[UR18][R10.64], R12 ;  /* 0x0000000c0a007986 */ /* 0x0001e4000c101b12 */
.L_x_47:
[----:B------:R-:W-:Y:S05]  /*4a20*/  BSYNC.RECONVERGENT B0 ;  /* 0x0000000000007941 */ /* 0x000fea0003800200 */
.L_x_46:
[----:B------:R-:W-:Y:S01]  /*4a30*/  BAR.SYNC.DEFER_BLOCKING 0x0 ;  /* 0x0000000000007b1d */ /* 0x000fe20000010000 */
[----:B01----:R-:W-:Y:S02]  /*4a40*/  IMAD.U32 R10, RZ, RZ, UR8 ;  /* 0x00000008ff0a7e24 */ /* 0x003fe4000f8e00ff */
[----:B------:R-:W-:-:S06]  /*4a50*/  IMAD.U32 R11, RZ, RZ, UR9 ;  /* 0x00000009ff0b7e24 */ /* 0x000fcc000f8e00ff */
[----:B------:R-:W2:Y:S01]  /*4a60*/  LDG.E.64 R10, desc[UR18][R10.64] ;  /* 0x000000120a0a7981 */ /* 0x000ea2000c1e1b00 */
[----:B------:R-:W-:Y:S01]  /*4a70*/  ISETP.GE.U32.AND P0, PT, R7, R2, PT ;  /* 0x000000020700720c */ /* 0x000fe20003f06070 */
[----:B------:R-:W-:Y:S01]  /*4a80*/  BSSY.RECONVERGENT B0, `(.L_x_57) ;  /* 0x000006d000007945 */ /* 0x000fe20003800200 */
[----:B------:R-:W-:Y:S02]  /*4a90*/  IMAD.MOV.U32 R27, RZ, RZ, -0x1 ;  /* 0xffffffffff1b7424 */ /* 0x000fe400078e00ff */
[----:B--2---:R-:W-:Y:S02]  /*4aa0*/  IMAD.MOV.U32 R12, RZ, RZ, R10 ;  /* 0x000000ffff0c7224 */ /* 0x004fe400078e000a */
[----:B------:R-:W-:-:S07]  /*4ab0*/  IMAD.MOV.U32 R13, RZ, RZ, R11 ;  /* 0x000000ffff0d7224 */ /* 0x000fce00078e000b */
[----:B------:R-:W-:Y:S05]  /*4ac0*/  @P0 BRA `(.L_x_58) ;  /* 0x0000000400a00947 */ /* 0x000fea0003800000 */
[----:B------:R-:W-:Y:S02]  /*4ad0*/  IMAD.MOV.U32 R27, RZ, RZ, -0x1 ;  /* 0xffffffffff1b7424 */ /* 0x000fe400078e00ff */
[----:B------:R-:W-:Y:S02]  /*4ae0*/  IMAD.MOV.U32 R8, RZ, RZ, R7 ;  /* 0x000000ffff087224 */ /* 0x000fe400078e0007 */
[----:B------:R-:W-:Y:S02]  /*4af0*/  IMAD.MOV.U32 R12, RZ, RZ, R10 ;  /* 0x000000ffff0c7224 */ /* 0x000fe400078e000a */
[----:B------:R-:W-:-:S07]  /*4b00*/  IMAD.MOV.U32 R13, RZ, RZ, R11 ;  /* 0x000000ffff0d7224 */ /* 0x000fce00078e000b */
.L_x_67:
[----:B------:R-:W0:Y:S01]  /*4b10*/  LDC.64 R14, c[0x0][0x3c0] ;  /* 0x0000f000ff0e7b82 */ /* 0x000e220000000a00 */
        /* <DEDUP_REMOVED lines=9> */
[----:B------:R-:W-:Y:S01]  /*4bb0*/  IADD3 R14, P0, PT, R8, UR7, RZ ;  /* 0x00000007080e7c10 */ /* 0x000fe2000ff1e0ff */
[----:B------:R-:W-:Y:S02]  /*4bc0*/  IMAD.MOV.U32 R16, RZ, RZ, R10 ;  /* 0x000000ffff107224 */ /* 0x000fe400078e000a */
[----:B------:R-:W-:Y:S02]  /*4bd0*/  IMAD.MOV.U32 R17, RZ, RZ, R11 ;  /* 0x000000ffff117224 */ /* 0x000fe400078e000b */
[----:B------:R-:W-:-:S08]  /*4be0*/  IMAD.X R15, RZ, RZ, UR10, P0 ;  /* 0x0000000aff0f7e24 */ /* 0x000fd000080e06ff */
.L_x_66:
[----:B------:R-:W0:Y:S02]  /*4bf0*/  LDC.64 R20, c[0x0][0x3b0] ;  /* 0x0000ec00ff147b82 */ /* 0x000e240000000a00 */
[----:B0-----:R-:W-:-:S05]  /*4c00*/  IMAD.WIDE.U32 R20, R29, 0x14, R20 ;  /* 0x000000141d147825 */ /* 0x001fca00078e0014 */
[----:B------:R-:W2:Y:S01]  /*4c10*/  LDG.E R25, desc[UR18][R20.64+0x4] ;  /* 0x0000041214197981 */ /* 0x000ea2000c1e1900 */
[----:B------:R-:W-:Y:S01]  /*4c20*/  BSSY.RECONVERGENT B2, `(.L_x_61) ;  /* 0x0000047000027945 */ /* 0x000fe20003800200 */
[----:B--2---:R-:W-:-:S13]  /*4c30*/  ISETP.NE.AND P0, PT, R25, RZ, PT ;  /* 0x000000ff1900720c */ /* 0x004fda0003f05270 */
[----:B------:R-:W-:Y:S05]  /*4c40*/  @!P0 BRA `(.L_x_62) ;  /* 0x0000000400108947 */ /* 0x000fea0003800000 */
[----:B------:R-:W2:Y:S01]  /*4c50*/  LDG.E R31, desc[UR18][R20.64] ;  /* 0x00000012141f7981 */ /* 0x000ea2000c1e1900 */
[----:B------:R-:W2:Y:S02]  /*4c60*/  LDC.64 R18, c[0x0][0x3a8] ;  /* 0x0000ea00ff127b82 */ /* 0x000ea40000000a00 */
[----:B--2---:R-:W-:-:S05]  /*4c70*/  IMAD.WIDE.U32 R18, R31, 0x10, R18 ;  /* 0x000000101f127825 */ /* 0x004fca00078e0012 */
[----:B------:R-:W2:Y:S01]  /*4c80*/  LDG.E R23, desc[UR18][R18.64+0x8] ;  /* 0x0000081212177981 */ /* 0x000ea2000c1e1900 */
[----:B------:R-:W-:Y:S01]  /*4c90*/  IADD3 R22, P1, PT, R18, 0x8, RZ ;  /* 0x0000000812167810 */ /* 0x000fe20007f3e0ff */
[----:B------:R-:W-:Y:S04]  /*4ca0*/  BSSY.RELIABLE B3, `(.L_x_63) ;  /* 0x0000014000037945 */ /* 0x000fe80003800100 */
[----:B------:R-:W-:Y:S01]  /*4cb0*/  IMAD.X R21, RZ, RZ, R19, P1 ;  /* 0x000000ffff157224 */ /* 0x000fe200008e0613 */
[----:B--2---:R-:W-:-:S13]  /*4cc0*/  ISETP.GT.U32.AND P0, PT, R26, R23, PT ;  /* 0x000000171a00720c */ /* 0x004fda0003f04070 */
[----:B------:R-:W-:Y:S05]  /*4cd0*/  @!P0 BRA `(.L_x_64) ;  /* 0x0000000000408947 */ /* 0x000fea0003800000 */
[----:B------:R-:W-:Y:S01]  /*4ce0*/  BSSY.RELIABLE B4, `(.L_x_64) ;  /* 0x000000f000047945 */ /* 0x000fe20003800100 */
[----:B------:R-:W-:-:S07]  /*4cf0*/  IMAD.MOV.U32 R20, RZ, RZ, RZ ;  /* 0x000000ffff147224 */ /* 0x000fce00078e00ff */
.L_x_65:
[----:B------:R-:W-:-:S05]  /*4d00*/  VIADD R20, R20, 0x1 ;  /* 0x0000000114147836 */ /* 0x000fca0000000000 */
[----:B------:R-:W-:-:S13]  /*4d10*/  ISETP.NE.AND P0, PT, R20, R25, PT ;  /* 0x000000191400720c */ /* 0x000fda0003f05270 */
[----:B------:R-:W-:Y:S05]  /*4d20*/  @!P0 BREAK.RELIABLE B4 ;  /* 0x0000000000048942 */ /* 0x000fea0003800100 */
[----:B------:R-:W-:Y:S05]  /*4d30*/  @!P0 BREAK.RELIABLE B3 ;  /* 0x0000000000038942 */ /* 0x000fea0003800100 */
[----:B------:R-:W-:Y:S05]  /*4d40*/  @!P0 BRA `(.L_x_62) ;  /* 0x0000000000d08947 */ /* 0x000fea0003800000 */
[----:B------:R-:W0:Y:S01]  /*4d50*/  LDC.64 R18, c[0x0][0x3a8] ;  /* 0x0000ea00ff127b82 */ /* 0x000e220000000a00 */
[----:B------:R-:W-:-:S04]  /*4d60*/  IMAD.IADD R21, R31, 0x1, R20 ;  /* 0x000000011f157824 */ /* 0x000fc800078e0214 */
[----:B0-----:R-:W-:-:S05]  /*4d70*/  IMAD.WIDE.U32 R18, R21, 0x10, R18 ;  /* 0x0000001015127825 */ /* 0x001fca00078e0012 */
[----:B------:R-:W2:Y:S01]  /*4d80*/  LDG.E R21, desc[UR18][R18.64+0x8] ;  /* 0x0000081212157981 */ /* 0x000ea2000c1e1900 */
[----:B------:R-:W-:Y:S02]  /*4d90*/  IADD3 R22, P1, PT, R18, 0x8, RZ ;  /* 0x0000000812167810 */ /* 0x000fe40007f3e0ff */
[----:B--2---:R-:W-:-:S03]  /*4da0*/  ISETP.GT.U32.AND P0, PT, R26, R21, PT ;  /* 0x000000151a00720c */ /* 0x004fc60003f04070 */
[----:B------:R-:W-:-:S10]  /*4db0*/  IMAD.X R21, RZ, RZ, R19, P1 ;  /* 0x000000ffff157224 */ /* 0x000fd400008e0613 */
[----:B------:R-:W-:Y:S05]  /*4dc0*/  @P0 BRA `(.L_x_65) ;  /* 0xfffffffc00cc0947 */ /* 0x000fea000383ffff */
[----:B------:R-:W-:Y:S05]  /*4dd0*/  BSYNC.RELIABLE B4 ;  /* 0x0000000000047941 */ /* 0x000fea0003800100 */
.L_x_64:
[----:B------:R-:W-:Y:S05]  /*4de0*/  BSYNC.RELIABLE B3 ;  /* 0x0000000000037941 */ /* 0x000fea0003800100 */
.L_x_63:
[----:B------:R-:W-:-:S05]  /*4df0*/  IMAD.MOV.U32 R20, RZ, RZ, R22 ;  /* 0x000000ffff147224 */ /* 0x000fca00078e0016 */
[----:B------:R-:W2:Y:S02]  /*4e00*/  LDG.E R19, desc[UR18][R20.64+-0x4] ;  /* 0xfffffc1214137981 */ /* 0x000ea4000c1e1900 */
[----:B--2---:R-:W-:-:S13]  /*4e10*/  ISETP.GE.U32.AND P0, PT, R26, R19, PT ;  /* 0x000000131a00720c */ /* 0x004fda0003f06070 */
[----:B------:R-:W-:Y:S05]  /*4e20*/  @!P0 BRA `(.L_x_62) ;  /* 0x0000000000988947 */ /* 0x000fea0003800000 */
[----:B------:R0:W2:Y:S01]  /*4e30*/  LDG.E R20, desc[UR18][R20.64+-0x8] ;  /* 0xfffff81214147981 */ /* 0x0000a2000c1e1900 */
[----:B------:R-:W1:Y:S01]  /*4e40*/  LDCU.64 UR4, c[0x0][0x3a0] ;  /* 0x00007400ff0477ac */ /* 0x000e620008000a00 */
[----:B------:R-:W-:Y:S01]  /*4e50*/  IMAD.IADD R19, R26, 0x1, -R19 ;  /* 0x000000011a137824 */ /* 0x000fe200078e0a13 */
[----:B------:R-:W0:Y:S01]  /*4e60*/  LDC R22, c[0x0][0x3cc] ;  /* 0x0000f300ff167b82 */ /* 0x000e220000000800 */
[----:B------:R-:W3:Y:S01]  /*4e70*/  LDG.E.U8 R36, desc[UR18][R14.64] ;  /* 0x000000120e247981 */ /* 0x000ee2000c1e1100 */
[----:B------:R-:W4:Y:S01]  /*4e80*/  LDCU.64 UR12, c[0x0][0x398] ;  /* 0x00007300ff0c77ac */ /* 0x000f220008000a00 */
[----:B0-----:R-:W-:Y:S01]  /*4e90*/  IMAD R21, R22, UR20, RZ ;  /* 0x0000001416157c24 */ /* 0x001fe2000f8e02ff */
[----:B--2---:R-:W-:-:S04]  /*4ea0*/  IADD3 R32, P0, PT, R20, R19, RZ ;  /* 0x0000001314207210 */ /* 0x004fc80007f1e0ff */
[----:B------:R-:W0:Y:S01]  /*4eb0*/  LDC.64 R18, c[0x0][0x390] ;  /* 0x0000e400ff127b82 */ /* 0x000e220000000a00 */
[----:B------:R-:W-:Y:S01]  /*4ec0*/  IMAD.X R23, RZ, RZ, RZ, P0 ;  /* 0x000000ffff177224 */ /* 0x000fe200000e06ff */
[----:B-1----:R-:W-:-:S04]  /*4ed0*/  LEA R24, P0, R32, UR4, 0x3 ;  /* 0x0000000420187c11 */ /* 0x002fc8000f8018ff */
[----:B------:R-:W-:-:S06]  /*4ee0*/  LEA.HI.X R25, R32, UR5, R23, 0x3, P0 ;  /* 0x0000000520197c11 */ /* 0x000fcc00080f1c17 */
[----:B------:R-:W2:Y:S01]  /*4ef0*/  LDG.E.64 R24, desc[UR18][R24.64] ;  /* 0x0000001218187981 */ /* 0x000ea2000c1e1b00 */
[----:B----4-:R-:W-:-:S04]  /*4f00*/  IADD3 R32, P0, PT, R32, UR12, RZ ;  /* 0x0000000c20207c10 */ /* 0x010fc8000ff1e0ff */
[----:B------:R-:W-:Y:S01]  /*4f10*/  IADD3.X R33, PT, PT, R23, UR13, RZ, P0, !PT ;  /* 0x0000000d17217c10 */ /* 0x000fe200087fe4ff */
[----:B0-----:R-:W-:-:S05]  /*4f20*/  IMAD.WIDE.U32 R18, R21, 0x10, R18 ;  /* 0x0000001015127825 */ /* 0x001fca00078e0012 */
[----:B------:R-:W3:Y:S01]  /*4f30*/  LDG.E.U8 R33, desc[UR18][R32.64] ;  /* 0x0000001220217981 */ /* 0x000ee2000c1e1100 */
[----:B------:R-:W-:-:S05]  /*4f40*/  IMAD.WIDE.U32 R34, R29, 0x10, R18 ;  /* 0x000000101d227825 */ /* 0x000fca00078e0012 */
[----:B------:R-:W4:Y:S04]  /*4f50*/  LDG.E.64 R20, desc[UR18][R34.64] ;  /* 0x0000001222147981 */ /* 0x000f28000c1e1b00 */
[----:B------:R-:W4:Y:S01]  /*4f60*/  LDG.E.64 R18, desc[UR18][R34.64+0x8] ;  /* 0x0000081222127981 */ /* 0x000f22000c1e1b00 */
[----:B--2---:R-:W-:-:S08]  /*4f70*/  DADD R30, -R24, 1 ;  /* 0x3ff00000181e7429 */ /* 0x004fd00000000100 */
[C-C-:B------:R-:W-:Y:S02]  /*4f80*/  DADD R22, -R24.reuse, R30.reuse ;  /* 0x0000000018167229 */ /* 0x140fe4000000011e */
[----:B------:R-:W-:Y:S01]  /*4f90*/  DADD R30, R24, -R30 ;  /* 0x00000000181e7229 */ /* 0x000fe2000000081e */
[----:B---3--:R-:W-:-:S09]  /*4fa0*/  ISETP.NE.AND P0, PT, R36, R33, PT ;  /* 0x000000212400720c */ /* 0x008fd20003f05270 */
[----:B------:R-:W-:Y:S02]  /*4fb0*/  FSEL R24, R22, R30, !P0 ;  /* 0x0000001e16187208 */ /* 0x000fe40004000000 */
[----:B------:R-:W-:Y:S02]  /*4fc0*/  FSEL R25, R23, R31, !P0 ;  /* 0x0000001f17197208 */ /* 0x000fe40004000000 */
[----:B------:R-:W-:Y:S02]  /*4fd0*/  FSEL R30, R30, R22, !P0 ;  /* 0x000000161e1e7208 */ /* 0x000fe40004000000 */
[----:B------:R-:W-:Y:S01]  /*4fe0*/  FSEL R31, R31, R23, !P0 ;  /* 0x000000171f1f7208 */ /* 0x000fe20004000000 */
[C---:B----4-:R-:W-:Y:S02]  /*4ff0*/  DSETP.GEU.AND P0, PT, R20.reuse, R18, PT ;  /* 0x000000121400722a */ /* 0x050fe40003f0e000 */
[----:B------:R-:W-:-:S03]  /*5000*/  DADD R22, R20, R24 ;  /* 0x0000000014167229 */ /* 0x000fc60000000018 */
[----:B------:R-:W-:Y:S01]  /*5010*/  DADD R24, R18, R30 ;  /* 0x0000000012187229 */ /* 0x000fe2000000001e */
[----:B------:R-:W-:Y:S02]  /*5020*/  FSEL R18, R20, R18, !P0 ;  /* 0x0000001214127208 */ /* 0x000fe40004000000 */
[----:B------:R-:W-:-:S05]  /*5030*/  FSEL R19, R21, R19, !P0 ;  /* 0x0000001315137208 */ /* 0x000fca0004000000 */
[----:B------:R-:W-:Y:S02]  /*5040*/  DSETP.GEU.AND P0, PT, R22, R24, PT ;  /* 0x000000181600722a */ /* 0x000fe40003f0e000 */
[----:B------:R-:W-:-:S04]  /*5050*/  DADD R16, R16, -R18 ;  /* 0x0000000010107229 */ /* 0x000fc80000000812 */
[----:B------:R-:W-:Y:S02]  /*5060*/  FSEL R18, R22, R24, !P0 ;  /* 0x0000001816127208 */ /* 0x000fe40004000000 */
[----:B------:R-:W-:-:S06]  /*5070*/  FSEL R19, R23, R25, !P0 ;  /* 0x0000001917137208 */ /* 0x000fcc0004000000 */
[----:B------:R-:W-:-:S11]  /*5080*/  DADD R16, R16, R18 ;  /* 0x0000000010107229 */ /* 0x000fd60000000012 */
.L_x_62:
[----:B------:R-:W-:Y:S05]  /*5090*/  BSYNC.RECONVERGENT B2 ;  /* 0x0000000000027941 */ /* 0x000fea0003800200 */
.L_x_61:
[----:B------:R-:W-:-:S05]  /*50a0*/  VIADD R29, R29, 0x1 ;  /* 0x000000011d1d7836 */ /* 0x000fca0000000000 */
[----:B------:R-:W-:-:S13]  /*50b0*/  ISETP.GT.U32.AND P0, PT, R29, R28, PT ;  /* 0x0000001c1d00720c */ /* 0x000fda0003f04070 */
[----:B------:R-:W-:Y:S05]  /*50c0*/  @!P0 BRA `(.L_x_66) ;  /* 0xfffffff800c88947 */ /* 0x000fea000383ffff */
.L_x_60:
[----:B------:R-:W-:Y:S05]  /*50d0*/  BSYNC.RECONVERGENT B1 ;  /* 0x0000000000017941 */ /* 0x000fea0003800200 */
.L_x_59:
[----:B------:R-:W-:-:S06]  /*50e0*/  DSETP.GT.AND P0, PT, R12, R16, PT ;  /* 0x000000100c00722a */ /* 0x000fcc0003f04000 */
[C---:B------:R-:W-:Y:S01]  /*50f0*/  SEL R27, R8.reuse, R27, P0 ;  /* 0x0000001b081b7207 */ /* 0x040fe20000000000 */
[----:B------:R-:W-:Y:S01]  /*5100*/  VIADD R8, R8, UR22 ;  /* 0x0000001608087c36 */ /* 0x000fe20008000000 */
[----:B------:R-:W-:Y:S02]  /*5110*/  FSEL R12, R16, R12, P0 ;  /* 0x0000000c100c7208 */ /* 0x000fe40000000000 */
[----:B------:R-:W-:Y:S02]  /*5120*/  FSEL R13, R17, R13, P0 ;  /* 0x0000000d110d7208 */ /* 0x000fe40000000000 */
[----:B------:R-:W-:-:S13]  /*5130*/  ISETP.GE.U32.AND P1, PT, R8, R2, PT ;  /* 0x000000020800720c */ /* 0x000fda0003f26070 */
[----:B------:R-:W-:Y:S05]  /*5140*/  @!P1 BRA `(.L_x_67) ;  /* 0xfffffff800709947 */ /* 0x000fea000383ffff */
.L_x_58:
[----:B------:R-:W-:Y:S05]  /*5150*/  BSYNC.RECONVERGENT B0 ;  /* 0x0000000000007941 */ /* 0x000fea0003800200 */
.L_x_57:
[----:B------:R-:W-:Y:S05]  /*5160*/  WARPSYNC.ALL ;  /* 0x0000000000007948 */ /* 0x000fea0003800000 */
[----:B------:R0:W-:Y:S01]  /*5170*/  STS.64 [R9], R12 ;  /* 0x0000000c09007388 */ /* 0x0001e20000000a00 */
[----:B------:R-:W-:-:S03]  /*5180*/  UISETP.GE.U32.AND UP0, UPT, UR22, 0x2, UPT ;  /* 0x000000021600788c */ /* 0x000fc6000bf06070 */
[----:B------:R0:W-:Y:S01]  /*5190*/  STS [R6], R27 ;  /* 0x0000001b06007388 */ /* 0x0001e20000000800 */
[----:B------:R-:W-:Y:S06]  /*51a0*/  BAR.SYNC.DEFER_BLOCKING 0x0 ;  /* 0x0000000000007b1d */ /* 0x000fec0000010000 */
[----:B------:R-:W-:Y:S05]  /*51b0*/  BRA.U !UP0, `(.L_x_68) ;  /* 0x0000000108487547 */ /* 0x000fea000b800000 */
[----:B------:R-:W-:-:S07]  /*51c0*/  IMAD.U32 R8, RZ, RZ, UR22 ;  /* 0x00000016ff087e24 */ /* 0x000fce000f8e00ff */
.L_x_71:
[--C-:B------:R-:W-:Y:S01]  /*51d0*/  IMAD.MOV.U32 R14, RZ, RZ, R8.reuse ;  /* 0x000000ffff0e7224 */ /* 0x100fe200078e0008 */
[----:B------:R-:W-:Y:S01]  /*51e0*/  SHF.R.U32.HI R8, RZ, 0x1, R8 ;  /* 0x00000001ff087819 */ /* 0x000fe20000011608 */
[----:B------:R-:W-:Y:S03]  /*51f0*/  BSSY.RECONVERGENT B0, `(.L_x_69) ;  /* 0x000000b000007945 */ /* 0x000fe60003800200 */
[----:B------:R-:W-:-:S13]  /*5200*/  ISETP.GE.U32.AND P0, PT, R7, R8, PT ;  /* 0x000000080700720c */ /* 0x000fda0003f06070 */
[----:B-1----:R-:W-:Y:S05]  /*5210*/  @P0 BRA `(.L_x_70) ;  /* 0x0000000000200947 */ /* 0x002fea0003800000 */
[----:B0-----:R-:W-:Y:S01]  /*5220*/  IMAD R12, R8, 0x8, R9 ;  /* 0x00000008080c7824 */ /* 0x001fe200078e0209 */
[----:B------:R-:W-:Y:S05]  /*5230*/  LDS.64 R10, [R9] ;  /* 0x00000000090a7984 */ /* 0x000fea0000000a00 */
[----:B------:R-:W0:Y:S02]  /*5240*/  LDS.64 R12, [R12] ;  /* 0x000000000c0c7984 */ /* 0x000e240000000a00 */
[----:B0-----:R-:W-:-:S14]  /*5250*/  DSETP.GT.AND P0, PT, R10, R12, PT ;  /* 0x0000000c0a00722a */ /* 0x001fdc0003f04000 */
[----:B------:R-:W-:Y:S01]  /*5260*/  @P0 IMAD R10, R8, 0x4, R6 ;  /* 0x00000004080a0824 */ /* 0x000fe200078e0206 */
[----:B------:R-:W-:Y:S04]  /*5270*/  @P0 STS.64 [R9], R12 ;  /* 0x0000000c09000388 */ /* 0x000fe80000000a00 */
[----:B------:R-:W0:Y:S04]  /*5280*/  @P0 LDS R11, [R10] ;  /* 0x000000000a0b0984 */ /* 0x000e280000000800 */
[----:B0-----:R1:W-:Y:S02]  /*5290*/  @P0 STS [R6], R11 ;  /* 0x0000000b06000388 */ /* 0x0013e40000000800 */
.L_x_70:
[----:B------:R-:W-:Y:S05]  /*52a0*/  BSYNC.RECONVERGENT B0 ;  /* 0x0000000000007941 */ /* 0x000fea0003800200 */
.L_x_69:
[----:B------:R-:W-:Y:S01]  /*52b0*/  BAR.SYNC.DEFER_BLOCKING 0x0 ;  /* 0x0000000000007b1d */ /* 0x000fe20000010000 */
[----:B------:R-:W-:-:S13]  /*52c0*/  ISETP.GT.U32.AND P0, PT, R14, 0x3, PT ;  /* 0x000000030e00780c */ /* 0x000fda0003f04070 */
[----:B------:R-:W-:Y:S05]  /*52d0*/  @P0 BRA `(.L_x_71) ;  /* 0xfffffffc00bc0947 */ /* 0x000fea000383ffff */
.L_x_68:
[----:B0-----:R-:W-:Y:S02]  /*52e0*/  IMAD.U32 R12, RZ, RZ, UR8 ;  /* 0x00000008ff0c7e24 */ /* 0x001fe4000f8e00ff */
[----:B------:R-:W-:-:S06]  /*52f0*/  IMAD.U32 R13, RZ, RZ, UR9 ;  /* 0x00000009ff0d7e24 */ /* 0x000fcc000f8e00ff */
[----:B------:R-:W2:Y:S01]  /*5300*/  LDG.E.64 R12, desc[UR18][R12.64] ;  /* 0x000000120c0c7981 */ /* 0x000ea2000c1e1b00 */
[----:B------:R-:W0:Y:S01]  /*5310*/  S2UR UR5, SR_CgaCtaId ;  /* 0x00000000000579c3 */ /* 0x000e220000008800 */
[----:B------:R-:W-:Y:S01]  /*5320*/  UMOV UR4, 0x400 ;  /* 0x0000040000047882 */ /* 0x000fe20000000000 */
[----:B------:R-:W-:Y:S01]  /*5330*/  UMOV UR12, 0xe1796495 ;  /* 0xe1796495000c7882 */ /* 0x000fe20000000000 */
[----:B------:R-:W-:Y:S01]  /*5340*/  UMOV UR13, 0x3da5fd7f ;  /* 0x3da5fd7f000d7882 */ /* 0x000fe20000000000 */
[----:B------:R-:W-:Y:S01]  /*5350*/  BSSY.RECONVERGENT B0, `(.L_x_72) ;  /* 0x0000011000007945 */ /* 0x000fe20003800200 */
[----:B0-----:R-:W-:-:S09]  /*5360*/  ULEA UR4, UR5, UR4, 0x18 ;  /* 0x0000000405047291 */ /* 0x001fd2000f8ec0ff */
[----:B-1----:R-:W2:Y:S02]  /*5370*/  LDS.64 R10, [UR4] ;  /* 0x00000004ff0a7984 */ /* 0x002ea40008000a00 */
[----:B--2---:R-:W-:-:S08]  /*5380*/  DADD R10, -R10, R12 ;  /* 0x000000000a0a7229 */ /* 0x004fd0000000010c */
[----:B------:R-:W-:-:S06]  /*5390*/  DSETP.GT.AND P1, PT, R10, UR12, PT ;  /* 0x0000000c0a007e2a */ /* 0x000fcc000bf24000 */
[----:B------:R-:W-:Y:S02]  /*53a0*/  ISETP.NE.OR P0, PT, R7, RZ, !P1 ;  /* 0x000000ff0700720c */ /* 0x000fe40004f05670 */
[----:B------:R-:W-:-:S11]  /*53b0*/  SEL R5, R5, 0x1, !P1 ;  /* 0x0000000105057807 */ /* 0x000fd60004800000 */
[----:B------:R-:W-:Y:S05]  /*53c0*/  @P0 BRA `(.L_x_73) ;  /* 0x0000000000240947 */ /* 0x000fea0003800000 */
[----:B------:R-:W0:Y:S02]  /*53d0*/  LDS R5, [UR4+0x100] ;  /* 0x00010004ff057984 */ /* 0x000e240008000800 */
[----:B0-----:R-:W-:-:S04]  /*53e0*/  IADD3 R10, P0, PT, R5, UR7, RZ ;  /* 0x00000007050a7c10 */ /* 0x001fc8000ff1e0ff */
[----:B------:R-:W-:-:S05]  /*53f0*/  LEA.HI.X.SX32 R11, R5, UR10, 0x1, P0 ;  /* 0x0000000a050b7c11 */ /* 0x000fca00080f0eff */
[----:B------:R-:W2:Y:S01]  /*5400*/  LDG.E.U8 R5, desc[UR18][R10.64] ;  /* 0x000000120a057981 */ /* 0x000ea2000c1e1100 */
[----:B------:R-:W-:Y:S01]  /*5410*/  IMAD.MOV.U32 R13, RZ, RZ, 0x31 ;  /* 0x00000031ff0d7424 */ /* 0x000fe200078e00ff */
[----:B--2---:R-:W-:Y:S01]  /*5420*/  ISETP.NE.AND P0, PT, R5, 0x30, PT ;  /* 0x000000300500780c */ /* 0x004fe20003f05270 */
[----:B------:R-:W-:-:S03]  /*5430*/  IMAD.MOV.U32 R5, RZ, RZ, 0x1 ;  /* 0x00000001ff057424 */ /* 0x000fc600078e00ff */
[----:B------:R-:W-:-:S05]  /*5440*/  SEL R13, R13, 0x30, !P0 ;  /* 0x000000300d0d7807 */ /* 0x000fca0004000000 */
[----:B------:R0:W-:Y:S04]  /*5450*/  STG.E.U8 desc[UR18][R10.64], R13 ;  /* 0x0000000d0a007986 */ /* 0x0001e8000c101112 */
.L_x_73:
[----:B------:R-:W-:Y:S05]  /*5460*/  BSYNC.RECONVERGENT B0 ;  /* 0x0000000000007941 */ /* 0x000fea0003800200 */
.L_x_72:
[----:B------:R-:W-:Y:S06]  /*5470*/  BAR.SYNC.DEFER_BLOCKING 0x0 ;  /* 0x0000000000007b1d */ /* 0x000fec0000010000 */
[----:B------:R-:W-:Y:S05]  /*5480*/  @P1 BRA `(.L_x_74) ;  /* 0xffffffdc00bc1947 */ /* 0x000fea000383ffff */
[----:B------:R-:W-:Y:S01]  /*5490*/  IMAD.MOV R5, RZ, RZ, -R5 ;  /* 0x000000ffff057224 */ /* 0x000fe200078e0a05 */
[----:B------:R-:W-:-:S04]  /*54a0*/  UIADD3 UR23, UPT, UPT, UR23, -0x1, URZ ;  /* 0xffffffff17177890 */ /* 0x000fc8000fffe0ff */
[----:B------:R-:W-:-:S13]  /*54b0*/  ISETP.NE.AND P0, PT, R4, R5, PT ;  /* 0x000000050400720c */ /* 0x000fda0003f05270 */
[----:B------:R-:W-:Y:S05]  /*54c0*/  @P0 BRA `(.L_x_75) ;  /* 0xffffffac00340947 */ /* 0x000fea000383ffff */
[----:B------:R-:W-:Y:S05]  /*54d0*/  EXIT ;  /* 0x000000000000794d */ /* 0x000fea0003800000 */
.L_x_76:
        /* <DEDUP_REMOVED lines=10> */
.L_x_258:


//--------------------- .text._Z11gather_pop0PdPcPK9IndvDTypePKcPK9BlockTypejjj --------------------------
	.section	.text._Z11gather_pop0PdPcPK9IndvDTypePKcPK9BlockTypejjj,"ax",@progbits
	.align	128
        .global         _Z11gather_pop0PdPcPK9IndvDTypePKcPK9BlockTypejjj
        .type           _Z11gather_pop0PdPcPK9IndvDTypePKcPK9BlockTypejjj,@function
        .size           _Z11gather_pop0PdPcPK9IndvDTypePKcPK9BlockTypejjj,(.L_x_259 - _Z11gather_pop0PdPcPK9IndvDTypePKcPK9BlockTypejjj)
        .other          _Z11gather_pop0PdPcPK9IndvDTypePKcPK9BlockTypejjj,@"STO_CUDA_ENTRY STV_DEFAULT"
_Z11gather_pop0PdPcPK9IndvDTypePKcPK9BlockTypejjj:
.text._Z11gather_pop0PdPcPK9IndvDTypePKcPK9BlockTypejjj:
[----:B------:R-:W-:Y:S01]  /*0000*/  LDC R1, c[0x0][0x37c] ;  /* 0x0000df00ff017b82 */ /* 0x000fe20000000800 */
[----:B------:R-:W0:Y:S07]  /*0010*/  S2R R9, SR_CTAID.Y ;  /* 0x0000000000097919 */ /* 0x000e2e0000002600 */
[----:B------:R-:W0:Y:S01]  /*0020*/  LDC.64 R4, c[0x0][0x3a0] ;  /* 0x0000e800ff047b82 */ /* 0x000e220000000a00 */
[----:B------:R-:W1:Y:S01]  /*0030*/  LDCU.64 UR8, c[0x0][0x358] ;  /* 0x00006b00ff0877ac */ /* 0x000e620008000a00 */
[----:B------:R-:W2:Y:S01]  /*0040*/  S2R R11, SR_TID.X ;  /* 0x00000000000b7919 */ /* 0x000ea20000002100 */
[----:B------:R-:W3:Y:S05]  /*0050*/  LDCU.64 UR6, c[0x0][0x3a8] ;  /* 0x00007500ff0677ac */ /* 0x000eea0008000a00 */
[----:B------:R-:W3:Y:S01]  /*0060*/  S2UR UR5, SR_CTAID.X ;  /* 0x00000000000579c3 */ /* 0x000ee20000002500 */
[----:B------:R-:W4:Y:S07]  /*0070*/  LDCU.64 UR10, c[0x0][0x388] ;  /* 0x00007100ff0a77ac */ /* 0x000f2e0008000a00 */
[----:B------:R-:W5:Y:S01]  /*0080*/  LDC.64 R2, c[0x0][0x390] ;  /* 0x0000e400ff027b82 */ /* 0x000f620000000a00 */
[----:B0-----:R-:W-:-:S05]  /*0090*/  IMAD.WIDE.U32 R4, R9, 0x10, R4 ;  /* 0x0000001009047825 */ /* 0x001fca00078e0004 */
[----:B-1----:R-:W4:Y:S01]  /*00a0*/  LDG.E R0, desc[UR8][R4.64+0xc] ;  /* 0x00000c0804007981 */ /* 0x002f22000c1e1900 */
[----:B---3--:R-:W-:Y:S01]  /*00b0*/  UIMAD UR4, UR5, UR7, URZ ;  /* 0x00000007050472a4 */ /* 0x008fe2000f8e02ff */
[----:B------:R-:W-:Y:S01]  /*00c0*/  BSSY.RECONVERGENT B0, `(.L_x_77) ;  /* 0x000001d000007945 */ /* 0x000fe20003800200 */
[----:B------:R-:W-:Y:S01]  /*00d0*/  UIMAD UR5, UR5, UR6, URZ ;  /* 0x00000006050572a4 */ /* 0x000fe2000f8e02ff */
[----:B--2---:R-:W-:Y:S01]  /*00e0*/  ISETP.NE.AND P0, PT, R11, RZ, PT ;  /* 0x000000ff0b00720c */ /* 0x004fe20003f05270 */
[----:B------:R-:W0:Y:S02]  /*00f0*/  LDCU.64 UR6, c[0x0][0x398] ;  /* 0x00007300ff0677ac */ /* 0x000e240008000a00 */
[C---:B------:R-:W-:Y:S01]  /*0100*/  VIADD R6, R9.reuse, UR4 ;  /* 0x0000000409067c36 */ /* 0x040fe20008000000 */
[----:B------:R-:W-:-:S03]  /*0110*/  IADD3 R14, P1, PT, R9, UR4, RZ ;  /* 0x00000004090e7c10 */ /* 0x000fc6000ff3e0ff */
[----:B------:R-:W-:-:S04]  /*0120*/  IMAD R7, R6, 0x64, RZ ;  /* 0x0000006406077824 */ /* 0x000fc800078e02ff */
[----:B-----5:R-:W-:Y:S01]  /*0130*/  IMAD.WIDE.U32 R2, R7, 0x10, R2 ;  /* 0x0000001007027825 */ /* 0x020fe200078e0002 */
[----:B----4-:R-:W-:-:S13]  /*0140*/  ISETP.GE.U32.AND P2, PT, R11, R0, PT ;  /* 0x000000000b00720c */ /* 0x010fda0003f46070 */
[----:B0-----:R-:W-:Y:S05]  /*0150*/  @P2 BRA `(.L_x_78) ;  /* 0x00000000004c2947 */ /* 0x001fea0003800000 */
[----:B------:R-:W2:Y:S04]  /*0160*/  LDG.E R4, desc[UR8][R4.64+0x8] ;  /* 0x0000080804047981 */ /* 0x000ea8000c1e1900 */
[----:B------:R-:W3:Y:S01]  /*0170*/  LDG.E R7, desc[UR8][R2.64+0x8] ;  /* 0x0000080802077981 */ /* 0x000ee2000c1e1900 */
[----:B------:R-:W0:Y:S01]  /*0180*/  LDC R8, c[0x0][0x360] ;  /* 0x0000d800ff087b82 */ /* 0x000e220000000800 */
[----:B------:R-:W-:Y:S02]  /*0190*/  IMAD.MOV.U32 R9, RZ, RZ, R11 ;  /* 0x000000ffff097224 */ /* 0x000fe400078e000b */
[C---:B--2---:R-:W-:Y:S01]  /*01a0*/  VIADD R6, R4.reuse, UR5 ;  /* 0x0000000504067c36 */ /* 0x044fe20008000000 */
[----:B------:R-:W-:-:S03]  /*01b0*/  IADD3 R10, P3, PT, R4, UR5, RZ ;  /* 0x00000005040a7c10 */ /* 0x000fc6000ff7e0ff */
[----:B------:R-:W-:Y:S02]  /*01c0*/  IMAD R6, R6, 0x64, RZ ;  /* 0x0000006406067824 */ /* 0x000fe400078e02ff */
[----:B------:R-:W-:-:S03]  /*01d0*/  IMAD.X R11, RZ, RZ, RZ, P3 ;  /* 0x000000ffff0b7224 */ /* 0x000fc600018e06ff */
[----:B---3--:R-:W-:-:S05]  /*01e0*/  IADD3 R12, P2, PT, R6, R7, RZ ;  /* 0x00000007060c7210 */ /* 0x008fca0007f5e0ff */
[----:B0-----:R-:W-:-:S08]  /*01f0*/  IMAD.X R13, RZ, RZ, RZ, P2 ;  /* 0x000000ffff0d7224 */ /* 0x001fd000010e06ff */
.L_x_79:
[----:B------:R-:W-:-:S04]  /*0200*/  IADD3 R4, P2, P3, R12, UR6, R9 ;  /* 0x000000060c047c10 */ /* 0x000fc8000fb5e009 */
[----:B0-----:R-:W-:-:S06]  /*0210*/  IADD3.X R5, PT, PT, R13, UR7, RZ, P2, P3 ;  /* 0x000000070d057c10 */ /* 0x001fcc00097e64ff */
[----:B------:R-:W2:Y:S01]  /*0220*/  LDG.E.U8 R5, desc[UR8][R4.64] ;  /* 0x0000000804057981 */ /* 0x000ea2000c1e1100 */
[--C-:B------:R-:W-:Y:S01]  /*0230*/  IADD3 R6, P2, P3, R10, UR10, R9.reuse ;  /* 0x0000000a0a067c10 */ /* 0x100fe2000fb5e009 */
[----:B------:R-:W-:-:S03]  /*0240*/  IMAD.IADD R9, R8, 0x1, R9 ;  /* 0x0000000108097824 */ /* 0x000fc600078e0209 */
[----:B------:R-:W-:Y:S02]  /*0250*/  IADD3.X R7, PT, PT, R11, UR11, RZ, P2, P3 ;  /* 0x0000000b0b077c10 */ /* 0x000fe400097e64ff */
[----:B------:R-:W-:-:S03]  /*0260*/  ISETP.GE.U32.AND P2, PT, R9, R0, PT ;  /* 0x000000000900720c */ /* 0x000fc60003f46070 */
[----:B--2---:R0:W-:Y:S10]  /*0270*/  STG.E.U8 desc[UR8][R6.64], R5 ;  /* 0x0000000506007986 */ /* 0x0041f4000c101108 */
[----:B------:R-:W-:Y:S05]  /*0280*/  @!P2 BRA `(.L_x_79) ;  /* 0xfffffffc00dca947 */ /* 0x000fea000383ffff */
.L_x_78:
[----:B------:R-:W-:Y:S05]  /*0290*/  BSYNC.RECONVERGENT B0 ;  /* 0x0000000000007941 */ /* 0x000fea0003800200 */
.L_x_77:
[----:B------:R-:W-:Y:S05]  /*02a0*/  @P0 EXIT ;  /* 0x000000000000094d */ /* 0x000fea0003800000 */
[----:B------:R-:W2:Y:S01]  /*02b0*/  LDG.E.64 R2, desc[UR8][R2.64] ;  /* 0x0000000802027981 */ /* 0x000ea2000c1e1b00 */
[----:B0-----:R-:W0:Y:S01]  /*02c0*/  LDC.64 R4, c[0x0][0x380] ;  /* 0x0000e000ff047b82 */ /* 0x001e220000000a00 */
[----:B------:R-:W-:Y:S01]  /*02d0*/  IMAD.X R0, RZ, RZ, RZ, P1 ;  /* 0x000000ffff007224 */ /* 0x000fe200008e06ff */
[----:B0-----:R-:W-:-:S04]  /*02e0*/  LEA R4, P0, R14, R4, 0x3 ;  /* 0x000000040e047211 */ /* 0x001fc800078018ff */
[----:B------:R-:W-:-:S05]  /*02f0*/  LEA.HI.X R5, R14, R5, R0, 0x3, P0 ;  /* 0x000000050e057211 */ /* 0x000fca00000f1c00 */
[----:B--2---:R-:W-:Y:S01]  /*0300*/  STG.E.64 desc[UR8][R4.64], R2 ;  /* 0x0000000204007986 */ /* 0x004fe2000c101b08 */
[----:B------:R-:W-:Y:S05]  /*0310*/  EXIT ;  /* 0x000000000000794d */ /* 0x000fea0003800000 */
.L_x_80:
        /* <DEDUP_REMOVED lines=14> */
.L_x_259:


//--------------------- .text._Z11GA_pop_sortP9IndvDTypej --------------------------
	.section	.text._Z11GA_pop_sortP9IndvDTypej,"ax",@progbits
	.align	128
        .global         _Z11GA_pop_sortP9IndvDTypej
        .type           _Z11GA_pop_sortP9IndvDTypej,@function
        .size           _Z11GA_pop_sortP9IndvDTypej,(.L_x_260 - _Z11GA_pop_sortP9IndvDTypej)
        .other          _Z11GA_pop_sortP9IndvDTypej,@"STO_CUDA_ENTRY STV_DEFAULT"
_Z11GA_pop_sortP9IndvDTypej:
.text._Z11GA_pop_sortP9IndvDTypej:
[----:B------:R-:W0:Y:S01]  /*0000*/  LDC R1, c[0x0][0x37c] ;  /* 0x0000df00ff017b82 */ /* 0x000e220000000800 */
[----:B------:R-:W1:Y:S07]  /*0010*/  S2R R6, SR_CTAID.Y ;  /* 0x0000000000067919 */ /* 0x000e6e0000002600 */
[----:B------:R-:W1:Y:S01]  /*0020*/  S2UR UR6, SR_CTAID.X ;  /* 0x00000000000679c3 */ /* 0x000e620000002500 */
[----:B------:R-:W-:Y:S01]  /*0030*/  MOV R0, 0x1c0 ;  /* 0x000001c000007802 */ /* 0x000fe20000000f00 */
[----:B------:R-:W2:Y:S01]  /*0040*/  LDCU UR4, c[0x0][0x2f8] ;  /* 0x00005f00ff0477ac */ /* 0x000ea20008000800 */
[----:B0-----:R-:W-:-:S02]  /*0050*/  VIADD R1, R1, 0xfffffff8 ;  /* 0xfffffff801017836 */ /* 0x001fc40000000000 */
[----:B------:R-:W-:Y:S01]  /*0060*/  IMAD.MOV.U32 R4, RZ, RZ, 0x640 ;  /* 0x00000640ff047424 */ /* 0x000fe200078e00ff */
[----:B------:R-:W0:Y:S02]  /*0070*/  LDCU UR5, c[0x0][0x2fc] ;  /* 0x00005f80ff0577ac */ /* 0x000e240008000800 */
[----:B------:R-:W1:Y:S08]  /*0080*/  LDC R5, c[0x0][0x388] ;  /* 0x0000e200ff057b82 */ /* 0x000e700000000800 */
[----:B------:R3:W4:Y:S01]  /*0090*/  LDC.64 R2, c[0x4][R0] ;  /* 0x0100000000027b82 */ /* 0x0007220000000a00 */
[----:B--2---:R-:W-:-:S05]  /*00a0*/  IADD3 R17, P0, PT, R1, UR4, RZ ;  /* 0x0000000401117c10 */ /* 0x004fca000ff1e0ff */
[----:B0-----:R-:W-:Y:S02]  /*00b0*/  IMAD.X R18, RZ, RZ, UR5, P0 ;  /* 0x00000005ff127e24 */ /* 0x001fe400080e06ff */
[----:B-1----:R-:W-:Y:S02]  /*00c0*/  IMAD R6, R5, UR6, R6 ;  /* 0x0000000605067c24 */ /* 0x002fe4000f8e0206 */
[----:B------:R-:W-:Y:S02]  /*00d0*/  IMAD.MOV.U32 R5, RZ, RZ, RZ ;  /* 0x000000ffff057224 */ /* 0x000fe400078e00ff */
[----:B---3--:R-:W-:-:S07]  /*00e0*/  IMAD R22, R6, 0x64, RZ ;  /* 0x0000006406167824 */ /* 0x008fce00078e02ff */
[----:B------:R-:W-:-:S07]  /*00f0*/  LEPC R20, `(.L_x_81) ;  /* 0x000000001014794e */ /* 0x000fce0000000000 */
[----:B----4-:R-:W-:Y:S05]  /*0100*/  CALL.ABS.NOINC R2 ;  /* 0x0000000002007343 */ /* 0x010fea0003c00000 */
.L_x_81:
[----:B------:R-:W-:Y:S01]  /*0110*/  ISETP.NE.U32.AND P0, PT, R4, RZ, PT ;  /* 0x000000ff0400720c */ /* 0x000fe20003f05070 */
[----:B------:R-:W-:Y:S02]  /*0120*/  IMAD.MOV.U32 R2, RZ, RZ, R4 ;  /* 0x000000ffff027224 */ /* 0x000fe400078e0004 */
[----:B------:R-:W-:Y:S01]  /*0130*/  IMAD.MOV.U32 R16, RZ, RZ, R5 ;  /* 0x000000ffff107224 */ /* 0x000fe200078e0005 */
[----:B------:R-:W-:-:S13]  /*0140*/  ISETP.NE.AND.EX P0, PT, R5, RZ, PT, P0 ;  /* 0x000000ff0500720c */ /* 0x000fda0003f05300 */
[----:B------:R-:W-:Y:S05]  /*0150*/  @P0 BRA `(.L_x_82) ;  /* 0x0000000000440947 */ /* 0x000fea0003800000 */
[----:B------:R-:W-:Y:S02]  /*0160*/  MOV R0, 0x1c8 ;  /* 0x000001c800007802 */ /* 0x000fe40000000f00 */
[----:B------:R-:W-:Y:S02]  /*0170*/  CS2R R4, SRZ ;  /* 0x0000000000047805 */ /* 0x000fe4000001ff00 */
[----:B------:R0:W1:Y:S05]  /*0180*/  LDC.64 R8, c[0x4][R0] ;  /* 0x0100000000087b82 */ /* 0x00006a0000000a00 */
[----:B------:R-:W-:-:S07]  /*0190*/  LEPC R20, `(.L_x_83) ;  /* 0x000000001014794e */ /* 0x000fce0000000000 */
[----:B01----:R-:W-:Y:S05]  /*01a0*/  CALL.ABS.NOINC R8 ;  /* 0x0000000008007343 */ /* 0x003fea0003c00000 */
.L_x_83:
[----:B------:R-:W0:Y:S01]  /*01b0*/  LDC.64 R10, c[0x4][0x1a8] ;  /* 0x01006a00ff0a7b82 */ /* 0x000e220000000a00 */
[----:B------:R-:W-:Y:S01]  /*01c0*/  MOV R0, 0x1b8 ;  /* 0x000001b800007802 */ /* 0x000fe20000000f00 */
[----:B------:R-:W1:Y:S01]  /*01d0*/  LDCU.64 UR4, c[0x4][0x1b0] ;  /* 0x01003600ff0477ac */ /* 0x000e620008000a00 */
[----:B------:R-:W-:Y:S02]  /*01e0*/  IMAD.MOV.U32 R6, RZ, RZ, R17 ;  /* 0x000000ffff067224 */ /* 0x000fe400078e0011 */
[----:B------:R-:W-:-:S03]  /*01f0*/  IMAD.MOV.U32 R7, RZ, RZ, R18 ;  /* 0x000000ffff077224 */ /* 0x000fc600078e0012 */
[----:B------:R2:W3:Y:S01]  /*0200*/  LDC.64 R8, c[0x4][R0] ;  /* 0x0100000000087b82 */ /* 0x0004e20000000a00 */
[----:B-1----:R-:W-:Y:S02]  /*0210*/  IMAD.U32 R4, RZ, RZ, UR4 ;  /* 0x00000004ff047e24 */ /* 0x002fe4000f8e00ff */
[----:B------:R-:W-:Y:S01]  /*0220*/  IMAD.U32 R5, RZ, RZ, UR5 ;  /* 0x00000005ff057e24 */ /* 0x000fe2000f8e00ff */
[----:B0-----:R2:W-:Y:S06]  /*0230*/  STL.64 [R1], R10 ;  /* 0x0000000a01007387 */ /* 0x0015ec0000100a00 */
[----:B------:R-:W-:-:S07]  /*0240*/  LEPC R20, `(.L_x_84) ;  /* 0x000000001014794e */ /* 0x000fce0000000000 */
[----:B--23--:R-:W-:Y:S05]  /*0250*/  CALL.ABS.NOINC R8 ;  /* 0x0000000008007343 */ /* 0x00cfea0003c00000 */
.L_x_84:
[----:B------:R-:W-:Y:S05]  /*0260*/  BPT.TRAP 0x1 ;  /* 0x000000040000795c */ /* 0x000fea0000300000 */
.L_x_82:
[----:B------:R-:W0:Y:S01]  /*0270*/  LDCU.64 UR4, c[0x0][0x380] ;  /* 0x00007000ff0477ac */ /* 0x000e220008000a00 */
[----:B------:R-:W1:Y:S01]  /*0280*/  LDC.64 R18, c[0x0][0x358] ;  /* 0x0000d600ff127b82 */ /* 0x000e620000000a00 */
[----:B------:R-:W-:Y:S01]  /*0290*/  IMAD.SHL.U32 R0, R22, 0x10, RZ ;  /* 0x0000001016007824 */ /* 0x000fe200078e00ff */
[----:B------:R-:W-:Y:S01]  /*02a0*/  SHF.R.U32.HI R3, RZ, 0x1c, R22 ;  /* 0x0000001cff037819 */ /* 0x000fe20000011616 */
[----:B------:R-:W-:Y:S01]  /*02b0*/  BSSY.RECONVERGENT B1, `(.L_x_85) ;  /* 0x0000144000017945 */ /* 0x000fe20003800200 */
[----:B------:R-:W-:Y:S01]  /*02c0*/  IMAD.MOV.U32 R9, RZ, RZ, 0x10 ;  /* 0x00000010ff097424 */ /* 0x000fe200078e00ff */
[----:B------:R-:W-:Y:S01]  /*02d0*/  CS2R R26, SRZ ;  /* 0x00000000001a7805 */ /* 0x000fe2000001ff00 */
[----:B------:R-:W-:Y:S01]  /*02e0*/  IMAD.MOV.U32 R11, RZ, RZ, RZ ;  /* 0x000000ffff0b7224 */ /* 0x000fe200078e00ff */
[----:B0-----:R-:W-:-:S04]  /*02f0*/  IADD3 R30, P0, PT, R0, UR4, RZ ;  /* 0x00000004001e7c10 */ /* 0x001fc8000ff1e0ff */
[----:B------:R-:W-:Y:S01]  /*0300*/  IADD3.X R31, PT, PT, R3, UR5, RZ, P0, !PT ;  /* 0x00000005031f7c10 */ /* 0x000fe200087fe4ff */
[----:B------:R-:W-:-:S04]  /*0310*/  IMAD.MOV.U32 R6, RZ, RZ, R30 ;  /* 0x000000ffff067224 */ /* 0x000fc800078e001e */
[----:B------:R-:W-:-:S07]  /*0320*/  IMAD.MOV.U32 R7, RZ, RZ, R31 ;  /* 0x000000ffff077224 */ /* 0x000fce00078e001f */
.L_x_103:
[C---:B-1----:R-:W-:Y:S02]  /*0330*/  R2UR UR4, R18.reuse ;  /* 0x00000000120472ca */ /* 0x042fe400000e0000 */
[C---:B------:R-:W-:Y:S02]  /*0340*/  R2UR UR5, R19.reuse ;  /* 0x00000000130572ca */ /* 0x040fe400000e0000 */
[----:B------:R-:W-:Y:S02]  /*0350*/  R2UR UR6, R18 ;  /* 0x00000000120672ca */ /* 0x000fe400000e0000 */
[----:B------:R-:W-:-:S09]  /*0360*/  R2UR UR7, R19 ;  /* 0x00000000130772ca */ /* 0x000fd200000e0000 */
[----:B---3--:R-:W2:Y:S04]  /*0370*/  LDG.E.64 R4, desc[UR4][R6.64+0x10] ;  /* 0x0000100406047981 */ /* 0x008ea8000c1e1b00 */
[----:B------:R-:W2:Y:S01]  /*0380*/  LDG.E.64 R14, desc[UR6][R30.64] ;  /* 0x000000061e0e7981 */ /* 0x000ea2000c1e1b00 */
[----:B------:R-:W-:Y:S01]  /*0390*/  IADD3 R8, P1, PT, R6, 0x10, RZ ;  /* 0x0000001006087810 */ /* 0x000fe20007f3e0ff */
[----:B------:R-:W-:Y:S02]  /*03a0*/  BSSY.RECONVERGENT B0, `(.L_x_86) ;  /* 0x000012b000007945 */ /* 0x000fe40003800200 */
[----:B------:R0:W5:Y:S01]  /*03b0*/  LDG.E R13, desc[UR4][R6.64+0x18] ;  /* 0x00001804060d7981 */ /* 0x000162000c1e1900 */
[----:B--2---:R-:W-:Y:S01]  /*03c0*/  DSETP.GEU.AND P0, PT, R4, R14, PT ;  /* 0x0000000e0400722a */ /* 0x004fe20003f0e000 */
[----:B------:R-:W-:-:S13]  /*03d0*/  IMAD.X R15, RZ, RZ, R7, P1 ;  /* 0x000000ffff0f7224 */ /* 0x000fda00008e0607 */
[----:B0-----:R-:W-:Y:S05]  /*03e0*/  @!P0 BRA `(.L_x_87) ;  /* 0x0000000000a88947 */ /* 0x001fea0003800000 */
[----:B------:R-:W-:Y:S02]  /*03f0*/  R2UR UR4, R18 ;  /* 0x00000000120472ca */ /* 0x000fe400000e0000 */
[----:B------:R-:W-:-:S13]  /*0400*/  R2UR UR5, R19 ;  /* 0x00000000130572ca */ /* 0x000fda00000e0000 */
[----:B------:R-:W2:Y:S01]  /*0410*/  LDG.E.64 R20, desc[UR4][R6.64] ;  /* 0x0000000406147981 */ /* 0x000ea2000c1e1b00 */
[----:B------:R-:W-:Y:S01]  /*0420*/  BSSY.RECONVERGENT B2, `(.L_x_88) ;  /* 0x000001d000027945 */ /* 0x000fe20003800200 */
[----:B------:R-:W-:Y:S02]  /*0430*/  IMAD.MOV.U32 R22, RZ, RZ, R8 ;  /* 0x000000ffff167224 */ /* 0x000fe400078e0008 */
[----:B------:R-:W-:Y:S01]  /*0440*/  IMAD.MOV.U32 R23, RZ, RZ, R15 ;  /* 0x000000ffff177224 */ /* 0x000fe200078e000f */
[----:B--2---:R-:W-:-:S14]  /*0450*/  DSETP.GEU.AND P0, PT, R4, R20, PT ;  /* 0x000000140400722a */ /* 0x004fdc0003f0e000 */
[----:B------:R-:W-:Y:S05]  /*0460*/  @P0 BRA `(.L_x_89) ;  /* 0x0000000000600947 */ /* 0x000fea0003800000 */
[----:B------:R-:W-:Y:S01]  /*0470*/  BSSY.RECONVERGENT B3, `(.L_x_89) ;  /* 0x0000017000037945 */ /* 0x000fe20003800200 */
[----:B------:R-:W-:Y:S02]  /*0480*/  IMAD.MOV.U32 R12, RZ, RZ, R8 ;  /* 0x000000ffff0c7224 */ /* 0x000fe400078e0008 */
[----:B------:R-:W-:-:S07]  /*0490*/  IMAD.MOV.U32 R33, RZ, RZ, R15 ;  /* 0x000000ffff217224 */ /* 0x000fce00078e000f */
.L_x_90:
[C---:B------:R-:W-:Y:S01]  /*04a0*/  R2UR UR4, R18.reuse ;  /* 0x00000000120472ca */ /* 0x040fe200000e0000 */
[----:B------:R-:W-:Y:S01]  /*04b0*/  IMAD.MOV.U32 R24, RZ, RZ, R12 ;  /* 0x000000ffff187224 */ /* 0x000fe200078e000c */
[C---:B------:R-:W-:Y:S01]  /*04c0*/  R2UR UR5, R19.reuse ;  /* 0x00000000130572ca */ /* 0x040fe200000e0000 */
[----:B------:R-:W-:Y:S01]  /*04d0*/  IMAD.MOV.U32 R25, RZ, RZ, R33 ;  /* 0x000000ffff197224 */ /* 0x000fe200078e0021 */
[----:B------:R-:W-:Y:S02]  /*04e0*/  R2UR UR6, R18 ;  /* 0x00000000120672ca */ /* 0x000fe400000e0000 */
[----:B------:R-:W-:-:S09]  /*04f0*/  R2UR UR7, R19 ;  /* 0x00000000130772ca */ /* 0x000fd200000e0000 */
[----:B------:R0:W-:Y:S04]  /*0500*/  STG.E.64 desc[UR4][R24.64], R20 ;  /* 0x0000001418007986 */ /* 0x0001e8000c101b04 */
[----:B------:R-:W2:Y:S04]  /*0510*/  LDG.E R17, desc[UR6][R6.64+0x8] ;  /* 0x0000080606117981 */ /* 0x000ea8000c1e1900 */
[----:B--2---:R1:W-:Y:S04]  /*0520*/  STG.E desc[UR4][R24.64+0x8], R17 ;  /* 0x0000081118007986 */ /* 0x0043e8000c101904 */
[----:B0-----:R0:W2:Y:S01]  /*0530*/  LDG.E.64 R20, desc[UR6][R6.64+-0x10] ;  /* 0xfffff00606147981 */ /* 0x0010a2000c1e1b00 */
[----:B------:R-:W-:Y:S01]  /*0540*/  IADD3 R10, P1, PT, R6, -0x10, RZ ;  /* 0xfffffff0060a7810 */ /* 0x000fe20007f3e0ff */
[----:B------:R-:W-:-:S02]  /*0550*/  IMAD.MOV.U32 R22, RZ, RZ, R6 ;  /* 0x000000ffff167224 */ /* 0x000fc400078e0006 */
[----:B------:R-:W-:Y:S01]  /*0560*/  IMAD.MOV.U32 R23, RZ, RZ, R7 ;  /* 0x000000ffff177224 */ /* 0x000fe200078e0007 */
[----:B------:R-:W-:Y:S01]  /*0570*/  IADD3.X R29, PT, PT, R7, -0x1, RZ, P1, !PT ;  /* 0xffffffff071d7810 */ /* 0x000fe20000ffe4ff */
[----:B------:R-:W-:Y:S02]  /*0580*/  IMAD.MOV.U32 R12, RZ, RZ, R22 ;  /* 0x000000ffff0c7224 */ /* 0x000fe400078e0016 */
[----:B------:R-:W-:Y:S02]  /*0590*/  IMAD.MOV.U32 R33, RZ, RZ, R23 ;  /* 0x000000ffff217224 */ /* 0x000fe400078e0017 */
[----:B0-----:R-:W-:Y:S02]  /*05a0*/  IMAD.MOV.U32 R6, RZ, RZ, R10 ;  /* 0x000000ffff067224 */ /* 0x001fe400078e000a */
[----:B------:R-:W-:Y:S01]  /*05b0*/  IMAD.MOV.U32 R7, RZ, RZ, R29 ;  /* 0x000000ffff077224 */ /* 0x000fe200078e001d */
[----:B--2---:R-:W-:-:S14]  /*05c0*/  DSETP.GEU.AND P0, PT, R4, R20, PT ;  /* 0x000000140400722a */ /* 0x004fdc0003f0e000 */
[----:B-1----:R-:W-:Y:S05]  /*05d0*/  @!P0 BRA `(.L_x_90) ;  /* 0xfffffffc00b08947 */ /* 0x002fea000383ffff */
[----:B------:R-:W-:Y:S05]  /*05e0*/  BSYNC.RECONVERGENT B3 ;  /* 0x0000000000037941 */ /* 0x000fea0003800200 */
.L_x_89:
[----:B------:R-:W-:Y:S05]  /*05f0*/  BSYNC.RECONVERGENT B2 ;  /* 0x0000000000027941 */ /* 0x000fea0003800200 */
.L_x_88:
[C---:B------:R-:W-:Y:S01]  /*0600*/  R2UR UR4, R18.reuse ;  /* 0x00000000120472ca */ /* 0x040fe200000e0000 */
[----:B------:R-:W-:Y:S01]  /*0610*/  IMAD.MOV.U32 R6, RZ, RZ, R22 ;  /* 0x000000ffff067224 */ /* 0x000fe200078e0016 */
[C---:B------:R-:W-:Y:S01]  /*0620*/  R2UR UR5, R19.reuse ;  /* 0x00000000130572ca */ /* 0x040fe200000e0000 */
[----:B------:R-:W-:Y:S01]  /*0630*/  IMAD.MOV.U32 R7, RZ, RZ, R23 ;  /* 0x000000ffff077224 */ /* 0x000fe200078e0017 */
[----:B------:R-:W-:Y:S02]  /*0640*/  R2UR UR6, R18 ;  /* 0x00000000120672ca */ /* 0x000fe400000e0000 */
[----:B------:R-:W-:-:S09]  /*0650*/  R2UR UR7, R19 ;  /* 0x00000000130772ca */ /* 0x000fd200000e0000 */
[----:B------:R4:W-:Y:S04]  /*0660*/  STG.E.64 desc[UR4][R6.64], R4 ;  /* 0x0000000406007986 */ /* 0x0009e8000c101b04 */
[----:B-----5:R4:W-:Y:S01]  /*0670*/  STG.E desc[UR6][R6.64+0x8], R13 ;  /* 0x0000080d06007986 */ /* 0x0209e2000c101906 */
[----:B------:R-:W-:Y:S05]  /*0680*/  BRA `(.L_x_91) ;  /* 0x0000000c00f07947 */ /* 0x000fea0003800000 */
.L_x_87:
[----:B------:R-:W-:Y:S01]  /*0690*/  LOP3.LUT R10, R26, 0x3, RZ, 0xc0, !PT ;  /* 0x000000031a0a7812 */ /* 0x000fe200078ec0ff */
[----:B------:R-:W-:Y:S01]  /*06a0*/  BSSY.RECONVERGENT B2, `(.L_x_92) ;  /* 0x0000034000027945 */ /* 0x000fe20003800200 */
[----:B------:R-:W-:Y:S02]  /*06b0*/  IADD3 R20, P1, PT, R9, R30, RZ ;  /* 0x0000001e09147210 */ /* 0x000fe40007f3e0ff */
[----:B------:R-:W-:Y:S02]  /*06c0*/  ISETP.NE.U32.AND P0, PT, R10, 0x3, PT ;  /* 0x000000030a00780c */ /* 0x000fe40003f05070 */
[----:B------:R-:W-:Y:S01]  /*06d0*/  IADD3 R22, P2, PT, R6, 0x20, RZ ;  /* 0x0000002006167810 */ /* 0x000fe20007f5e0ff */
[----:B------:R-:W-:Y:S01]  /*06e0*/  IMAD.X R21, R11, 0x1, R31, P1 ;  /* 0x000000010b157824 */ /* 0x000fe200008e061f */
[----:B------:R-:W-:Y:S01]  /*06f0*/  ISETP.NE.AND.EX P0, PT, RZ, RZ, PT, P0 ;  /* 0x000000ffff00720c */ /* 0x000fe20003f05300 */
[----:B------:R-:W-:Y:S02]  /*0700*/  IMAD.MOV.U32 R25, RZ, RZ, R20 ;  /* 0x000000ffff197224 */ /* 0x000fe400078e0014 */
[----:B------:R-:W-:-:S02]  /*0710*/  IMAD.X R23, RZ, RZ, R7, P2 ;  /* 0x000000ffff177224 */ /* 0x000fc400010e0607 */
[----:B------:R-:W-:-:S08]  /*0720*/  IMAD.MOV.U32 R17, RZ, RZ, R21 ;  /* 0x000000ffff117224 */ /* 0x000fd000078e0015 */
[----:B------:R-:W-:Y:S05]  /*0730*/  @!P0 BRA `(.L_x_93) ;  /* 0x0000000000a88947 */ /* 0x000fea0003800000 */
[----:B------:R-:W-:Y:S02]  /*0740*/  R2UR UR4, R18 ;  /* 0x00000000120472ca */ /* 0x000fe400000e0000 */
[----:B------:R-:W-:-:S13]  /*0750*/  R2UR UR5, R19 ;  /* 0x00000000130572ca */ /* 0x000fda00000e0000 */
[----:B------:R-:W2:Y:S01]  /*0760*/  LDG.E.64 R22, desc[UR4][R20.64+-0x10] ;  /* 0xfffff00414167981 */ /* 0x000ea2000c1e1b00 */
[----:B------:R-:W-:Y:S02]  /*0770*/  R2UR UR6, R18 ;  /* 0x00000000120672ca */ /* 0x000fe400000e0000 */
[----:B------:R-:W-:Y:S02]  /*0780*/  R2UR UR7, R19 ;  /* 0x00000000130772ca */ /* 0x000fe400000e0000 */
[----:B------:R-:W-:-:S04]  /*0790*/  ISETP.NE.U32.AND P0, PT, R10, RZ, PT ;  /* 0x000000ff0a00720c */ /* 0x000fc80003f05070 */
[----:B------:R-:W-:Y:S01]  /*07a0*/  ISETP.NE.AND.EX P0, PT, RZ, RZ, PT, P0 ;  /* 0x000000ffff00720c */ /* 0x000fe20003f05300 */
[----:B--2---:R0:W-:Y:S06]  /*07b0*/  STG.E.64 desc[UR4][R6.64+0x10], R22 ;  /* 0x0000101606007986 */ /* 0x0041ec000c101b04 */
[----:B------:R-:W2:Y:S01]  /*07c0*/  LDG.E R29, desc[UR6][R20.64+-0x8] ;  /* 0xfffff806141d7981 */ /* 0x000ea2000c1e1900 */
[----:B------:R-:W-:-:S04]  /*07d0*/  IADD3 R25, P1, PT, R20, -0x10, RZ ;  /* 0xfffffff014197810 */ /* 0x000fc80007f3e0ff */
[----:B------:R-:W-:Y:S01]  /*07e0*/  IADD3.X R17, PT, PT, R21, -0x1, RZ, P1, !PT ;  /* 0xffffffff15117810 */ /* 0x000fe20000ffe4ff */
[----:B0-----:R-:W-:Y:S02]  /*07f0*/  IMAD.MOV.U32 R22, RZ, RZ, R8 ;  /* 0x000000ffff167224 */ /* 0x001fe400078e0008 */
[----:B------:R-:W-:Y:S01]  /*0800*/  IMAD.MOV.U32 R23, RZ, RZ, R15 ;  /* 0x000000ffff177224 */ /* 0x000fe200078e000f */
[----:B--2---:R0:W-:Y:S01]  /*0810*/  STG.E desc[UR4][R6.64+0x18], R29 ;  /* 0x0000181d06007986 */ /* 0x0041e2000c101904 */
[----:B------:R-:W-:Y:S05]  /*0820*/  @!P0 BRA `(.L_x_93) ;  /* 0x00000000006c8947 */ /* 0x000fea0003800000 */
[----:B------:R-:W-:Y:S02]  /*0830*/  R2UR UR4, R18 ;  /* 0x00000000120472ca */ /* 0x000fe400000e0000 */
[----:B------:R-:W-:-:S13]  /*0840*/  R2UR UR5, R19 ;  /* 0x00000000130572ca */ /* 0x000fda00000e0000 */
[----:B0-----:R-:W2:Y:S01]  /*0850*/  LDG.E.64 R28, desc[UR4][R20.64+-0x20] ;  /* 0xffffe004141c7981 */ /* 0x001ea2000c1e1b00 */
[----:B------:R-:W-:Y:S02]  /*0860*/  R2UR UR6, R18 ;  /* 0x00000000120672ca */ /* 0x000fe400000e0000 */
[----:B------:R-:W-:Y:S02]  /*0870*/  R2UR UR7, R19 ;  /* 0x00000000130772ca */ /* 0x000fe400000e0000 */
[----:B------:R-:W-:-:S04]  /*0880*/  ISETP.NE.U32.AND P0, PT, R10, 0x1, PT ;  /* 0x000000010a00780c */ /* 0x000fc80003f05070 */
[----:B------:R-:W-:Y:S01]  /*0890*/  ISETP.NE.AND.EX P0, PT, RZ, RZ, PT, P0 ;  /* 0x000000ffff00720c */ /* 0x000fe20003f05300 */
[----:B--2---:R1:W-:Y:S06]  /*08a0*/  STG.E.64 desc[UR4][R6.64], R28 ;  /* 0x0000001c06007986 */ /* 0x0043ec000c101b04 */
[----:B------:R-:W2:Y:S01]  /*08b0*/  LDG.E R33, desc[UR6][R20.64+-0x18] ;  /* 0xffffe80614217981 */ /* 0x000ea2000c1e1900 */
[----:B------:R-:W-:Y:S01]  /*08c0*/  IADD3 R25, P1, PT, R20, -0x20, RZ ;  /* 0xffffffe014197810 */ /* 0x000fe20007f3e0ff */
[----:B------:R-:W-:Y:S02]  /*08d0*/  IMAD.MOV.U32 R22, RZ, RZ, R6 ;  /* 0x000000ffff167224 */ /* 0x000fe400078e0006 */
[----:B------:R-:W-:Y:S01]  /*08e0*/  IMAD.MOV.U32 R23, RZ, RZ, R7 ;  /* 0x000000ffff177224 */ /* 0x000fe200078e0007 */
[----:B------:R-:W-:Y:S01]  /*08f0*/  IADD3.X R17, PT, PT, R21, -0x1, RZ, P1, !PT ;  /* 0xffffffff15117810 */ /* 0x000fe20000ffe4ff */
[----:B--2---:R1:W-:Y:S01]  /*0900*/  STG.E desc[UR4][R6.64+0x8], R33 ;  /* 0x0000082106007986 */ /* 0x0043e2000c101904 */
[----:B------:R-:W-:Y:S07]  /*0910*/  @!P0 BRA `(.L_x_93) ;  /* 0x0000000000308947 */ /* 0x000fee0003800000 */
[----:B------:R-:W-:Y:S02]  /*0920*/  R2UR UR4, R18 ;  /* 0x00000000120472ca */ /* 0x000fe400000e0000 */
[----:B------:R-:W-:-:S13]  /*0930*/  R2UR UR5, R19 ;  /* 0x00000000130572ca */ /* 0x000fda00000e0000 */
[----:B-1----:R-:W2:Y:S01]  /*0940*/  LDG.E.64 R28, desc[UR4][R20.64+-0x30] ;  /* 0xffffd004141c7981 */ /* 0x002ea2000c1e1b00 */
[----:B------:R-:W-:Y:S02]  /*0950*/  R2UR UR6, R18 ;  /* 0x00000000120672ca */ /* 0x000fe400000e0000 */
[----:B------:R-:W-:Y:S01]  /*0960*/  R2UR UR7, R19 ;  /* 0x00000000130772ca */ /* 0x000fe200000e0000 */
[----:B--2---:R2:W-:-:S12]  /*0970*/  STG.E.64 desc[UR4][R6.64+-0x10], R28 ;  /* 0xfffff01c06007986 */ /* 0x0045d8000c101b04 */
[----:B------:R-:W3:Y:S01]  /*0980*/  LDG.E R33, desc[UR6][R20.64+-0x28] ;  /* 0xffffd80614217981 */ /* 0x000ee2000c1e1900 */
[----:B------:R-:W-:Y:S02]  /*0990*/  IADD3 R25, P0, PT, R20, -0x30, RZ ;  /* 0xffffffd014197810 */ /* 0x000fe40007f1e0ff */
[----:B------:R-:W-:Y:S02]  /*09a0*/  IADD3 R22, P1, PT, R6, -0x10, RZ ;  /* 0xfffffff006167810 */ /* 0x000fe40007f3e0ff */
[----:B------:R-:W-:Y:S02]  /*09b0*/  IADD3.X R17, PT, PT, R21, -0x1, RZ, P0, !PT ;  /* 0xffffffff15117810 */ /* 0x000fe400007fe4ff */
[----:B------:R-:W-:Y:S01]  /*09c0*/  IADD3.X R23, PT, PT, R7, -0x1, RZ, P1, !PT ;  /* 0xffffffff07177810 */ /* 0x000fe20000ffe4ff */
[----:B---3--:R2:W-:Y:S08]  /*09d0*/  STG.E desc[UR4][R6.64+-0x8], R33 ;  /* 0xfffff82106007986 */ /* 0x0085f0000c101904 */
.L_x_93:
[----:B------:R-:W-:Y:S05]  /*09e0*/  BSYNC.RECONVERGENT B2 ;  /* 0x0000000000027941 */ /* 0x000fea0003800200 */
.L_x_92:
[----:B------:R-:W-:Y:S01]  /*09f0*/  ISETP.GE.U32.AND P0, PT, R26, 0x3, PT ;  /* 0x000000031a00780c */ /* 0x000fe20003f06070 */
[----:B------:R-:W-:Y:S03]  /*0a00*/  BSSY.RECONVERGENT B3, `(.L_x_94) ;  /* 0x00000be000037945 */ /* 0x000fe60003800200 */
[----:B------:R-:W-:-:S13]  /*0a10*/  ISETP.GE.U32.AND.EX P0, PT, R27, RZ, PT, P0 ;  /* 0x000000ff1b00720c */ /* 0x000fda0003f06100 */
[----:B------:R-:W-:Y:S05]  /*0a20*/  @!P0 BRA `(.L_x_95) ;  /* 0x0000000800ec8947 */ /* 0x000fea0003800000 */
[----:B------:R-:W-:Y:S01]  /*0a30*/  ISETP.GT.U32.AND P0, PT, R25, R30, PT ;  /* 0x0000001e1900720c */ /* 0x000fe20003f04070 */
[----:B------:R-:W-:Y:S01]  /*0a40*/  BSSY.RELIABLE B2, `(.L_x_96) ;  /* 0x0000099000027945 */ /* 0x000fe20003800100 */
[----:B012---:R-:W-:Y:S02]  /*0a50*/  IMAD.MOV.U32 R6, RZ, RZ, R25 ;  /* 0x000000ffff067224 */ /* 0x007fe400078e0019 */
[----:B------:R-:W-:Y:S01]  /*0a60*/  ISETP.GT.AND.EX P0, PT, R17, R31, PT, P0 ;  /* 0x0000001f1100720c */ /* 0x000fe20003f04300 */
[----:B------:R-:W-:-:S12]  /*0a70*/  IMAD.MOV.U32 R7, RZ, RZ, R17 ;  /* 0x000000ffff077224 */ /* 0x000fd800078e0011 */
[----:B------:R-:W-:Y:S05]  /*0a80*/  @!P0 BRA `(.L_x_97) ;  /* 0x0000000800508947 */ /* 0x000fea0003800000 */
[----:B------:R-:W-:Y:S01]  /*0a90*/  IADD3 R10, P0, PT, R25, -R30, RZ ;  /* 0x8000001e190a7210 */ /* 0x000fe20007f1e0ff */
[----:B------:R-:W-:Y:S03]  /*0aa0*/  BSSY.RECONVERGENT B4, `(.L_x_98) ;  /* 0x0000059000047945 */ /* 0x000fe60003800200 */
[----:B------:R-:W-:Y:S01]  /*0ab0*/  ISETP.GT.U32.AND P1, PT, R10, 0xc0, PT ;  /* 0x000000c00a00780c */ /* 0x000fe20003f24070 */
[----:B------:R-:W-:Y:S01]  /*0ac0*/  IMAD.X R10, R17, 0x1, ~R31, P0 ;  /* 0x00000001110a7824 */ /* 0x000fe200000e0e1f */
[----:B------:R-:W-:-:S04]  /*0ad0*/  PLOP3.LUT P0, PT, PT, PT, PT, 0x80, 0x8 ;  /* 0x000000000008781c */ /* 0x000fc80003f0f070 */
[----:B------:R-:W-:-:S13]  /*0ae0*/  ISETP.GT.AND.EX P1, PT, R10, RZ, PT, P1 ;  /* 0x000000ff0a00720c */ /* 0x000fda0003f24310 */
[----:B------:R-:W-:Y:S05]  /*0af0*/  @!P1 BRA `(.L_x_99) ;  /* 0x00000004004c9947 */ /* 0x000fea0003800000 */
[----:B------:R-:W-:Y:S02]  /*0b00*/  IADD3 R12, P1, PT, R30, 0xc0, RZ ;  /* 0x000000c01e0c7810 */ /* 0x000fe40007f3e0ff */
[----:B------:R-:W-:-:S03]  /*0b10*/  PLOP3.LUT P0, PT, PT, PT, PT, 0x8, 0x80 ;  /* 0x000000000080781c */ /* 0x000fc60003f0e170 */
[----:B------:R-:W-:-:S10]  /*0b20*/  IMAD.X R10, RZ, RZ, R31, P1 ;  /* 0x000000ffff0a7224 */ /* 0x000fd400008e061f */
.L_x_100:
[----:B------:R-:W-:Y:S02]  /*0b30*/  R2UR UR4, R18 ;  /* 0x00000000120472ca */ /* 0x000fe400000e0000 */
[----:B------:R-:W-:-:S13]  /*0b40*/  R2UR UR5, R19 ;  /* 0x00000000130572ca */ /* 0x000fda00000e0000 */
[----:B------:R-:W2:Y:S01]  /*0b50*/  LDG.E.64 R20, desc[UR4][R6.64+-0x10] ;  /* 0xfffff00406147981 */ /* 0x000ea2000c1e1b00 */
[----:B------:R-:W-:Y:S02]  /*0b60*/  R2UR UR6, R18 ;  /* 0x00000000120672ca */ /* 0x000fe400000e0000 */
[----:B------:R-:W-:Y:S01]  /*0b70*/  R2UR UR7, R19 ;  /* 0x00000000130772ca */ /* 0x000fe200000e0000 */
[----:B--2---:R0:W-:-:S12]  /*0b80*/  STG.E.64 desc[UR4][R22.64+-0x10], R20 ;  /* 0xfffff01416007986 */ /* 0x0041d8000c101b04 */
[----:B------:R-:W2:Y:S04]  /*0b90*/  LDG.E R29, desc[UR6][R6.64+-0x8] ;  /* 0xfffff806061d7981 */ /* 0x000ea8000c1e1900 */
[----:B--2---:R1:W-:Y:S04]  /*0ba0*/  STG.E desc[UR4][R22.64+-0x8], R29 ;  /* 0xfffff81d16007986 */ /* 0x0043e8000c101904 */
[----:B------:R-:W2:Y:S04]  /*0bb0*/  LDG.E.64 R32, desc[UR6][R6.64+-0x20] ;  /* 0xffffe00606207981 */ /* 0x000ea8000c1e1b00 */
[----:B--2---:R2:W-:Y:S04]  /*0bc0*/  STG.E.64 desc[UR4][R22.64+-0x20], R32 ;  /* 0xffffe02016007986 */ /* 0x0045e8000c101b04 */
[----:B------:R-:W3:Y:S04]  /*0bd0*/  LDG.E R35, desc[UR6][R6.64+-0x18] ;  /* 0xffffe80606237981 */ /* 0x000ee8000c1e1900 */
[----:B---3--:R3:W-:Y:S04]  /*0be0*/  STG.E desc[UR4][R22.64+-0x18], R35 ;  /* 0xffffe82316007986 */ /* 0x0087e8000c101904 */
[----:B0-----:R-:W4:Y:S04]  /*0bf0*/  LDG.E.64 R20, desc[UR6][R6.64+-0x30] ;  /* 0xffffd00606147981 */ /* 0x001f28000c1e1b00 */
[----:B----4-:R0:W-:Y:S04]  /*0c00*/  STG.E.64 desc[UR4][R22.64+-0x30], R20 ;  /* 0xffffd01416007986 */ /* 0x0101e8000c101b04 */
[----:B-1----:R-:W4:Y:S04]  /*0c10*/  LDG.E R29, desc[UR6][R6.64+-0x28] ;  /* 0xffffd806061d7981 */ /* 0x002f28000c1e1900 */
[----:B----4-:R1:W-:Y:S04]  /*0c20*/  STG.E desc[UR4][R22.64+-0x28], R29 ;  /* 0xffffd81d16007986 */ /* 0x0103e8000c101904 */
[----:B--2---:R-:W2:Y:S04]  /*0c30*/  LDG.E.64 R32, desc[UR6][R6.64+-0x40] ;  /* 0xffffc00606207981 */ /* 0x004ea8000c1e1b00 */
[----:B--2---:R2:W-:Y:S04]  /*0c40*/  STG.E.64 desc[UR4][R22.64+-0x40], R32 ;  /* 0xffffc02016007986 */ /* 0x0045e8000c101b04 */
[----:B---3--:R-:W3:Y:S04]  /*0c50*/  LDG.E R35, desc[UR6][R6.64+-0x38] ;  /* 0xffffc80606237981 */ /* 0x008ee8000c1e1900 */
        /* <DEDUP_REMOVED lines=44> */
[----:B----4-:R-:W-:Y:S04]  /*0f20*/  STG.E desc[UR4][R22.64+-0xe8], R29 ;  /* 0xffff181d16007986 */ /* 0x010fe8000c101904 */
[----:B--2---:R-:W2:Y:S01]  /*0f30*/  LDG.E.64 R32, desc[UR6][R6.64+-0x100] ;  /* 0xffff000606207981 */ /* 0x004ea2000c1e1b00 */
[----:B------:R-:W-:-:S04]  /*0f40*/  IADD3 R25, P1, PT, R25, -0x100, RZ ;  /* 0xffffff0019197810 */ /* 0x000fc80007f3e0ff */
[----:B------:R-:W-:Y:S02]  /*0f50*/  IADD3.X R17, PT, PT, R17, -0x1, RZ, P1, !PT ;  /* 0xffffffff11117810 */ /* 0x000fe40000ffe4ff */
[----:B------:R-:W-:-:S04]  /*0f60*/  ISETP.GT.U32.AND P1, PT, R25, R12, PT ;  /* 0x0000000c1900720c */ /* 0x000fc80003f24070 */
[----:B------:R-:W-:Y:S01]  /*0f70*/  ISETP.GT.AND.EX P1, PT, R17, R10, PT, P1 ;  /* 0x0000000a1100720c */ /* 0x000fe20003f24310 */
[----:B--2---:R-:W-:Y:S04]  /*0f80*/  STG.E.64 desc[UR4][R22.64+-0x100], R32 ;  /* 0xffff002016007986 */ /* 0x004fe8000c101b04 */
[----:B---3--:R1:W2:Y:S01]  /*0f90*/  LDG.E R35, desc[UR6][R6.64+-0xf8] ;  /* 0xffff080606237981 */ /* 0x0082a2000c1e1900 */
[----:B------:R-:W-:Y:S02]  /*0fa0*/  IADD3 R14, P3, PT, R22, -0x100, RZ ;  /* 0xffffff00160e7810 */ /* 0x000fe40007f7e0ff */
[----:B0-----:R-:W-:Y:S02]  /*0fb0*/  IADD3 R20, P2, PT, R6, -0x100, RZ ;  /* 0xffffff0006147810 */ /* 0x001fe40007f5e0ff */
[----:B------:R-:W-:-:S02]  /*0fc0*/  IADD3.X R21, PT, PT, R23, -0x1, RZ, P3, !PT ;  /* 0xffffffff17157810 */ /* 0x000fc40001ffe4ff */
[----:B-1----:R-:W-:Y:S01]  /*0fd0*/  IADD3.X R7, PT, PT, R7, -0x1, RZ, P2, !PT ;  /* 0xffffffff07077810 */ /* 0x002fe200017fe4ff */
[----:B------:R-:W-:Y:S01]  /*0fe0*/  IMAD.MOV.U32 R6, RZ, RZ, R20 ;  /* 0x000000ffff067224 */ /* 0x000fe200078e0014 */
[----:B--2---:R0:W-:Y:S02]  /*0ff0*/  STG.E desc[UR4][R22.64+-0xf8], R35 ;  /* 0xffff082316007986 */ /* 0x0041e4000c101904 */
[----:B0-----:R-:W-:Y:S02]  /*1000*/  IMAD.MOV.U32 R22, RZ, RZ, R14 ;  /* 0x000000ffff167224 */ /* 0x001fe400078e000e */
[----:B------:R-:W-:Y:S01]  /*1010*/  IMAD.MOV.U32 R23, RZ, RZ, R21 ;  /* 0x000000ffff177224 */ /* 0x000fe200078e0015 */
[----:B------:R-:W-:Y:S06]  /*1020*/  @P1 BRA `(.L_x_100) ;  /* 0xfffffff800c01947 */ /* 0x000fec000383ffff */
.L_x_99:
[----:B------:R-:W-:Y:S05]  /*1030*/  BSYNC.RECONVERGENT B4 ;  /* 0x0000000000047941 */ /* 0x000fea0003800200 */
.L_x_98:
[----:B------:R-:W-:Y:S01]  /*1040*/  IADD3 R10, P2, PT, R25, -R30, RZ ;  /* 0x8000001e190a7210 */ /* 0x000fe20007f5e0ff */
[----:B------:R-:W-:Y:S03]  /*1050*/  BSSY.RECONVERGENT B4, `(.L_x_101) ;  /* 0x0000033000047945 */ /* 0x000fe60003800200 */
[----:B------:R-:W-:Y:S01]  /*1060*/  ISETP.GT.U32.AND P1, PT, R10, 0x40, PT ;  /* 0x000000400a00780c */ /* 0x000fe20003f24070 */
[----:B------:R-:W-:-:S05]  /*1070*/  IMAD.X R10, R17, 0x1, ~R31, P2 ;  /* 0x00000001110a7824 */ /* 0x000fca00010e0e1f */
[----:B------:R-:W-:-:S13]  /*1080*/  ISETP.GT.AND.EX P1, PT, R10, RZ, PT, P1 ;  /* 0x000000ff0a00720c */ /* 0x000fda0003f24310 */
[----:B------:R-:W-:Y:S05]  /*1090*/  @!P1 BRA `(.L_x_102) ;  /* 0x0000000000b89947 */ /* 0x000fea0003800000 */
        /* <DEDUP_REMOVED lines=33> */
[----:B------:R-:W-:-:S02]  /*12b0*/  IADD3 R10, P3, PT, R22, -0x80, RZ ;  /* 0xffffff80160a7810 */ /* 0x000fc40007f7e0ff */
[----:B------:R-:W-:Y:S01]  /*12c0*/  IADD3 R12, P2, PT, R6, -0x80, RZ ;  /* 0xffffff80060c7810 */ /* 0x000fe20007f5e0ff */
[----:B--2---:R-:W-:Y:S04]  /*12d0*/  STG.E.64 desc[UR4][R22.64+-0x80], R32 ;  /* 0xffff802016007986 */ /* 0x004fe8000c101b04 */
[----:B---3--:R1:W2:Y:S01]  /*12e0*/  LDG.E R35, desc[UR6][R6.64+-0x78] ;  /* 0xffff880606237981 */ /* 0x0082a2000c1e1900 */
[----:B0-----:R-:W-:Y:S02]  /*12f0*/  IADD3.X R21, PT, PT, R23, -0x1, RZ, P3, !PT ;  /* 0xffffffff17157810 */ /* 0x001fe40001ffe4ff */
[----:B------:R-:W-:Y:S02]  /*1300*/  IADD3 R25, P1, PT, R25, -0x80, RZ ;  /* 0xffffff8019197810 */ /* 0x000fe40007f3e0ff */
[----:B------:R-:W-:-:S02]  /*1310*/  PLOP3.LUT P0, PT, PT, PT, PT, 0x8, 0x80 ;  /* 0x000000000080781c */ /* 0x000fc40003f0e170 */
[----:B------:R-:W-:Y:S02]  /*1320*/  IADD3.X R17, PT, PT, R17, -0x1, RZ, P1, !PT ;  /* 0xffffffff11117810 */ /* 0x000fe40000ffe4ff */
[----:B-1----:R-:W-:Y:S01]  /*1330*/  IADD3.X R7, PT, PT, R7, -0x1, RZ, P2, !PT ;  /* 0xffffffff07077810 */ /* 0x002fe200017fe4ff */
[----:B------:R-:W-:Y:S01]  /*1340*/  IMAD.MOV.U32 R6, RZ, RZ, R12 ;  /* 0x000000ffff067224 */ /* 0x000fe200078e000c */
[----:B--2---:R0:W-:Y:S02]  /*1350*/  STG.E desc[UR4][R22.64+-0x78], R35 ;  /* 0xffff882316007986 */ /* 0x0041e4000c101904 */
[----:B0-----:R-:W-:Y:S02]  /*1360*/  IMAD.MOV.U32 R22, RZ, RZ, R10 ;  /* 0x000000ffff167224 */ /* 0x001fe400078e000a */
[----:B------:R-:W-:-:S07]  /*1370*/  IMAD.MOV.U32 R23, RZ, RZ, R21 ;  /* 0x000000ffff177224 */ /* 0x000fce00078e0015 */
.L_x_102:
[----:B------:R-:W-:Y:S05]  /*1380*/  BSYNC.RECONVERGENT B4 ;  /* 0x0000000000047941 */ /* 0x000fea0003800200 */
.L_x_101:
[----:B------:R-:W-:-:S04]  /*1390*/  ISETP.NE.U32.AND P1, PT, R25, R30, PT ;  /* 0x0000001e1900720c */ /* 0x000fc80003f25070 */
[----:B------:R-:W-:-:S13]  /*13a0*/  ISETP.NE.OR.EX P0, PT, R17, R31, P0, P1 ;  /* 0x0000001f1100720c */ /* 0x000fda0000705710 */
[----:B------:R-:W-:Y:S05]  /*13b0*/  @!P0 BREAK.RELIABLE B2 ;  /* 0x0000000000028942 */ /* 0x000fea0003800100 */
[----:B------:R-:W-:Y:S05]  /*13c0*/  @!P0 BRA `(.L_x_95) ;  /* 0x0000000000848947 */ /* 0x000fea0003800000 */
.L_x_97:
[----:B------:R-:W-:Y:S05]  /*13d0*/  BSYNC.RELIABLE B2 ;  /* 0x0000000000027941 */ /* 0x000fea0003800100 */
.L_x_96:
        /* <DEDUP_REMOVED lines=19> */
[----:B------:R-:W-:-:S04]  /*1510*/  ISETP.NE.U32.AND P0, PT, R30, R25, PT ;  /* 0x000000191e00720c */ /* 0x000fc80003f05070 */
[----:B------:R-:W-:Y:S01]  /*1520*/  ISETP.NE.AND.EX P0, PT, R31, R17, PT, P0 ;  /* 0x000000111f00720c */ /* 0x000fe20003f05300 */
[----:B--2---:R-:W-:Y:S04]  /*1530*/  STG.E.64 desc[UR4][R22.64+-0x40], R32 ;  /* 0xffffc02016007986 */ /* 0x004fe8000c101b04 */
[----:B---3--:R1:W2:Y:S01]  /*1540*/  LDG.E R35, desc[UR6][R6.64+-0x38] ;  /* 0xffffc80606237981 */ /* 0x0082a2000c1e1900 */
[----:B------:R-:W-:Y:S02]  /*1550*/  IADD3 R10, P2, PT, R22, -0x40, RZ ;  /* 0xffffffc0160a7810 */ /* 0x000fe40007f5e0ff */
[----:B------:R-:W-:Y:S02]  /*1560*/  IADD3 R12, P1, PT, R6, -0x40, RZ ;  /* 0xffffffc0060c7810 */ /* 0x000fe40007f3e0ff */
[----:B0-----:R-:W-:-:S02]  /*1570*/  IADD3.X R21, PT, PT, R23, -0x1, RZ, P2, !PT ;  /* 0xffffffff17157810 */ /* 0x001fc400017fe4ff */
[----:B-1----:R-:W-:Y:S01]  /*1580*/  IADD3.X R7, PT, PT, R7, -0x1, RZ, P1, !PT ;  /* 0xffffffff07077810 */ /* 0x002fe20000ffe4ff */
[----:B------:R-:W-:Y:S01]  /*1590*/  IMAD.MOV.U32 R6, RZ, RZ, R12 ;  /* 0x000000ffff067224 */ /* 0x000fe200078e000c */
[----:B--2---:R0:W-:Y:S02]  /*15a0*/  STG.E desc[UR4][R22.64+-0x38], R35 ;  /* 0xffffc82316007986 */ /* 0x0041e4000c101904 */
[----:B0-----:R-:W-:Y:S02]  /*15b0*/  IMAD.MOV.U32 R22, RZ, RZ, R10 ;  /* 0x000000ffff167224 */ /* 0x001fe400078e000a */
[----:B------:R-:W-:Y:S01]  /*15c0*/  IMAD.MOV.U32 R23, RZ, RZ, R21 ;  /* 0x000000ffff177224 */ /* 0x000fe200078e0015 */
[----:B------:R-:W-:Y:S06]  /*15d0*/  @P0 BRA `(.L_x_96) ;  /* 0xfffffffc00800947 */ /* 0x000fec000383ffff */
.L_x_95:
[----:B------:R-:W-:Y:S05]  /*15e0*/  BSYNC.RECONVERGENT B3 ;  /* 0x0000000000037941 */ /* 0x000fea0003800200 */
.L_x_94:
[C---:B------:R-:W-:Y:S02]  /*15f0*/  R2UR UR4, R18.reuse ;  /* 0x00000000120472ca */ /* 0x040fe400000e0000 */
[C---:B------:R-:W-:Y:S02]  /*1600*/  R2UR UR5, R19.reuse ;  /* 0x00000000130572ca */ /* 0x040fe400000e0000 */
[----:B------:R-:W-:Y:S02]  /*1610*/  R2UR UR6, R18 ;  /* 0x00000000120672ca */ /* 0x000fe400000e0000 */
[----:B------:R-:W-:-:S09]  /*1620*/  R2UR UR7, R19 ;  /* 0x00000000130772ca */ /* 0x000fd200000e0000 */
[----:B------:R3:W-:Y:S04]  /*1630*/  STG.E.64 desc[UR4][R30.64], R4 ;  /* 0x000000041e007986 */ /* 0x0007e8000c101b04 */
[----:B-----5:R3:W-:Y:S02]  /*1640*/  STG.E desc[UR6][R30.64+0x8], R13 ;  /* 0x0000080d1e007986 */ /* 0x0207e4000c101906 */
.L_x_91:
[----:B------:R-:W-:Y:S05]  /*1650*/  BSYNC.RECONVERGENT B0 ;  /* 0x0000000000007941 */ /* 0x000fea0003800200 */
.L_x_86:
[----:B------:R-:W-:Y:S01]  /*1660*/  IADD3 R9, P0, PT, R9, 0x10, RZ ;  /* 0x0000001009097810 */ /* 0x000fe20007f1e0ff */
[----:B012-4-:R-:W-:Y:S01]  /*1670*/  IMAD.MOV.U32 R6, RZ, RZ, R8 ;  /* 0x000000ffff067224 */ /* 0x017fe200078e0008 */
[----:B------:R-:W-:Y:S01]  /*1680*/  IADD3 R26, P1, PT, R26, 0x1, RZ ;  /* 0x000000011a1a7810 */ /* 0x000fe20007f3e0ff */
[----:B------:R-:W-:Y:S02]  /*1690*/  IMAD.MOV.U32 R7, RZ, RZ, R15 ;  /* 0x000000ffff077224 */ /* 0x000fe400078e000f */
[----:B------:R-:W-:Y:S01]  /*16a0*/  IMAD.X R11, RZ, RZ, R11, P0 ;  /* 0x000000ffff0b7224 */ /* 0x000fe200000e060b */
[----:B------:R-:W-:Y:S01]  /*16b0*/  ISETP.NE.U32.AND P0, PT, R9, 0x200, PT ;  /* 0x000002000900780c */ /* 0x000fe20003f05070 */
[----:B------:R-:W-:-:S03]  /*16c0*/  IMAD.X R27, RZ, RZ, R27, P1 ;  /* 0x000000ffff1b7224 */ /* 0x000fc600008e061b */
[----:B------:R-:W-:-:S13]  /*16d0*/  ISETP.NE.AND.EX P0, PT, R11, RZ, PT, P0 ;  /* 0x000000ff0b00720c */ /* 0x000fda0003f05300 */
[----:B------:R-:W-:Y:S05]  /*16e0*/  @P0 BRA `(.L_x_103) ;  /* 0xffffffec00100947 */ /* 0x000fea000383ffff */
[----:B------:R-:W-:Y:S05]  /*16f0*/  BSYNC.RECONVERGENT B1 ;  /* 0x0000000000017941 */ /* 0x000fea0003800200 */
.L_x_85:
[----:B---3--:R-:W-:Y:S01]  /*1700*/  IADD3 R4, P0, PT, R30, 0x200, RZ ;  /* 0x000002001e047810 */ /* 0x008fe20007f1e0ff */
[----:B------:R-:W-:Y:S01]  /*1710*/  BSSY.RECONVERGENT B1, `(.L_x_104) ;  /* 0x0000146000017945 */ /* 0x000fe20003800200 */
[----:B------:R-:W-:Y:S01]  /*1720*/  IMAD.MOV.U32 R5, RZ, RZ, 0x210 ;  /* 0x00000210ff057424 */ /* 0x000fe200078e00ff */
[----:B------:R-:W-:Y:S01]  /*1730*/  CS2R R6, SRZ ;  /* 0x0000000000067805 */ /* 0x000fe2000001ff00 */
[----:B------:R-:W-:Y:S02]  /*1740*/  IMAD.MOV.U32 R8, RZ, RZ, RZ ;  /* 0x000000ffff087224 */ /* 0x000fe400078e00ff */
[----:B------:R-:W-:Y:S02]  /*1750*/  IMAD.X R9, RZ, RZ, R31, P0 ;  /* 0x000000ffff097224 */ /* 0x000fe400000e061f */
[----:B------:R-:W-:Y:S02]  /*1760*/  IMAD.MOV.U32 R22, RZ, RZ, R4 ;  /* 0x000000ffff167224 */ /* 0x000fe400078e0004 */
[----:B------:R-:W-:-:S07]  /*1770*/  IMAD.MOV.U32 R23, RZ, RZ, R9 ;  /* 0x000000ffff177224 */ /* 0x000fce00078e0009 */
.L_x_122:
[C---:B------:R-:W-:Y:S02]  /*1780*/  R2UR UR4, R18.reuse ;  /* 0x00000000120472ca */ /* 0x040fe400000e0000 */
[C---:B------:R-:W-:Y:S02]  /*1790*/  R2UR UR5, R19.reuse ;  /* 0x00000000130572ca */ /* 0x040fe400000e0000 */
[----:B------:R-:W-:Y:S02]  /*17a0*/  R2UR UR6, R18 ;  /* 0x00000000120672ca */ /* 0x000fe400000e0000 */
[----:B------:R-:W-:-:S09]  /*17b0*/  R2UR UR7, R19 ;  /* 0x00000000130772ca */ /* 0x000fd200000e0000 */
[----:B---34-:R-:W2:Y:S04]  /*17c0*/  LDG.E.64 R20, desc[UR4][R22.64+0x10] ;  /* 0x0000100416147981 */ /* 0x018ea8000c1e1b00 */
[----:B------:R-:W2:Y:S01]  /*17d0*/  LDG.E.64 R12, desc[UR6][R30.64+0x200] ;  /* 0x000200061e0c7981 */ /* 0x000ea2000c1e1b00 */
[----:B------:R-:W-:Y:S01]  /*17e0*/  IADD3 R10, P1, PT, R22, 0x10, RZ ;  /* 0x00000010160a7810 */ /* 0x000fe20007f3e0ff */
[----:B------:R-:W-:Y:S02]  /*17f0*/  BSSY.RECONVERGENT B0, `(.L_x_105) ;  /* 0x000012e000007945 */ /* 0x000fe40003800200 */
[----:B------:R0:W5:Y:S01]  /*1800*/  LDG.E R11, desc[UR4][R22.64+0x18] ;  /* 0x00001804160b7981 */ /* 0x000162000c1e1900 */
[----:B--2---:R-:W-:Y:S01]  /*1810*/  DSETP.GEU.AND P0, PT, R20, R12, PT ;  /* 0x0000000c1400722a */ /* 0x004fe20003f0e000 */
[----:B------:R-:W-:-:S13]  /*1820*/  IMAD.X R13, RZ, RZ, R23, P1 ;  /* 0x000000ffff0d7224 */ /* 0x000fda00008e0617 */
[----:B0-----:R-:W-:Y:S05]  /*1830*/  @P0 BRA `(.L_x_106) ;  /* 0x0000001000000947 */ /* 0x001fea0003800000 */
        /* <DEDUP_REMOVED lines=53> */
.L_x_108:
[----:B------:R-:W-:Y:S05]  /*1b90*/  BSYNC.RECONVERGENT B2 ;  /* 0x0000000000027941 */ /* 0x000fea0003800200 */
.L_x_107:
        /* <DEDUP_REMOVED lines=20> */
.L_x_115:
        /* <DEDUP_REMOVED lines=64> */
[----:B--2---:R-:W2:Y:S01]  /*20e0*/  LDG.E.64 R26, desc[UR6][R22.64+-0x100] ;  /* 0xffff0006161a7981 */ /* 0x004ea2000c1e1b00 */
[----:B------:R-:W-:-:S04]  /*20f0*/  IADD3 R17, P1, PT, R17, -0x100, RZ ;  /* 0xffffff0011117810 */ /* 0x000fc80007f3e0ff */
[----:B------:R-:W-:Y:S02]  /*2100*/  IADD3.X R14, PT, PT, R14, -0x1, RZ, P1, !PT ;  /* 0xffffffff0e0e7810 */ /* 0x000fe40000ffe4ff */
[----:B------:R-:W-:-:S04]  /*2110*/  ISETP.GT.U32.AND P1, PT, R17, R15, PT ;  /* 0x0000000f1100720c */ /* 0x000fc80003f24070 */
[----:B------:R-:W-:Y:S01]  /*2120*/  ISETP.GT.AND.EX P1, PT, R14, R12, PT, P1 ;  /* 0x0000000c0e00720c */ /* 0x000fe20003f24310 */
[----:B--2---:R-:W-:Y:S04]  /*2130*/  STG.E.64 desc[UR4][R28.64+-0x100], R26 ;  /* 0xffff001a1c007986 */ /* 0x004fe8000c101b04 */
[----:B---3--:R2:W3:Y:S01]  /*2140*/  LDG.E R35, desc[UR6][R22.64+-0xf8] ;  /* 0xffff080616237981 */ /* 0x0084e2000c1e1900 */
[----:B------:R-:W-:Y:S02]  /*2150*/  IADD3 R32, P2, PT, R22, -0x100, RZ ;  /* 0xffffff0016207810 */ /* 0x000fe40007f5e0ff */
[----:B0-----:R-:W-:Y:S02]  /*2160*/  IADD3 R24, P3, PT, R28, -0x100, RZ ;  /* 0xffffff001c187810 */ /* 0x001fe40007f7e0ff */
[----:B-1----:R-:W-:-:S02]  /*2170*/  IADD3.X R33, PT, PT, R23, -0x1, RZ, P2, !PT ;  /* 0xffffffff17217810 */ /* 0x002fc400017fe4ff */
[----:B------:R-:W-:Y:S01]  /*2180*/  IADD3.X R25, PT, PT, R29, -0x1, RZ, P3, !PT ;  /* 0xffffffff1d197810 */ /* 0x000fe20001ffe4ff */
[----:B--2---:R-:W-:Y:S02]  /*2190*/  IMAD.MOV.U32 R22, RZ, RZ, R32 ;  /* 0x000000ffff167224 */ /* 0x004fe400078e0020 */
[----:B------:R-:W-:Y:S01]  /*21a0*/  IMAD.MOV.U32 R23, RZ, RZ, R33 ;  /* 0x000000ffff177224 */ /* 0x000fe200078e0021 */
[----:B---3--:R0:W-:Y:S02]  /*21b0*/  STG.E desc[UR4][R28.64+-0xf8], R35 ;  /* 0xffff08231c007986 */ /* 0x0081e4000c101904 */
[----:B0-----:R-:W-:Y:S02]  /*21c0*/  IMAD.MOV.U32 R28, RZ, RZ, R24 ;  /* 0x000000ffff1c7224 */ /* 0x001fe400078e0018 */
[----:B------:R-:W-:Y:S01]  /*21d0*/  IMAD.MOV.U32 R29, RZ, RZ, R25 ;  /* 0x000000ffff1d7224 */ /* 0x000fe200078e0019 */
[----:B------:R-:W-:Y:S06]  /*21e0*/  @P1 BRA `(.L_x_115) ;  /* 0xfffffff800bc1947 */ /* 0x000fec000383ffff */
.L_x_114:
[----:B------:R-:W-:Y:S05]  /*21f0*/  BSYNC.RECONVERGENT B4 ;  /* 0x0000000000047941 */ /* 0x000fea0003800200 */
.L_x_113:
        /* <DEDUP_REMOVED lines=33> */
[----:B---3--:R-:W-:Y:S04]  /*2410*/  STG.E desc[UR4][R28.64+-0x58], R33 ;  /* 0xffffa8211c007986 */ /* 0x008fe8000c101904 */
[----:B0-----:R-:W3:Y:S04]  /*2420*/  LDG.E.64 R24, desc[UR6][R22.64+-0x70] ;  /* 0xffff900616187981 */ /* 0x001ee8000c1e1b00 */
[----:B---3--:R0:W-:Y:S04]  /*2430*/  STG.E.64 desc[UR4][R28.64+-0x70], R24 ;  /* 0xffff90181c007986 */ /* 0x0081e8000c101b04 */
[----:B-1----:R-:W3:Y:S04]  /*2440*/  LDG.E R15, desc[UR6][R22.64+-0x68] ;  /* 0xffff9806160f7981 */ /* 0x002ee8000c1e1900 */
[----:B---3--:R1:W-:Y:S04]  /*2450*/  STG.E desc[UR4][R28.64+-0x68], R15 ;  /* 0xffff980f1c007986 */ /* 0x0083e8000c101904 */
[----:B--2---:R-:W2:Y:S01]  /*2460*/  LDG.E.64 R26, desc[UR6][R22.64+-0x80] ;  /* 0xffff8006161a7981 */ /* 0x004ea2000c1e1b00 */
[----:B0-----:R-:W-:-:S02]  /*2470*/  IADD3 R24, P2, PT, R22, -0x80, RZ ;  /* 0xffffff8016187810 */ /* 0x001fc40007f5e0ff */
[----:B------:R-:W-:Y:S01]  /*2480*/  IADD3 R12, P3, PT, R28, -0x80, RZ ;  /* 0xffffff801c0c7810 */ /* 0x000fe20007f7e0ff */
[----:B--2---:R-:W-:Y:S04]  /*2490*/  STG.E.64 desc[UR4][R28.64+-0x80], R26 ;  /* 0xffff801a1c007986 */ /* 0x004fe8000c101b04 */
[----:B------:R0:W2:Y:S01]  /*24a0*/  LDG.E R33, desc[UR6][R22.64+-0x78] ;  /* 0xffff880616217981 */ /* 0x0000a2000c1e1900 */
[----:B------:R-:W-:Y:S02]  /*24b0*/  IADD3.X R25, PT, PT, R23, -0x1, RZ, P2, !PT ;  /* 0xffffffff17197810 */ /* 0x000fe400017fe4ff */
[----:B-1----:R-:W-:Y:S02]  /*24c0*/  IADD3.X R15, PT, PT, R29, -0x1, RZ, P3, !PT ;  /* 0xffffffff1d0f7810 */ /* 0x002fe40001ffe4ff */
[----:B------:R-:W-:-:S02]  /*24d0*/  IADD3 R17, P1, PT, R17, -0x80, RZ ;  /* 0xffffff8011117810 */ /* 0x000fc40007f3e0ff */
[----:B------:R-:W-:Y:S02]  /*24e0*/  PLOP3.LUT P0, PT, PT, PT, PT, 0x8, 0x80 ;  /* 0x000000000080781c */ /* 0x000fe40003f0e170 */
[----:B------:R-:W-:Y:S01]  /*24f0*/  IADD3.X R14, PT, PT, R14, -0x1, RZ, P1, !PT ;  /* 0xffffffff0e0e7810 */ /* 0x000fe20000ffe4ff */
[----:B0-----:R-:W-:Y:S02]  /*2500*/  IMAD.MOV.U32 R22, RZ, RZ, R24 ;  /* 0x000000ffff167224 */ /* 0x001fe400078e0018 */
[----:B------:R-:W-:Y:S01]  /*2510*/  IMAD.MOV.U32 R23, RZ, RZ, R25 ;  /* 0x000000ffff177224 */ /* 0x000fe200078e0019 */
[----:B--2---:R0:W-:Y:S02]  /*2520*/  STG.E desc[UR4][R28.64+-0x78], R33 ;  /* 0xffff88211c007986 */ /* 0x0041e4000c101904 */
[----:B0-----:R-:W-:Y:S02]  /*2530*/  IMAD.MOV.U32 R28, RZ, RZ, R12 ;  /* 0x000000ffff1c7224 */ /* 0x001fe400078e000c */
[----:B------:R-:W-:-:S07]  /*2540*/  IMAD.MOV.U32 R29, RZ, RZ, R15 ;  /* 0x000000ffff1d7224 */ /* 0x000fce00078e000f */
.L_x_117:
[----:B------:R-:W-:Y:S05]  /*2550*/  BSYNC.RECONVERGENT B4 ;  /* 0x0000000000047941 */ /* 0x000fea0003800200 */
.L_x_116:
[----:B------:R-:W-:-:S04]  /*2560*/  ISETP.NE.U32.AND P1, PT, R17, R4, PT ;  /* 0x000000041100720c */ /* 0x000fc80003f25070 */
[----:B------:R-:W-:-:S13]  /*2570*/  ISETP.NE.OR.EX P0, PT, R14, R9, P0, P1 ;  /* 0x000000090e00720c */ /* 0x000fda0000705710 */
[----:B------:R-:W-:Y:S05]  /*2580*/  @!P0 BREAK.RELIABLE B2 ;  /* 0x0000000000028942 */ /* 0x000fea0003800100 */
[----:B------:R-:W-:Y:S05]  /*2590*/  @!P0 BRA `(.L_x_110) ;  /* 0x0000000000888947 */ /* 0x000fea0003800000 */
.L_x_112:
[----:B------:R-:W-:Y:S05]  /*25a0*/  BSYNC.RELIABLE B2 ;  /* 0x0000000000027941 */ /* 0x000fea0003800100 */
.L_x_111:
        /* <DEDUP_REMOVED lines=19> */
[----:B------:R-:W-:-:S04]  /*26e0*/  ISETP.NE.U32.AND P0, PT, R4, R17, PT ;  /* 0x000000110400720c */ /* 0x000fc80003f05070 */
[----:B------:R-:W-:Y:S01]  /*26f0*/  ISETP.NE.AND.EX P0, PT, R9, R14, PT, P0 ;  /* 0x0000000e0900720c */ /* 0x000fe20003f05300 */
[----:B--2---:R-:W-:Y:S04]  /*2700*/  STG.E.64 desc[UR4][R28.64+-0x40], R26 ;  /* 0xffffc01a1c007986 */ /* 0x004fe8000c101b04 */
[----:B---3--:R2:W3:Y:S01]  /*2710*/  LDG.E R33, desc[UR6][R22.64+-0x38] ;  /* 0xffffc80616217981 */ /* 0x0084e2000c1e1900 */
[----:B0-----:R-:W-:Y:S02]  /*2720*/  IADD3 R24, P1, PT, R22, -0x40, RZ ;  /* 0xffffffc016187810 */ /* 0x001fe40007f3e0ff */
[----:B------:R-:W-:Y:S02]  /*2730*/  IADD3 R12, P2, PT, R28, -0x40, RZ ;  /* 0xffffffc01c0c7810 */ /* 0x000fe40007f5e0ff */
[----:B------:R-:W-:-:S02]  /*2740*/  IADD3.X R25, PT, PT, R23, -0x1, RZ, P1, !PT ;  /* 0xffffffff17197810 */ /* 0x000fc40000ffe4ff */
[----:B-1----:R-:W-:Y:S01]  /*2750*/  IADD3.X R15, PT, PT, R29, -0x1, RZ, P2, !PT ;  /* 0xffffffff1d0f7810 */ /* 0x002fe200017fe4ff */
[----:B--2---:R-:W-:Y:S02]  /*2760*/  IMAD.MOV.U32 R22, RZ, RZ, R24 ;  /* 0x000000ffff167224 */ /* 0x004fe400078e0018 */
[----:B------:R-:W-:Y:S01]  /*2770*/  IMAD.MOV.U32 R23, RZ, RZ, R25 ;  /* 0x000000ffff177224 */ /* 0x000fe200078e0019 */
[----:B---3--:R0:W-:Y:S02]  /*2780*/  STG.E desc[UR4][R28.64+-0x38], R33 ;  /* 0xffffc8211c007986 */ /* 0x0081e4000c101904 */
[----:B0-----:R-:W-:Y:S02]  /*2790*/  IMAD.MOV.U32 R28, RZ, RZ, R12 ;  /* 0x000000ffff1c7224 */ /* 0x001fe400078e000c */
[----:B------:R-:W-:Y:S01]  /*27a0*/  IMAD.MOV.U32 R29, RZ, RZ, R15 ;  /* 0x000000ffff1d7224 */ /* 0x000fe200078e000f */
[----:B------:R-:W-:Y:S06]  /*27b0*/  @P0 BRA `(.L_x_111) ;  /* 0xfffffffc007c0947 */ /* 0x000fec000383ffff */
.L_x_110:
[----:B------:R-:W-:Y:S05]  /*27c0*/  BSYNC.RECONVERGENT B3 ;  /* 0x0000000000037941 */ /* 0x000fea0003800200 */
.L_x_109:
[C---:B------:R-:W-:Y:S02]  /*27d0*/  R2UR UR4, R18.reuse ;  /* 0x00000000120472ca */ /* 0x040fe400000e0000 */
[C---:B------:R-:W-:Y:S02]  /*27e0*/  R2UR UR5, R19.reuse ;  /* 0x00000000130572ca */ /* 0x040fe400000e0000 */
[----:B------:R-:W-:Y:S02]  /*27f0*/  R2UR UR6, R18 ;  /* 0x00000000120672ca */ /* 0x000fe400000e0000 */
[----:B------:R-:W-:-:S09]  /*2800*/  R2UR UR7, R19 ;  /* 0x00000000130772ca */ /* 0x000fd200000e0000 */
[----:B------:R3:W-:Y:S04]  /*2810*/  STG.E.64 desc[UR4][R30.64+0x200], R20 ;  /* 0x000200141e007986 */ /* 0x0007e8000c101b04 */
[----:B-----5:R3:W-:Y:S01]  /*2820*/  STG.E desc[UR6][R30.64+0x208], R11 ;  /* 0x0002080b1e007986 */ /* 0x0207e2000c101906 */
[----:B------:R-:W-:Y:S05]  /*2830*/  BRA `(.L_x_118) ;  /* 0x0000000000a47947 */ /* 0x000fea0003800000 */
.L_x_106:
        /* <DEDUP_REMOVED lines=11> */
.L_x_121:
        /* <DEDUP_REMOVED lines=21> */
.L_x_120:
[----:B------:R-:W-:Y:S05]  /*2a40*/  BSYNC.RECONVERGENT B2 ;  /* 0x0000000000027941 */ /* 0x000fea0003800200 */
.L_x_119:
[C---:B------:R-:W-:Y:S01]  /*2a50*/  R2UR UR4, R18.reuse ;  /* 0x00000000120472ca */ /* 0x040fe200000e0000 */
[----:B------:R-:W-:Y:S01]  /*2a60*/  IMAD.MOV.U32 R14, RZ, RZ, R24 ;  /* 0x000000ffff0e7224 */ /* 0x000fe200078e0018 */
[C---:B------:R-:W-:Y:S01]  /*2a70*/  R2UR UR5, R19.reuse ;  /* 0x00000000130572ca */ /* 0x040fe200000e0000 */
[----:B------:R-:W-:Y:S01]  /*2a80*/  IMAD.MOV.U32 R15, RZ, RZ, R25 ;  /* 0x000000ffff0f7224 */ /* 0x000fe200078e0019 */
[----:B------:R-:W-:Y:S02]  /*2a90*/  R2UR UR6, R18 ;  /* 0x00000000120672ca */ /* 0x000fe400000e0000 */
[----:B------:R-:W-:-:S09]  /*2aa0*/  R2UR UR7, R19 ;  /* 0x00000000130772ca */ /* 0x000fd200000e0000 */
[----:B------:R4:W-:Y:S04]  /*2ab0*/  STG.E.64 desc[UR4][R14.64], R20 ;  /* 0x000000140e007986 */ /* 0x0009e8000c101b04 */
[----:B-----5:R4:W-:Y:S02]  /*2ac0*/  STG.E desc[UR6][R14.64+0x8], R11 ;  /* 0x0000080b0e007986 */ /* 0x0209e4000c101906 */
.L_x_118:
[----:B------:R-:W-:Y:S05]  /*2ad0*/  BSYNC.RECONVERGENT B0 ;  /* 0x0000000000007941 */ /* 0x000fea0003800200 */
.L_x_105:
[----:B------:R-:W-:Y:S01]  /*2ae0*/  IADD3 R5, P0, PT, R5, 0x10, RZ ;  /* 0x0000001005057810 */ /* 0x000fe20007f1e0ff */
[----:B012---:R-:W-:Y:S01]  /*2af0*/  IMAD.MOV.U32 R22, RZ, RZ, R10 ;  /* 0x000000ffff167224 */ /* 0x007fe200078e000a */
        /* <DEDUP_REMOVED lines=8> */
.L_x_104:
[----:B------:R-:W-:Y:S01]  /*2b80*/  IADD3 R4, P0, PT, R30, 0x400, RZ ;  /* 0x000004001e047810 */ /* 0x000fe20007f1e0ff */
[----:B------:R-:W-:Y:S01]  /*2b90*/  BSSY.RECONVERGENT B1, `(.L_x_123) ;  /* 0x0000146000017945 */ /* 0x000fe20003800200 */
[----:B------:R-:W-:Y:S01]  /*2ba0*/  IMAD.MOV.U32 R5, RZ, RZ, 0x410 ;  /* 0x00000410ff057424 */ /* 0x000fe200078e00ff */
[----:B------:R-:W-:Y:S01]  /*2bb0*/  CS2R R6, SRZ ;  /* 0x0000000000067805 */ /* 0x000fe2000001ff00 */
[----:B------:R-:W-:Y:S02]  /*2bc0*/  IMAD.MOV.U32 R8, RZ, RZ, RZ ;  /* 0x000000ffff087224 */ /* 0x000fe400078e00ff */
[----:B------:R-:W-:Y:S02]  /*2bd0*/  IMAD.X R9, RZ, RZ, R31, P0 ;  /* 0x000000ffff097224 */ /* 0x000fe400000e061f */
[----:B------:R-:W-:Y:S02]  /*2be0*/  IMAD.MOV.U32 R22, RZ, RZ, R4 ;  /* 0x000000ffff167224 */ /* 0x000fe400078e0004 */
[----:B------:R-:W-:-:S07]  /*2bf0*/  IMAD.MOV.U32 R23, RZ, RZ, R9 ;  /* 0x000000ffff177224 */ /* 0x000fce00078e0009 */
.L_x_141:
[C---:B------:R-:W-:Y:S02]  /*2c00*/  R2UR UR4, R18.reuse ;  /* 0x00000000120472ca */ /* 0x040fe400000e0000 */
[C---:B------:R-:W-:Y:S02]  /*2c10*/  R2UR UR5, R19.reuse ;  /* 0x00000000130572ca */ /* 0x040fe400000e0000 */
[----:B------:R-:W-:Y:S02]  /*2c20*/  R2UR UR6, R18 ;  /* 0x00000000120672ca */ /* 0x000fe400000e0000 */
[----:B------:R-:W-:-:S09]  /*2c30*/  R2UR UR7, R19 ;  /* 0x00000000130772ca */ /* 0x000fd200000e0000 */
[----:B---34-:R-:W2:Y:S04]  /*2c40*/  LDG.E.64 R20, desc[UR4][R22.64+0x10] ;  /* 0x0000100416147981 */ /* 0x018ea8000c1e1b00 */
[----:B------:R-:W2:Y:S01]  /*2c50*/  LDG.E.64 R12, desc[UR6][R30.64+0x400] ;  /* 0x000400061e0c7981 */ /* 0x000ea2000c1e1b00 */
[----:B------:R-:W-:Y:S03]  /*2c60*/  BSSY.RECONVERGENT B0, `(.L_x_124) ;  /* 0x000012f000007945 */ /* 0x000fe60003800200 */
[----:B------:R0:W5:Y:S01]  /*2c70*/  LDG.E R10, desc[UR4][R22.64+0x18] ;  /* 0x00001804160a7981 */ /* 0x000162000c1e1900 */
[----:B--2---:R-:W-:Y:S01]  /*2c80*/  DSETP.GEU.AND P0, PT, R20, R12, PT ;  /* 0x0000000c1400722a */ /* 0x004fe20003f0e000 */
[----:B------:R-:W-:-:S05]  /*2c90*/  IADD3 R12, P1, PT, R22, 0x10, RZ ;  /* 0x00000010160c7810 */ /* 0x000fca0007f3e0ff */
[----:B------:R-:W-:-:S08]  /*2ca0*/  IMAD.X R13, RZ, RZ, R23, P1 ;  /* 0x000000ffff0d7224 */ /* 0x000fd000008e0617 */
        /* <DEDUP_REMOVED lines=29> */
[----:B------:R-:W2:Y:S01]  /*2e80*/  LDG.E.64 R28, desc[UR4][R26.64+-0x20] ;  /* 0xffffe0041a1c7981 */ /* 0x000ea2000c1e1b00 */
[----:B------:R-:W-:Y:S02]  /*2e90*/  R2UR UR6, R18 ;  /* 0x00000000120672ca */ /* 0x000fe400000e0000 */
[----:B------:R-:W-:Y:S02]  /*2ea0*/  R2UR UR7, R19 ;  /* 0x00000000130772ca */ /* 0x000fe400000e0000 */
[----:B------:R-:W-:-:S04]  /*2eb0*/  ISETP.NE.U32.AND P0, PT, R15, 0x1, PT ;  /* 0x000000010f00780c */ /* 0x000fc80003f05070 */
[----:B------:R-:W-:Y:S01]  /*2ec0*/  ISETP.NE.AND.EX P0, PT, RZ, RZ, PT, P0 ;  /* 0x000000ffff00720c */ /* 0x000fe20003f05300 */
[----:B--2---:R1:W-:Y:S06]  /*2ed0*/  STG.E.64 desc[UR4][R22.64], R28 ;  /* 0x0000001c16007986 */ /* 0x0043ec000c101b04 */
[----:B0-----:R-:W2:Y:S01]  /*2ee0*/  LDG.E R11, desc[UR6][R26.64+-0x18] ;  /* 0xffffe8061a0b7981 */ /* 0x001ea2000c1e1900 */
        /* <DEDUP_REMOVED lines=18> */
.L_x_127:
[----:B------:R-:W-:Y:S05]  /*3010*/  BSYNC.RECONVERGENT B2 ;  /* 0x0000000000027941 */ /* 0x000fea0003800200 */
.L_x_126:
        /* <DEDUP_REMOVED lines=20> */
.L_x_134:
        /* <DEDUP_REMOVED lines=81> */
.L_x_133:
[----:B------:R-:W-:Y:S05]  /*3670*/  BSYNC.RECONVERGENT B4 ;  /* 0x0000000000047941 */ /* 0x000fea0003800200 */
.L_x_132:
        /* <DEDUP_REMOVED lines=39> */
[----:B0-----:R-:W-:-:S03]  /*38f0*/  IADD3 R27, P2, PT, R22, -0x80, RZ ;  /* 0xffffff80161b7810 */ /* 0x001fc60007f5e0ff */
[----:B--2---:R-:W-:Y:S04]  /*3900*/  STG.E.64 desc[UR4][R24.64+-0x80], R28 ;  /* 0xffff801c18007986 */ /* 0x004fe8000c101b04 */
[----:B------:R0:W2:Y:S01]  /*3910*/  LDG.E R15, desc[UR6][R22.64+-0x78] ;  /* 0xffff8806160f7981 */ /* 0x0000a2000c1e1900 */
[----:B-1----:R-:W-:Y:S02]  /*3920*/  IADD3 R11, P3, PT, R24, -0x80, RZ ;  /* 0xffffff80180b7810 */ /* 0x002fe40007f7e0ff */
[----:B------:R-:W-:Y:S02]  /*3930*/  IADD3.X R32, PT, PT, R23, -0x1, RZ, P2, !PT ;  /* 0xffffffff17207810 */ /* 0x000fe400017fe4ff */
[----:B------:R-:W-:Y:S02]  /*3940*/  IADD3.X R26, PT, PT, R25, -0x1, RZ, P3, !PT ;  /* 0xffffffff191a7810 */ /* 0x000fe40001ffe4ff */
[----:B------:R-:W-:-:S02]  /*3950*/  IADD3 R17, P1, PT, R17, -0x80, RZ ;  /* 0xffffff8011117810 */ /* 0x000fc40007f3e0ff */
[----:B------:R-:W-:Y:S01]  /*3960*/  PLOP3.LUT P0, PT, PT, PT, PT, 0x8, 0x80 ;  /* 0x000000000080781c */ /* 0x000fe20003f0e170 */
[----:B0-----:R-:W-:Y:S01]  /*3970*/  IMAD.MOV.U32 R22, RZ, RZ, R27 ;  /* 0x000000ffff167224 */ /* 0x001fe200078e001b */
[----:B------:R-:W-:Y:S01]  /*3980*/  IADD3.X R14, PT, PT, R14, -0x1, RZ, P1, !PT ;  /* 0xffffffff0e0e7810 */ /* 0x000fe20000ffe4ff */
[----:B------:R-:W-:Y:S01]  /*3990*/  IMAD.MOV.U32 R23, RZ, RZ, R32 ;  /* 0x000000ffff177224 */ /* 0x000fe200078e0020 */
[----:B--2---:R0:W-:Y:S02]  /*39a0*/  STG.E desc[UR4][R24.64+-0x78], R15 ;  /* 0xffff880f18007986 */ /* 0x0041e4000c101904 */
[----:B0-----:R-:W-:Y:S02]  /*39b0*/  IMAD.MOV.U32 R24, RZ, RZ, R11 ;  /* 0x000000ffff187224 */ /* 0x001fe400078e000b */
[----:B------:R-:W-:-:S07]  /*39c0*/  IMAD.MOV.U32 R25, RZ, RZ, R26 ;  /* 0x000000ffff197224 */ /* 0x000fce00078e001a */
.L_x_136:
[----:B------:R-:W-:Y:S05]  /*39d0*/  BSYNC.RECONVERGENT B4 ;  /* 0x0000000000047941 */ /* 0x000fea0003800200 */
.L_x_135:
[----:B------:R-:W-:-:S04]  /*39e0*/  ISETP.NE.U32.AND P1, PT, R17, R4, PT ;  /* 0x000000041100720c */ /* 0x000fc80003f25070 */
[----:B------:R-:W-:-:S13]  /*39f0*/  ISETP.NE.OR.EX P0, PT, R14, R9, P0, P1 ;  /* 0x000000090e00720c */ /* 0x000fda0000705710 */
[----:B------:R-:W-:Y:S05]  /*3a00*/  @!P0 BREAK.RELIABLE B2 ;  /* 0x0000000000028942 */ /* 0x000fea0003800100 */
[----:B------:R-:W-:Y:S05]  /*3a10*/  @!P0 BRA `(.L_x_129) ;  /* 0x0000000000888947 */ /* 0x000fea0003800000 */
.L_x_131:
[----:B------:R-:W-:Y:S05]  /*3a20*/  BSYNC.RELIABLE B2 ;  /* 0x0000000000027941 */ /* 0x000fea0003800100 */
.L_x_130:
        /* <DEDUP_REMOVED lines=24> */
[----:B-1----:R-:W-:Y:S02]  /*3bb0*/  IADD3 R11, P2, PT, R24, -0x40, RZ ;  /* 0xffffffc0180b7810 */ /* 0x002fe40007f5e0ff */
[----:B------:R-:W-:-:S02]  /*3bc0*/  IADD3.X R32, PT, PT, R23, -0x1, RZ, P1, !PT ;  /* 0xffffffff17207810 */ /* 0x000fc40000ffe4ff */
[----:B------:R-:W-:Y:S01]  /*3bd0*/  IADD3.X R26, PT, PT, R25, -0x1, RZ, P2, !PT ;  /* 0xffffffff191a7810 */ /* 0x000fe200017fe4ff */
[----:B--2---:R-:W-:Y:S02]  /*3be0*/  IMAD.MOV.U32 R22, RZ, RZ, R27 ;  /* 0x000000ffff167224 */ /* 0x004fe400078e001b */
[----:B------:R-:W-:Y:S01]  /*3bf0*/  IMAD.MOV.U32 R23, RZ, RZ, R32 ;  /* 0x000000ffff177224 */ /* 0x000fe200078e0020 */
[----:B---3--:R0:W-:Y:S02]  /*3c00*/  STG.E desc[UR4][R24.64+-0x38], R15 ;  /* 0xffffc80f18007986 */ /* 0x0081e4000c101904 */
[----:B0-----:R-:W-:Y:S02]  /*3c10*/  IMAD.MOV.U32 R24, RZ, RZ, R11 ;  /* 0x000000ffff187224 */ /* 0x001fe400078e000b */
[----:B------:R-:W-:Y:S01]  /*3c20*/  IMAD.MOV.U32 R25, RZ, RZ, R26 ;  /* 0x000000ffff197224 */ /* 0x000fe200078e001a */
[----:B------:R-:W-:Y:S06]  /*3c30*/  @P0 BRA `(.L_x_130) ;  /* 0xfffffffc007c0947 */ /* 0x000fec000383ffff */
.L_x_129:
[----:B------:R-:W-:Y:S05]  /*3c40*/  BSYNC.RECONVERGENT B3 ;  /* 0x0000000000037941 */ /* 0x000fea0003800200 */
.L_x_128:
[C---:B------:R-:W-:Y:S02]  /*3c50*/  R2UR UR4, R18.reuse ;  /* 0x00000000120472ca */ /* 0x040fe400000e0000 */
[C---:B------:R-:W-:Y:S02]  /*3c60*/  R2UR UR5, R19.reuse ;  /* 0x00000000130572ca */ /* 0x040fe400000e0000 */
[----:B------:R-:W-:Y:S02]  /*3c70*/  R2UR UR6, R18 ;  /* 0x00000000120672ca */ /* 0x000fe400000e0000 */
[----:B------:R-:W-:-:S09]  /*3c80*/  R2UR UR7, R19 ;  /* 0x00000000130772ca */ /* 0x000fd200000e0000 */
[----:B------:R3:W-:Y:S04]  /*3c90*/  STG.E.64 desc[UR4][R30.64+0x400], R20 ;  /* 0x000400141e007986 */ /* 0x0007e8000c101b04 */
[----:B-----5:R3:W-:Y:S01]  /*3ca0*/  STG.E desc[UR6][R30.64+0x408], R10 ;  /* 0x0004080a1e007986 */ /* 0x0207e2000c101906 */
[----:B------:R-:W-:Y:S05]  /*3cb0*/  BRA `(.L_x_137) ;  /* 0x0000000000a47947 */ /* 0x000fea0003800000 */
.L_x_125:
        /* <DEDUP_REMOVED lines=11> */
.L_x_140:
        /* <DEDUP_REMOVED lines=21> */
.L_x_139:
[----:B------:R-:W-:Y:S05]  /*3ec0*/  BSYNC.RECONVERGENT B2 ;  /* 0x0000000000027941 */ /* 0x000fea0003800200 */
.L_x_138:
        /* <DEDUP_REMOVED lines=8> */
.L_x_137:
[----:B------:R-:W-:Y:S05]  /*3f50*/  BSYNC.RECONVERGENT B0 ;  /* 0x0000000000007941 */ /* 0x000fea0003800200 */
.L_x_124:
        /* <DEDUP_REMOVED lines=10> */
.L_x_123:
[C---:B------:R-:W-:Y:S02]  /*4000*/  R2UR UR4, R18.reuse ;  /* 0x00000000120472ca */ /* 0x040fe400000e0000 */
[C---:B------:R-:W-:Y:S02]  /*4010*/  R2UR UR5, R19.reuse ;  /* 0x00000000130572ca */ /* 0x040fe400000e0000 */
[----:B------:R-:W-:Y:S02]  /*4020*/  R2UR UR6, R18 ;  /* 0x00000000120672ca */ /* 0x000fe400000e0000 */
[----:B------:R-:W-:-:S09]  /*4030*/  R2UR UR7, R19 ;  /* 0x00000000130772ca */ /* 0x000fd200000e0000 */
[----:B------:R-:W2:Y:S04]  /*4040*/  LDG.E.64 R12, desc[UR4][R30.64+0x610] ;  /* 0x000610041e0c7981 */ /* 0x000ea8000c1e1b00 */
[----:B------:R-:W2:Y:S04]  /*4050*/  LDG.E.64 R6, desc[UR6][R30.64+0x600] ;  /* 0x000600061e067981 */ /* 0x000ea8000c1e1b00 */
[----:B------:R-:W5:Y:S01]  /*4060*/  LDG.E.64 R4, desc[UR4][R30.64+0x620] ;  /* 0x000620041e047981 */ /* 0x000f62000c1e1b00 */
[----:B--2---:R-:W-:-:S14]  /*4070*/  DSETP.GEU.AND P0, PT, R12, R6, PT ;  /* 0x000000060c00722a */ /* 0x004fdc0003f0e000 */
[C---:B------:R-:W-:Y:S02]  /*4080*/  @!P0 R2UR UR6, R18.reuse ;  /* 0x00000000120682ca */ /* 0x040fe400000e0000 */
[C---:B------:R-:W-:Y:S02]  /*4090*/  @!P0 R2UR UR7, R19.reuse ;  /* 0x00000000130782ca */ /* 0x040fe400000e0000 */
[----:B------:R-:W-:Y:S02]  /*40a0*/  @!P0 R2UR UR4, R18 ;  /* 0x00000000120482ca */ /* 0x000fe400000e0000 */
[----:B------:R-:W-:-:S09]  /*40b0*/  @!P0 R2UR UR5, R19 ;  /* 0x00000000130582ca */ /* 0x000fd200000e0000 */
[----:B---34-:R-:W2:Y:S04]  /*40c0*/  @!P0 LDG.E R21, desc[UR6][R30.64+0x608] ;  /* 0x000608061e158981 */ /* 0x018ea8000c1e1900 */
[----:B------:R-:W3:Y:S01]  /*40d0*/  @!P0 LDG.E R17, desc[UR4][R30.64+0x618] ;  /* 0x000618041e118981 */ /* 0x000ee2000c1e1900 */
[----:B------:R-:W-:Y:S02]  /*40e0*/  IMAD.MOV.U32 R8, RZ, RZ, R6 ;  /* 0x000000ffff087224 */ /* 0x000fe400078e0006 */
[----:B------:R-:W-:Y:S02]  /*40f0*/  IMAD.MOV.U32 R9, RZ, RZ, R7 ;  /* 0x000000ffff097224 */ /* 0x000fe400078e0007 */
[----:B------:R-:W-:Y:S02]  /*4100*/  IMAD.MOV.U32 R10, RZ, RZ, R12 ;  /* 0x000000ffff0a7224 */ /* 0x000fe400078e000c */
[----:B------:R-:W-:-:S02]  /*4110*/  IMAD.MOV.U32 R11, RZ, RZ, R13 ;  /* 0x000000ffff0b7224 */ /* 0x000fc400078e000d */
[----:B------:R-:W-:Y:S02]  /*4120*/  @!P0 IMAD.MOV.U32 R10, RZ, RZ, R8 ;  /* 0x000000ffff0a8224 */ /* 0x000fe400078e0008 */
[----:B------:R-:W-:Y:S02]  /*4130*/  @!P0 IMAD.MOV.U32 R11, RZ, RZ, R9 ;  /* 0x000000ffff0b8224 */ /* 0x000fe400078e0009 */
[----:B------:R-:W-:Y:S02]  /*4140*/  @!P0 IMAD.MOV.U32 R8, RZ, RZ, R12 ;  /* 0x000000ffff088224 */ /* 0x000fe400078e000c */
[----:B------:R-:W-:-:S06]  /*4150*/  @!P0 IMAD.MOV.U32 R9, RZ, RZ, R13 ;  /* 0x000000ffff098224 */ /* 0x000fcc00078e000d */
[----:B-----5:R-:W-:Y:S01]  /*4160*/  DSETP.GEU.AND P1, PT, R4, R8, PT ;  /* 0x000000080400722a */ /* 0x020fe20003f2e000 */
[----:B------:R-:W-:Y:S02]  /*4170*/  R2UR UR8, R18 ;  /* 0x00000000120872ca */ /* 0x000fe400000e0000 */
[----:B------:R-:W-:-:S11]  /*4180*/  R2UR UR9, R19 ;  /* 0x00000000130972ca */ /* 0x000fd600000e0000 */
[C---:B------:R-:W-:Y:S02]  /*4190*/  @!P1 R2UR UR10, R18.reuse ;  /* 0x00000000120a92ca */ /* 0x040fe400000e0000 */
[C---:B------:R-:W-:Y:S01]  /*41a0*/  @!P1 R2UR UR11, R19.reuse ;  /* 0x00000000130b92ca */ /* 0x040fe200000e0000 */
[----:B------:R-:W4:Y:S01]  /*41b0*/  LDG.E R23, desc[UR8][R30.64+0x628] ;  /* 0x000628081e177981 */ /* 0x000f22000c1e1900 */
[C---:B------:R-:W-:Y:S02]  /*41c0*/  @!P1 R2UR UR12, R18.reuse ;  /* 0x00000000120c92ca */ /* 0x040fe400000e0000 */
[----:B------:R-:W-:Y:S01]  /*41d0*/  @!P1 R2UR UR13, R19 ;  /* 0x00000000130d92ca */ /* 0x000fe200000e0000 */
[----:B--2---:R-:W-:Y:S04]  /*41e0*/  @!P0 STG.E desc[UR4][R30.64+0x618], R21 ;  /* 0x000618151e008986 */ /* 0x004fe8000c101904 */
[----:B---3--:R-:W-:Y:S04]  /*41f0*/  @!P0 STG.E desc[UR6][R30.64+0x608], R17 ;  /* 0x000608111e008986 */ /* 0x008fe8000c101906 */
[----:B------:R-:W2:Y:S04]  /*4200*/  @!P1 LDG.E R25, desc[UR10][R30.64+0x618] ;  /* 0x0006180a1e199981 */ /* 0x000ea8000c1e1900 */
[----:B------:R-:W3:Y:S01]  /*4210*/  @!P1 LDG.E R27, desc[UR12][R30.64+0x608] ;  /* 0x0006080c1e1b9981 */ /* 0x000ee2000c1e1900 */
[----:B------:R-:W-:-:S02]  /*4220*/  @!P1 R2UR UR14, R18 ;  /* 0x00000000120e92ca */ /* 0x000fc400000e0000 */
[C---:B------:R-:W-:Y:S02]  /*4230*/  @!P1 R2UR UR15, R19.reuse ;  /* 0x00000000130f92ca */ /* 0x040fe400000e0000 */
[C---:B------:R-:W-:Y:S02]  /*4240*/  @!P1 R2UR UR8, R18.reuse ;  /* 0x00000000120892ca */ /* 0x040fe400000e0000 */
[C---:B------:R-:W-:Y:S02]  /*4250*/  @!P1 R2UR UR9, R19.reuse ;  /* 0x00000000130992ca */ /* 0x040fe400000e0000 */
[C---:B------:R-:W-:Y:S02]  /*4260*/  @!P1 R2UR UR16, R18.reuse ;  /* 0x00000000121092ca */ /* 0x040fe400000e0000 */
[----:B------:R-:W-:Y:S02]  /*4270*/  @!P1 R2UR UR17, R19 ;  /* 0x00000000131192ca */ /* 0x000fe400000e0000 */
[----:B------:R-:W-:-:S02]  /*4280*/  @!P1 R2UR UR18, R18 ;  /* 0x00000000121292ca */ /* 0x000fc400000e0000 */
[----:B------:R-:W-:Y:S01]  /*4290*/  @!P1 R2UR UR19, R19 ;  /* 0x00000000131392ca */ /* 0x000fe200000e0000 */
[----:B------:R-:W-:Y:S02]  /*42a0*/  IMAD.MOV.U32 R14, RZ, RZ, R6 ;  /* 0x000000ffff0e7224 */ /* 0x000fe400078e0006 */
[----:B------:R-:W-:Y:S02]  /*42b0*/  IMAD.MOV.U32 R15, RZ, RZ, R7 ;  /* 0x000000ffff0f7224 */ /* 0x000fe400078e0007 */
[----:B------:R-:W-:Y:S02]  /*42c0*/  IMAD.MOV.U32 R8, RZ, RZ, R12 ;  /* 0x000000ffff087224 */ /* 0x000fe400078e000c */
[----:B------:R-:W-:Y:S01]  /*42d0*/  IMAD.MOV.U32 R9, RZ, RZ, R13 ;  /* 0x000000ffff097224 */ /* 0x000fe200078e000d */
[----:B------:R0:W-:Y:S01]  /*42e0*/  @!P0 STG.E.64 desc[UR4][R30.64+0x610], R14 ;  /* 0x0006100e1e008986 */ /* 0x0001e2000c101b04 */
[----:B------:R-:W-:Y:S02]  /*42f0*/  @!P0 IMAD.MOV.U32 R8, RZ, RZ, R14 ;  /* 0x000000ffff088224 */ /* 0x000fe400078e000e */
[----:B------:R-:W-:Y:S01]  /*4300*/  @!P0 IMAD.MOV.U32 R9, RZ, RZ, R15 ;  /* 0x000000ffff098224 */ /* 0x000fe200078e000f */
[----:B------:R1:W-:Y:S01]  /*4310*/  @!P0 STG.E.64 desc[UR6][R30.64+0x600], R12 ;  /* 0x0006000c1e008986 */ /* 0x0003e2000c101b06 */
[----:B------:R-:W-:-:S03]  /*4320*/  IADD3 R6, P2, PT, R30, 0x620, RZ ;  /* 0x000006201e067810 */ /* 0x000fc60007f5e0ff */
[----:B------:R1:W-:Y:S01]  /*4330*/  @!P1 STG.E.64 desc[UR8][R30.64+0x620], R8 ;  /* 0x000620081e009986 */ /* 0x0003e2000c101b08 */
[----:B0-----:R-:W-:Y:S02]  /*4340*/  @!P0 IMAD.MOV.U32 R14, RZ, RZ, R12 ;  /* 0x000000ffff0e8224 */ /* 0x001fe400078e000c */
[----:B------:R-:W-:Y:S01]  /*4350*/  @!P0 IMAD.MOV.U32 R15, RZ, RZ, R13 ;  /* 0x000000ffff0f8224 */ /* 0x000fe200078e000d */
[----:B------:R-:W-:Y:S01]  /*4360*/  IADD3 R20, P0, PT, R30, 0x610, RZ ;  /* 0x000006101e147810 */ /* 0x000fe20007f1e0ff */
[----:B------:R0:W-:Y:S01]  /*4370*/  @!P1 STG.E.64 desc[UR16][R30.64+0x600], R4 ;  /* 0x000600041e009986 */ /* 0x0001e2000c101b10 */
[----:B------:R-:W-:-:S03]  /*4380*/  IMAD.X R7, RZ, RZ, R31, P2 ;  /* 0x000000ffff077224 */ /* 0x000fc600010e061f */
[----:B------:R0:W-:Y:S01]  /*4390*/  @!P1 STG.E.64 desc[UR12][R30.64+0x610], R14 ;  /* 0x0006100e1e009986 */ /* 0x0001e2000c101b0c */
[----:B------:R-:W-:-:S03]  /*43a0*/  IMAD.X R21, RZ, RZ, R31, P0 ;  /* 0x000000ffff157224 */ /* 0x000fc600000e061f */
[----:B----4-:R0:W-:Y:S01]  /*43b0*/  @!P1 STG.E desc[UR18][R30.64+0x608], R23 ;  /* 0x000608171e009986 */ /* 0x0101e2000c101912 */
[----:B-1----:R-:W-:Y:S02]  /*43c0*/  @!P1 IMAD.MOV.U32 R12, RZ, RZ, R4 ;  /* 0x000000ffff0c9224 */ /* 0x002fe400078e0004 */
[----:B------:R-:W-:Y:S01]  /*43d0*/  @!P1 IMAD.MOV.U32 R13, RZ, RZ, R5 ;  /* 0x000000ffff0d9224 */ /* 0x000fe200078e0005 */
[----:B--2---:R0:W-:Y:S04]  /*43e0*/  @!P1 STG.E desc[UR10][R30.64+0x628], R25 ;  /* 0x000628191e009986 */ /* 0x0041e8000c10190a */
[----:B---3--:R0:W-:Y:S01]  /*43f0*/  @!P1 STG.E desc[UR14][R30.64+0x618], R27 ;  /* 0x0006181b1e009986 */ /* 0x0081e2000c10190e */
[----:B------:R-:W-:Y:S05]  /*4400*/  @!P1 BRA `(.L_x_142) ;  /* 0x00000000009c9947 */ /* 0x000fea0003800000 */
[----:B------:R-:W-:Y:S01]  /*4410*/  DSETP.GEU.AND P0, PT, R4, R10, PT ;  /* 0x0000000a0400722a */ /* 0x000fe20003f0e000 */
[----:B------:R-:W-:Y:S02]  /*4420*/  IMAD.MOV.U32 R10, RZ, RZ, R6 ;  /* 0x000000ffff0a7224 */ /* 0x000fe400078e0006 */
[----:B------:R-:W-:-:S11]  /*4430*/  IMAD.MOV.U32 R11, RZ, RZ, R7 ;  /* 0x000000ffff0b7224 */ /* 0x000fd600078e0007 */
[----:B------:R-:W-:Y:S05]  /*4440*/  @P0 BRA `(.L_x_143) ;  /* 0x0000000000580947 */ /* 0x000fea0003800000 */
[----:B------:R-:W-:Y:S01]  /*4450*/  BSSY.RECONVERGENT B0, `(.L_x_143) ;  /* 0x0000015000007945 */ /* 0x000fe20003800200 */
[----:B0-----:R-:W-:Y:S02]  /*4460*/  IMAD.MOV.U32 R14, RZ, RZ, R6 ;  /* 0x000000ffff0e7224 */ /* 0x001fe400078e0006 */
[----:B------:R-:W-:-:S07]  /*4470*/  IMAD.MOV.U32 R17, RZ, RZ, R7 ;  /* 0x000000ffff117224 */ /* 0x000fce00078e0007 */
.L_x_144:
[C---:B------:R-:W-:Y:S01]  /*4480*/  R2UR UR4, R18.reuse ;  /* 0x00000000120472ca */ /* 0x040fe200000e0000 */
[----:B------:R-:W-:Y:S01]  /*4490*/  IMAD.MOV.U32 R12, RZ, RZ, R14 ;  /* 0x000000ffff0c7224 */ /* 0x000fe200078e000e */
[C---:B------:R-:W-:Y:S01]  /*44a0*/  R2UR UR5, R19.reuse ;  /* 0x00000000130572ca */ /* 0x040fe200000e0000 */
[----:B------:R-:W-:Y:S01]  /*44b0*/  IMAD.MOV.U32 R13, RZ, RZ, R17 ;  /* 0x000000ffff0d7224 */ /* 0x000fe200078e0011 */
[----:B------:R-:W-:Y:S01]  /*44c0*/  R2UR UR6, R18 ;  /* 0x00000000120672ca */ /* 0x000fe200000e0000 */
[----:B------:R-:W-:Y:S01]  /*44d0*/  IMAD.MOV.U32 R10, RZ, RZ, R20 ;  /* 0x000000ffff0a7224 */ /* 0x000fe200078e0014 */
[----:B------:R-:W-:Y:S01]  /*44e0*/  R2UR UR7, R19 ;  /* 0x00000000130772ca */ /* 0x000fe200000e0000 */
[----:B------:R-:W-:-:S08]  /*44f0*/  IMAD.MOV.U32 R11, RZ, RZ, R21 ;  /* 0x000000ffff0b7224 */ /* 0x000fd000078e0015 */
[----:B------:R0:W-:Y:S04]  /*4500*/  STG.E.64 desc[UR4][R12.64], R8 ;  /* 0x000000080c007986 */ /* 0x0001e8000c101b04 */
[----:B------:R-:W2:Y:S04]  /*4510*/  LDG.E R15, desc[UR6][R10.64+0x8] ;  /* 0x000008060a0f7981 */ /* 0x000ea8000c1e1900 */
[----:B--2---:R1:W-:Y:S04]  /*4520*/  STG.E desc[UR4][R12.64+0x8], R15 ;  /* 0x0000080f0c007986 */ /* 0x0043e8000c101904 */
[----:B0-----:R-:W2:Y:S01]  /*4530*/  LDG.E.64 R8, desc[UR6][R10.64+-0x10] ;  /* 0xfffff0060a087981 */ /* 0x001ea2000c1e1b00 */
[----:B------:R-:W-:Y:S01]  /*4540*/  IADD3 R20, P1, PT, R10, -0x10, RZ ;  /* 0xfffffff00a147810 */ /* 0x000fe20007f3e0ff */
[----:B------:R-:W-:-:S02]  /*4550*/  IMAD.MOV.U32 R14, RZ, RZ, R10 ;  /* 0x000000ffff0e7224 */ /* 0x000fc400078e000a */
[----:B------:R-:W-:Y:S01]  /*4560*/  IMAD.MOV.U32 R17, RZ, RZ, R11 ;  /* 0x000000ffff117224 */ /* 0x000fe200078e000b */
[----:B------:R-:W-:Y:S01]  /*4570*/  IADD3.X R21, PT, PT, R11, -0x1, RZ, P1, !PT ;  /* 0xffffffff0b157810 */ /* 0x000fe20000ffe4ff */
[----:B--2---:R-:W-:-:S14]  /*4580*/  DSETP.GEU.AND P0, PT, R4, R8, PT ;  /* 0x000000080400722a */ /* 0x004fdc0003f0e000 */
[----:B-1----:R-:W-:Y:S05]  /*4590*/  @!P0 BRA `(.L_x_144) ;  /* 0xfffffffc00b88947 */ /* 0x002fea000383ffff */
[----:B------:R-:W-:Y:S05]  /*45a0*/  BSYNC.RECONVERGENT B0 ;  /* 0x0000000000007941 */ /* 0x000fea0003800200 */
.L_x_143:
[C---:B------:R-:W-:Y:S01]  /*45b0*/  R2UR UR4, R18.reuse ;  /* 0x00000000120472ca */ /* 0x040fe200000e0000 */
[----:B------:R-:W-:Y:S01]  /*45c0*/  IMAD.MOV.U32 R8, RZ, RZ, R10 ;  /* 0x000000ffff087224 */ /* 0x000fe200078e000a */
[C---:B------:R-:W-:Y:S01]  /*45d0*/  R2UR UR5, R19.reuse ;  /* 0x00000000130572ca */ /* 0x040fe200000e0000 */
[----:B------:R-:W-:Y:S01]  /*45e0*/  IMAD.MOV.U32 R9, RZ, RZ, R11 ;  /* 0x000000ffff097224 */ /* 0x000fe200078e000b */
[C---:B------:R-:W-:Y:S02]  /*45f0*/  R2UR UR6, R18.reuse ;  /* 0x00000000120672ca */ /* 0x040fe400000e0000 */
[C---:B------:R-:W-:Y:S02]  /*4600*/  R2UR UR7, R19.reuse ;  /* 0x00000000130772ca */ /* 0x040fe400000e0000 */
[----:B------:R-:W-:Y:S02]  /*4610*/  R2UR UR8, R18 ;  /* 0x00000000120872ca */ /* 0x000fe400000e0000 */
[----:B------:R-:W-:-:S05]  /*4620*/  R2UR UR9, R19 ;  /* 0x00000000130972ca */ /* 0x000fca00000e0000 */
[----:B------:R0:W-:Y:S04]  /*4630*/  STG.E.64 desc[UR4][R8.64], R4 ;  /* 0x0000000408007986 */ /* 0x0001e8000c101b04 */
[----:B------:R1:W-:Y:S04]  /*4640*/  STG.E desc[UR6][R8.64+0x8], R23 ;  /* 0x0000081708007986 */ /* 0x0003e8000c101906 */
[----:B0-----:R-:W2:Y:S02]  /*4650*/  LDG.E.64 R4, desc[UR8][R30.64+0x600] ;  /* 0x000600081e047981 */ /* 0x001ea4000c1e1b00 */
[----:B--2---:R-:W-:-:S02]  /*4660*/  IMAD.MOV.U32 R12, RZ, RZ, R4 ;  /* 0x000000ffff0c7224 */ /* 0x004fc400078e0004 */
[----:B-1----:R-:W-:-:S07]  /*4670*/  IMAD.MOV.U32 R13, RZ, RZ, R5 ;  /* 0x000000ffff0d7224 */ /* 0x002fce00078e0005 */
.L_x_142:
[----:B------:R-:W-:Y:S02]  /*4680*/  R2UR UR4, R18 ;  /* 0x00000000120472ca */ /* 0x000fe400000e0000 */
[----:B------:R-:W-:-:S13]  /*4690*/  R2UR UR5, R19 ;  /* 0x00000000130572ca */ /* 0x000fda00000e0000 */
[----:B------:R-:W2:Y:S04]  /*46a0*/  LDG.E.64 R8, desc[UR4][R30.64+0x630] ;  /* 0x000630041e087981 */ /* 0x000ea8000c1e1b00 */
[----:B0-----:R-:W3:Y:S01]  /*46b0*/  LDG.E R15, desc[UR4][R30.64+0x638] ;  /* 0x000638041e0f7981 */ /* 0x001ee2000c1e1900 */
[----:B--2---:R-:W-:-:S14]  /*46c0*/  DSETP.GEU.AND P0, PT, R8, R4, PT ;  /* 0x000000040800722a */ /* 0x004fdc0003f0e000 */
[C---:B------:R-:W-:Y:S02]  /*46d0*/  @!P0 R2UR UR6, R18.reuse ;  /* 0x00000000120682ca */ /* 0x040fe400000e0000 */
[C---:B------:R-:W-:Y:S02]  /*46e0*/  @!P0 R2UR UR7, R19.reuse ;  /* 0x00000000130782ca */ /* 0x040fe400000e0000 */
[C---:B------:R-:W-:Y:S02]  /*46f0*/  @!P0 R2UR UR10, R18.reuse ;  /* 0x00000000120a82ca */ /* 0x040fe400000e0000 */
[C---:B------:R-:W-:Y:S02]  /*4700*/  @!P0 R2UR UR11, R19.reuse ;  /* 0x00000000130b82ca */ /* 0x040fe400000e0000 */
[----:B------:R-:W-:Y:S02]  /*4710*/  @!P0 R2UR UR8, R18 ;  /* 0x00000000120882ca */ /* 0x000fe400000e0000 */
[----:B------:R-:W-:-:S02]  /*4720*/  @!P0 R2UR UR9, R19 ;  /* 0x00000000130982ca */ /* 0x000fc400000e0000 */
[C---:B------:R-:W-:Y:S02]  /*4730*/  @!P0 R2UR UR12, R18.reuse ;  /* 0x00000000120c82ca */ /* 0x040fe400000e0000 */
[C---:B------:R-:W-:Y:S01]  /*4740*/  @!P0 R2UR UR13, R19.reuse ;  /* 0x00000000130d82ca */ /* 0x040fe200000e0000 */
[----:B------:R-:W2:Y:S01]  /*4750*/  @!P0 LDG.E.64 R4, desc[UR6][R30.64+0x620] ;  /* 0x000620061e048981 */ /* 0x000ea2000c1e1b00 */
[C---:B------:R-:W-:Y:S02]  /*4760*/  @!P0 R2UR UR14, R18.reuse ;  /* 0x00000000120e82ca */ /* 0x040fe400000e0000 */
[----:B------:R-:W-:Y:S01]  /*4770*/  @!P0 R2UR UR15, R19 ;  /* 0x00000000130f82ca */ /* 0x000fe200000e0000 */
[----:B------:R-:W4:Y:S04]  /*4780*/  @!P0 LDG.E.64 R20, desc[UR10][R30.64+0x610] ;  /* 0x0006100a1e148981 */ /* 0x000f28000c1e1b00 */
[----:B------:R-:W5:Y:S04]  /*4790*/  @!P0 LDG.E R11, desc[UR8][R30.64+0x628] ;  /* 0x000628081e0b8981 */ /* 0x000f68000c1e1900 */
[----:B------:R-:W5:Y:S04]  /*47a0*/  @!P0 LDG.E R17, desc[UR12][R30.64+0x618] ;  /* 0x0006180c1e118981 */ /* 0x000f68000c1e1900 */
[----:B------:R-:W5:Y:S01]  /*47b0*/  @!P0 LDG.E R23, desc[UR14][R30.64+0x608] ;  /* 0x0006080e1e178981 */ /* 0x000f62000c1e1900 */
[----:B------:R-:W-:-:S02]  /*47c0*/  @!P0 R2UR UR4, R18 ;  /* 0x00000000120482ca */ /* 0x000fc400000e0000 */
[C---:B------:R-:W-:Y:S02]  /*47d0*/  @!P0 R2UR UR5, R19.reuse ;  /* 0x00000000130582ca */ /* 0x040fe400000e0000 */
[C---:B------:R-:W-:Y:S02]  /*47e0*/  @!P0 R2UR UR16, R18.reuse ;  /* 0x00000000121082ca */ /* 0x040fe400000e0000 */
[C---:B------:R-:W-:Y:S02]  /*47f0*/  @!P0 R2UR UR17, R19.reuse ;  /* 0x00000000131182ca */ /* 0x040fe400000e0000 */
[----:B------:R-:W-:Y:S02]  /*4800*/  @!P0 R2UR UR18, R18 ;  /* 0x00000000121282ca */ /* 0x000fe400000e0000 */
[----:B------:R-:W-:Y:S02]  /*4810*/  @!P0 R2UR UR19, R19 ;  /* 0x00000000131382ca */ /* 0x000fe400000e0000 */
[----:B------:R-:W-:Y:S01]  /*4820*/  IADD3 R14, P1, PT, R30, 0x630, RZ ;  /* 0x000006301e0e7810 */ /* 0x000fe20007f3e0ff */
[----:B------:R0:W-:Y:S06]  /*4830*/  @!P0 STG.E.64 desc[UR12][R30.64+0x610], R12 ;  /* 0x0006100c1e008986 */ /* 0x0001ec000c101b0c */
[----:B------:R0:W-:Y:S01]  /*4840*/  @!P0 STG.E.64 desc[UR16][R30.64+0x600], R8 ;  /* 0x000600081e008986 */ /* 0x0001e2000c101b10 */
[----:B------:R-:W-:-:S03]  /*4850*/  IMAD.X R10, RZ, RZ, R31, P1 ;  /* 0x000000ffff0a7224 */ /* 0x000fc600008e061f */
[----:B---3--:R0:W-:Y:S04]  /*4860*/  @!P0 STG.E desc[UR18][R30.64+0x608], R15 ;  /* 0x0006080f1e008986 */ /* 0x0081e8000c101912 */
[----:B--2---:R0:W-:Y:S04]  /*4870*/  @!P0 STG.E.64 desc[UR4][R30.64+0x630], R4 ;  /* 0x000630041e008986 */ /* 0x0041e8000c101b04 */
[----:B----4-:R0:W-:Y:S04]  /*4880*/  @!P0 STG.E.64 desc[UR8][R30.64+0x620], R20 ;  /* 0x000620141e008986 */ /* 0x0101e8000c101b08 */
[----:B-----5:R0:W-:Y:S04]  /*4890*/  @!P0 STG.E desc[UR6][R30.64+0x638], R11 ;  /* 0x0006380b1e008986 */ /* 0x0201e8000c101906 */
[----:B------:R0:W-:Y:S04]  /*48a0*/  @!P0 STG.E desc[UR10][R30.64+0x628], R17 ;  /* 0x000628111e008986 */ /* 0x0001e8000c10190a */
[----:B------:R0:W-:Y:S01]  /*48b0*/  @!P0 STG.E desc[UR14][R30.64+0x618], R23 ;  /* 0x000618171e008986 */ /* 0x0001e2000c10190e */
[----:B------:R-:W-:Y:S05]  /*48c0*/  @!P0 BRA `(.L_x_145) ;  /* 0x0000000000908947 */ /* 0x000fea0003800000 */
[----:B------:R-:W-:Y:S02]  /*48d0*/  R2UR UR4, R18 ;  /* 0x00000000120472ca */ /* 0x000fe400000e0000 */
[----:B------:R-:W-:-:S13]  /*48e0*/  R2UR UR5, R19 ;  /* 0x00000000130572ca */ /* 0x000fda00000e0000 */
[----:B0-----:R-:W2:Y:S01]  /*48f0*/  LDG.E.64 R4, desc[UR4][R6.64] ;  /* 0x0000000406047981 */ /* 0x001ea2000c1e1b00 */
[----:B------:R-:W-:Y:S01]  /*4900*/  IMAD.MOV.U32 R21, RZ, RZ, R10 ;  /* 0x000000ffff157224 */ /* 0x000fe200078e000a */
[----:B--2---:R-:W-:-:S14]  /*4910*/  DSETP.GEU.AND P0, PT, R8, R4, PT ;  /* 0x000000040800722a */ /* 0x004fdc0003f0e000 */
[----:B------:R-:W-:Y:S05]  /*4920*/  @P0 BRA `(.L_x_146) ;  /* 0x0000000000580947 */ /* 0x000fea0003800000 */
[----:B------:R-:W-:Y:S01]  /*4930*/  BSSY.RECONVERGENT B0, `(.L_x_147) ;  /* 0x0000013000007945 */ /* 0x000fe20003800200 */
.L_x_148:
        /* <DEDUP_REMOVED lines=19> */
.L_x_147:
[----:B------:R-:W-:Y:S02]  /*4a70*/  IMAD.MOV.U32 R14, RZ, RZ, R12 ;  /* 0x000000ffff0e7224 */ /* 0x000fe400078e000c */
[----:B------:R-:W-:-:S07]  /*4a80*/  IMAD.MOV.U32 R21, RZ, RZ, R13 ;  /* 0x000000ffff157224 */ /* 0x000fce00078e000d */
.L_x_146:
[C---:B------:R-:W-:Y:S01]  /*4a90*/  R2UR UR4, R18.reuse ;  /* 0x00000000120472ca */ /* 0x040fe200000e0000 */
[----:B------:R-:W-:Y:S01]  /*4aa0*/  IMAD.MOV.U32 R4, RZ, RZ, R14 ;  /* 0x000000ffff047224 */ /* 0x000fe200078e000e */
[C---:B------:R-:W-:Y:S01]  /*4ab0*/  R2UR UR5, R19.reuse ;  /* 0x00000000130572ca */ /* 0x040fe200000e0000 */
[----:B------:R-:W-:Y:S01]  /*4ac0*/  IMAD.MOV.U32 R5, RZ, RZ, R21 ;  /* 0x000000ffff057224 */ /* 0x000fe200078e0015 */
[----:B------:R-:W-:Y:S02]  /*4ad0*/  R2UR UR6, R18 ;  /* 0x00000000120672ca */ /* 0x000fe400000e0000 */
[----:B------:R-:W-:-:S09]  /*4ae0*/  R2UR UR7, R19 ;  /* 0x00000000130772ca */ /* 0x000fd200000e0000 */
[----:B------:R1:W-:Y:S04]  /*4af0*/  STG.E.64 desc[UR4][R4.64], R8 ;  /* 0x0000000804007986 */ /* 0x0003e8000c101b04 */
[----:B------:R1:W-:Y:S02]  /*4b00*/  STG.E desc[UR6][R4.64+0x8], R15 ;  /* 0x0000080f04007986 */ /* 0x0003e4000c101906 */
.L_x_145:
[----:B------:R-:W0:Y:S01]  /*4b10*/  LDCU.64 UR4, c[0x0][0x380] ;  /* 0x00007000ff0477ac */ /* 0x000e220008000a00 */
[----:B------:R-:W-:Y:S01]  /*4b20*/  BSSY.RECONVERGENT B2, `(.L_x_149) ;  /* 0x00002cf000027945 */ /* 0x000fe20003800200 */
[----:B------:R-:W-:Y:S01]  /*4b30*/  PLOP3.LUT P2, PT, PT, PT, PT, 0x8, 0x80 ;  /* 0x000000000080781c */ /* 0x000fe20003f4e170 */
[----:B------:R-:W-:Y:S01]  /*4b40*/  IMAD.MOV.U32 R33, RZ, RZ, RZ ;  /* 0x000000ffff217224 */ /* 0x000fe200078e00ff */
[----:B01----:R-:W-:Y:S01]  /*4b50*/  IADD3 R4, P0, PT, R0, UR4, RZ ;  /* 0x0000000400047c10 */ /* 0x003fe2000ff1e0ff */
[----:B------:R-:W-:-:S03]  /*4b60*/  IMAD.MOV.U32 R0, RZ, RZ, 0x20 ;  /* 0x00000020ff007424 */ /* 0x000fc600078e00ff */
[----:B------:R-:W-:-:S09]  /*4b70*/  IADD3.X R14, PT, PT, R3, UR5, RZ, P0, !PT ;  /* 0x00000005030e7c10 */ /* 0x000fd200087fe4ff */
.L_x_185:
[----:B------:R-:W-:Y:S04]  /*4b80*/  BSSY.RECONVERGENT B1, `(.L_x_150) ;  /* 0x00002c1000017945 */ /* 0x000fe80003800200 */
[----:B0-2---:R-:W-:Y:S05]  /*4b90*/  @P2 BRA `(.L_x_151) ;  /* 0x0000001800482947 */ /* 0x005fea0003800000 */
[----:B------:R-:W-:Y:S01]  /*4ba0*/  BSSY.RECONVERGENT B0, `(.L_x_152) ;  /* 0x0000190000007945 */ /* 0x000fe20003800200 */
[----:B------:R-:W-:Y:S02]  /*4bb0*/  IMAD.MOV.U32 R37, RZ, RZ, RZ ;  /* 0x000000ffff257224 */ /* 0x000fe400078e00ff */
[----:B------:R-:W-:Y:S02]  /*4bc0*/  IMAD.MOV.U32 R35, RZ, RZ, RZ ;  /* 0x000000ffff237224 */ /* 0x000fe400078e00ff */
[----:B------:R-:W-:Y:S02]  /*4bd0*/  IMAD.MOV.U32 R34, RZ, RZ, R4 ;  /* 0x000000ffff227224 */ /* 0x000fe400078e0004 */
[----:B------:R-:W-:Y:S02]  /*4be0*/  IMAD.MOV.U32 R31, RZ, RZ, R14 ;  /* 0x000000ffff1f7224 */ /* 0x000fe400078e000e */
[----:B------:R-:W-:Y:S02]  /*4bf0*/  IMAD.MOV.U32 R17, RZ, RZ, R2 ;  /* 0x000000ffff117224 */ /* 0x000fe400078e0002 */
[----:B------:R-:W-:-:S07]  /*4c00*/  IMAD.MOV.U32 R15, RZ, RZ, R16 ;  /* 0x000000ffff0f7224 */ /* 0x000fce00078e0010 */
.L_x_169:
[C---:B------:R-:W-:Y:S01]  /*4c10*/  IMAD.SHL.U32 R3, R0.reuse, 0x10, RZ ;  /* 0x0000001000037824 */ /* 0x040fe200078e00ff */
[C---:B0-----:R-:W-:Y:S01]  /*4c20*/  SHF.L.U64.HI R10, R0.reuse, 0x4, R33 ;  /* 0x00000004000a7819 */ /* 0x041fe20000010221 */
[----:B------:R-:W-:Y:S01]  /*4c30*/  IMAD.SHL.U32 R5, R0, 0x10, RZ ;  /* 0x0000001000057824 */ /* 0x000fe200078e00ff */
[C---:B------:R-:W-:Y:S01]  /*4c40*/  IADD3 R22, P0, PT, R37.reuse, R4, RZ ;  /* 0x0000000425167210 */ /* 0x040fe20007f1e0ff */
[----:B------:R-:W-:Y:S01]  /*4c50*/  BSSY.RECONVERGENT B3, `(.L_x_153) ;  /* 0x00000a0000037945 */ /* 0x000fe20003800200 */
[-C--:B--2---:R-:W-:Y:S01]  /*4c60*/  IADD3 R21, P3, PT, R37, R3.reuse, RZ ;  /* 0x0000000325157210 */ /* 0x084fe20007f7e0ff */
[----:B------:R-:W-:Y:S01]  /*4c70*/  IMAD.MOV.U32 R29, RZ, RZ, R15 ;  /* 0x000000ffff1d7224 */ /* 0x000fe200078e000f */
[----:B------:R-:W-:Y:S01]  /*4c80*/  IADD3 R6, P4, PT, R4, 0x640, RZ ;  /* 0x0000064004067810 */ /* 0x000fe20007f9e0ff */
[----:B------:R-:W-:Y:S01]  /*4c90*/  IMAD.X R23, R35, 0x1, R14, P0 ;  /* 0x0000000123177824 */ /* 0x000fe200000e060e */
[----:B------:R-:W-:Y:S01]  /*4ca0*/  ISETP.GE.U32.AND P1, PT, R21, 0x640, PT ;  /* 0x000006401500780c */ /* 0x000fe20003f26070 */
[----:B------:R-:W-:Y:S01]  /*4cb0*/  IMAD.X R20, R35, 0x1, R10, P3 ;  /* 0x0000000123147824 */ /* 0x000fe200018e060a */
[----:B------:R-:W-:Y:S01]  /*4cc0*/  IADD3 R3, P3, PT, R22, R3, RZ ;  /* 0x0000000316037210 */ /* 0x000fe20007f7e0ff */
[----:B------:R-:W-:Y:S01]  /*4cd0*/  IMAD.X R8, RZ, RZ, R14, P4 ;  /* 0x000000ffff087224 */ /* 0x000fe200020e060e */
[----:B------:R-:W-:-:S02]  /*4ce0*/  SHF.L.U64.HI R25, R0, 0x4, R33 ;  /* 0x0000000400197819 */ /* 0x000fc40000010221 */
[----:B------:R-:W-:Y:S02]  /*4cf0*/  ISETP.GE.U32.AND.EX P1, PT, R20, RZ, PT, P1 ;  /* 0x000000ff1400720c */ /* 0x000fe40003f26110 */
[----:B------:R-:W-:Y:S02]  /*4d00*/  ISETP.LT.U32.AND P0, PT, R21, 0x640, PT ;  /* 0x000006401500780c */ /* 0x000fe40003f01070 */
[----:B------:R-:W-:Y:S01]  /*4d10*/  SEL R32, R3, R6, !P1 ;  /* 0x0000000603207207 */ /* 0x000fe20004800000 */
[----:B------:R-:W-:Y:S01]  /*4d20*/  IMAD.X R3, R23, 0x1, R10, P3 ;  /* 0x0000000117037824 */ /* 0x000fe200018e060a */
[-C--:B------:R-:W-:Y:S02]  /*4d30*/  IADD3 R13, P3, PT, R34, R5.reuse, RZ ;  /* 0x00000005220d7210 */ /* 0x080fe40007f7e0ff */
[----:B------:R-:W-:Y:S02]  /*4d40*/  IADD3 R9, P5, PT, R32, R5, RZ ;  /* 0x0000000520097210 */ /* 0x000fe40007fbe0ff */
[----:B------:R-:W-:Y:S01]  /*4d50*/  SEL R30, R3, R8, !P1 ;  /* 0x00000008031e7207 */ /* 0x000fe20004800000 */
[----:B------:R-:W-:Y:S01]  /*4d60*/  IMAD.X R12, R31, 0x1, R25, P3 ;  /* 0x000000011f0c7824 */ /* 0x000fe200018e0619 */
[----:B------:R-:W-:-:S02]  /*4d70*/  ISETP.LT.U32.AND P4, PT, R9, R6, PT ;  /* 0x000000060900720c */ /* 0x000fc40003f81070 */
[-C--:B------:R-:W-:Y:S01]  /*4d80*/  SEL R11, R13, R6.reuse, !P1 ;  /* 0x000000060d0b7207 */ /* 0x080fe20004800000 */
[----:B------:R-:W-:Y:S01]  /*4d90*/  IMAD.X R7, R30, 0x1, R25, P5 ;  /* 0x000000011e077824 */ /* 0x000fe200028e0619 */
[----:B------:R-:W-:Y:S02]  /*4da0*/  ISETP.GE.U32.AND P3, PT, R9, R6, PT ;  /* 0x000000060900720c */ /* 0x000fe40003f66070 */
[-C--:B------:R-:W-:Y:S01]  /*4db0*/  SEL R10, R12, R8.reuse, !P1 ;  /* 0x000000080c0a7207 */ /* 0x080fe20004800000 */
[----:B------:R-:W-:Y:S01]  /*4dc0*/  IMAD.MOV.U32 R36, RZ, RZ, R11 ;  /* 0x000000ffff247224 */ /* 0x000fe200078e000b */
[----:B------:R-:W-:Y:S02]  /*4dd0*/  ISETP.LT.U32.AND.EX P4, PT, R7, R8, PT, P4 ;  /* 0x000000080700720c */ /* 0x000fe40003f81140 */
[----:B------:R-:W-:Y:S01]  /*4de0*/  IADD3 R5, P5, PT, R11, R5, RZ ;  /* 0x000000050b057210 */ /* 0x000fe20007fbe0ff */
[----:B------:R-:W-:Y:S01]  /*4df0*/  IMAD.MOV.U32 R38, RZ, RZ, R10 ;  /* 0x000000ffff267224 */ /* 0x000fe200078e000a */
[----:B------:R-:W-:-:S02]  /*4e00*/  SEL R9, R9, R6, P4 ;  /* 0x0000000609097207 */ /* 0x000fc40002000000 */
[CC--:B------:R-:W-:Y:S01]  /*4e10*/  ISETP.GE.U32.AND.EX P1, PT, R7.reuse, R8.reuse, PT, P3 ;  /* 0x000000080700720c */ /* 0x0c0fe20003f26130 */
[----:B------:R-:W-:Y:S01]  /*4e20*/  IMAD.X R3, R10, 0x1, R25, P5 ;  /* 0x000000010a037824 */ /* 0x000fe200028e0619 */
[----:B------:R-:W-:Y:S02]  /*4e30*/  SEL R7, R7, R8, P4 ;  /* 0x0000000807077207 */ /* 0x000fe40002000000 */
[----:B------:R-:W-:Y:S02]  /*4e40*/  ISETP.NE.U32.AND P3, PT, R32, R9, PT ;  /* 0x000000092000720c */ /* 0x000fe40003f65070 */
[----:B------:R-:W-:Y:S02]  /*4e50*/  ISETP.EQ.U32.AND P4, PT, R22, R32, PT ;  /* 0x000000201600720c */ /* 0x000fe40003f82070 */
[----:B------:R-:W-:Y:S02]  /*4e60*/  ISETP.NE.AND.EX P3, PT, R30, R7, PT, P3 ;  /* 0x000000071e00720c */ /* 0x000fe40003f65330 */
[----:B------:R-:W-:Y:S01]  /*4e70*/  SEL R5, R5, R6, !P1 ;  /* 0x0000000605057207 */ /* 0x000fe20004800000 */
[----:B------:R-:W-:Y:S01]  /*4e80*/  IMAD.MOV.U32 R6, RZ, RZ, R17 ;  /* 0x000000ffff067224 */ /* 0x000fe200078e0011 */
[----:B------:R-:W-:-:S02]  /*4e90*/  SEL R3, R3, R8, !P1 ;  /* 0x0000000803037207 */ /* 0x000fc40004800000 */
[----:B------:R-:W-:Y:S02]  /*4ea0*/  ISETP.EQ.OR.EX P1, PT, R23, R30, !P3, P4 ;  /* 0x0000001e1700720c */ /* 0x000fe40005f22740 */
[----:B------:R-:W-:-:S04]  /*4eb0*/  ISETP.LT.AND.EX P0, PT, R20, RZ, PT, P0 ;  /* 0x000000ff1400720c */ /* 0x000fc80003f01300 */
[----:B------:R-:W-:-:S04]  /*4ec0*/  SEL R21, R21, 0x640, P0 ;  /* 0x0000064015157807 */ /* 0x000fc80000000000 */
[----:B------:R-:W-:Y:S02]  /*4ed0*/  IADD3 R8, P5, PT, R21, R4, RZ ;  /* 0x0000000415087210 */ /* 0x000fe40007fbe0ff */
[----:B------:R-:W-:-:S05]  /*4ee0*/  SEL R21, R20, RZ, P0 ;  /* 0x000000ff14157207 */ /* 0x000fca0000000000 */
[----:B------:R-:W-:Y:S01]  /*4ef0*/  IMAD.X R21, R21, 0x1, R14, P5 ;  /* 0x0000000115157824 */ /* 0x000fe200028e060e */
[----:B------:R-:W-:Y:S06]  /*4f00*/  @P1 BRA `(.L_x_154) ;  /* 0x0000000400d01947 */ /* 0x000fec0003800000 */
[----:B------:R-:W-:Y:S02]  /*4f10*/  IMAD.MOV.U32 R36, RZ, RZ, R11 ;  /* 0x000000ffff247224 */ /* 0x000fe400078e000b */
[----:B------:R-:W-:Y:S02]  /*4f20*/  IMAD.MOV.U32 R38, RZ, RZ, R10 ;  /* 0x000000ffff267224 */ /* 0x000fe400078e000a */
[----:B------:R-:W-:Y:S02]  /*4f30*/  IMAD.MOV.U32 R40, RZ, RZ, R32 ;  /* 0x000000ffff287224 */ /* 0x000fe400078e0020 */
[----:B------:R-:W-:Y:S02]  /*4f40*/  IMAD.MOV.U32 R42, RZ, RZ, R30 ;  /* 0x000000ffff2a7224 */ /* 0x000fe400078e001e */
[----:B------:R-:W-:Y:S02]  /*4f50*/  IMAD.MOV.U32 R39, RZ, RZ, R22 ;  /* 0x000000ffff277224 */ /* 0x000fe400078e0016 */
[----:B------:R-:W-:-:S02]  /*4f60*/  IMAD.MOV.U32 R41, RZ, RZ, R23 ;  /* 0x000000ffff297224 */ /* 0x000fc400078e0017 */
[----:B------:R-:W-:Y:S02]  /*4f70*/  IMAD.MOV.U32 R6, RZ, RZ, R17 ;  /* 0x000000ffff067224 */ /* 0x000fe400078e0011 */
[----:B------:R-:W-:-:S07]  /*4f80*/  IMAD.MOV.U32 R29, RZ, RZ, R15 ;  /* 0x000000ffff1d7224 */ /* 0x000fce00078e000f */
.L_x_158:
[C---:B------:R-:W-:Y:S01]  /*4f90*/  R2UR UR4, R18.reuse ;  /* 0x00000000120472ca */ /* 0x040fe200000e0000 */
[----:B------:R-:W-:Y:S01]  /*4fa0*/  IMAD.MOV.U32 R20, RZ, RZ, R8 ;  /* 0x000000ffff147224 */ /* 0x000fe200078e0008 */
[C---:B------:R-:W-:Y:S02]  /*4fb0*/  R2UR UR5, R19.reuse ;  /* 0x00000000130572ca */ /* 0x040fe400000e0000 */
[----:B------:R-:W-:Y:S02]  /*4fc0*/  R2UR UR6, R18 ;  /* 0x00000000120672ca */ /* 0x000fe400000e0000 */
[----:B------:R-:W-:-:S09]  /*4fd0*/  R2UR UR7, R19 ;  /* 0x00000000130772ca */ /* 0x000fd200000e0000 */
[----:B------:R-:W2:Y:S04]  /*4fe0*/  LDG.E.64 R24, desc[UR4][R20.64] ;  /* 0x0000000414187981 */ /* 0x000ea8000c1e1b00 */
[----:B------:R-:W2:Y:S01]  /*4ff0*/  LDG.E.64 R26, desc[UR6][R22.64] ;  /* 0x00000006161a7981 */ /* 0x000ea2000c1e1b00 */
[----:B------:R-:W-:Y:S01]  /*5000*/  BSSY.RECONVERGENT B4, `(.L_x_155) ;  /* 0x000005d000047945 */ /* 0x000fe20003800200 */
[----:B------:R-:W-:Y:S01]  /*5010*/  IMAD.MOV.U32 R28, RZ, RZ, R6 ;  /* 0x000000ffff1c7224 */ /* 0x000fe200078e0006 */
[----:B--2---:R-:W-:-:S14]  /*5020*/  DSETP.GEU.AND P0, PT, R24, R26, PT ;  /* 0x0000001a1800722a */ /* 0x004fdc0003f0e000 */
[----:B------:R-:W-:Y:S05]  /*5030*/  @P0 BRA `(.L_x_156) ;  /* 0x0000000000b40947 */ /* 0x000fea0003800000 */
[----:B------:R-:W-:Y:S02]  /*5040*/  R2UR UR4, R18 ;  /* 0x00000000120472ca */ /* 0x000fe400000e0000 */
[----:B------:R-:W-:-:S13]  /*5050*/  R2UR UR5, R19 ;  /* 0x00000000130572ca */ /* 0x000fda00000e0000 */
[----:B------:R0:W2:Y:S01]  /*5060*/  LDG.E R27, desc[UR4][R20.64+0x8] ;  /* 0x00000804141b7981 */ /* 0x0000a2000c1e1900 */
[C---:B------:R-:W-:Y:S01]  /*5070*/  R2UR UR6, R18.reuse ;  /* 0x00000000120672ca */ /* 0x040fe200000e0000 */
[----:B------:R-:W-:Y:S01]  /*5080*/  IMAD.MOV.U32 R43, RZ, RZ, R24 ;  /* 0x000000ffff2b7224 */ /* 0x000fe200078e0018 */
[C---:B------:R-:W-:Y:S01]  /*5090*/  R2UR UR7, R19.reuse ;  /* 0x00000000130772ca */ /* 0x040fe200000e0000 */
[--C-:B------:R-:W-:Y:S01]  /*50a0*/  IMAD.MOV.U32 R45, RZ, RZ, R25.reuse ;  /* 0x000000ffff2d7224 */ /* 0x100fe200078e0019 */
[C---:B------:R-:W-:Y:S02]  /*50b0*/  R2UR UR8, R18.reuse ;  /* 0x00000000120872ca */ /* 0x040fe400000e0000 */
[C---:B------:R-:W-:Y:S01]  /*50c0*/  R2UR UR9, R19.reuse ;  /* 0x00000000130972ca */ /* 0x040fe200000e0000 */
[----:B------:R-:W-:Y:S01]  /*50d0*/  ST.E.U8 desc[UR4][R28.64], R43 ;  /* 0x0000002b1c007985 */ /* 0x000fe2000c101104 */
[----:B------:R-:W-:Y:S02]  /*50e0*/  R2UR UR10, R18 ;  /* 0x00000000120a72ca */ /* 0x000fe400000e0000 */
[----:B------:R-:W-:Y:S01]  /*50f0*/  R2UR UR11, R19 ;  /* 0x00000000130b72ca */ /* 0x000fe200000e0000 */
[----:B------:R-:W-:Y:S01]  /*5100*/  ST.E.U8 desc[UR4][R28.64+0x4], R45 ;  /* 0x0000042d1c007985 */ /* 0x000fe2000c101104 */
[----:B------:R-:W-:-:S02]  /*5110*/  SHF.R.U32.HI R6, RZ, 0x18, R25 ;  /* 0x00000018ff067819 */ /* 0x000fc40000011619 */
[C---:B------:R-:W-:Y:S02]  /*5120*/  R2UR UR12, R18.reuse ;  /* 0x00000000120c72ca */ /* 0x040fe400000e0000 */
[C---:B------:R-:W-:Y:S01]  /*5130*/  R2UR UR13, R19.reuse ;  /* 0x00000000130d72ca */ /* 0x040fe200000e0000 */
[----:B------:R1:W-:Y:S01]  /*5140*/  ST.E.U8 desc[UR6][R28.64+0x7], R6 ;  /* 0x000007061c007985 */ /* 0x0003e2000c101106 */
[C---:B------:R-:W-:Y:S02]  /*5150*/  R2UR UR14, R18.reuse ;  /* 0x00000000120e72ca */ /* 0x040fe400000e0000 */
[C---:B------:R-:W-:Y:S02]  /*5160*/  R2UR UR15, R19.reuse ;  /* 0x00000000130f72ca */ /* 0x040fe400000e0000 */
[----:B------:R-:W-:Y:S02]  /*5170*/  R2UR UR16, R18 ;  /* 0x00000000121072ca */ /* 0x000fe400000e0000 */
[----:B------:R-:W-:-:S02]  /*5180*/  R2UR UR17, R19 ;  /* 0x00000000131172ca */ /* 0x000fc400000e0000 */
[C-C-:B0-----:R-:W-:Y:S02]  /*5190*/  SHF.R.U64 R20, R24.reuse, 0x18, R25.reuse ;  /* 0x0000001818147819 */ /* 0x141fe40000001219 */
[--C-:B------:R-:W-:Y:S02]  /*51a0*/  SHF.R.U32.HI R44, RZ, 0x10, R25.reuse ;  /* 0x00000010ff2c7819 */ /* 0x100fe40000011619 */
[C-C-:B-1----:R-:W-:Y:S01]  /*51b0*/  SHF.R.U64 R6, R24.reuse, 0x10, R25.reuse ;  /* 0x0000001018067819 */ /* 0x142fe20000001219 */
[----:B------:R0:W-:Y:S01]  /*51c0*/  ST.E.U8 desc[UR6][R28.64+0x3], R20 ;  /* 0x000003141c007985 */ /* 0x0001e2000c101106 */
[--C-:B------:R-:W-:Y:S02]  /*51d0*/  SHF.R.U32.HI R26, RZ, 0x8, R25.reuse ;  /* 0x00000008ff1a7819 */ /* 0x100fe40000011619 */
[----:B------:R-:W-:Y:S01]  /*51e0*/  SHF.R.U64 R24, R24, 0x8, R25 ;  /* 0x0000000818187819 */ /* 0x000fe20000001219 */
[----:B------:R0:W-:Y:S01]  /*51f0*/  ST.E.U8 desc[UR8][R28.64+0x6], R44 ;  /* 0x0000062c1c007985 */ /* 0x0001e2000c101108 */
[----:B------:R-:W-:-:S02]  /*5200*/  IADD3 R40, P0, PT, R40, 0x10, RZ ;  /* 0x0000001028287810 */ /* 0x000fc40007f1e0ff */
[----:B------:R-:W-:Y:S01]  /*5210*/  IADD3 R8, P1, PT, R8, 0x10, RZ ;  /* 0x0000001008087810 */ /* 0x000fe20007f3e0ff */
[----:B------:R0:W-:Y:S01]  /*5220*/  ST.E.U8 desc[UR10][R28.64+0x5], R26 ;  /* 0x0000051a1c007985 */ /* 0x0001e2000c10110a */
[----:B------:R-:W-:Y:S01]  /*5230*/  IADD3 R36, P3, PT, R36, 0x10, RZ ;  /* 0x0000001024247810 */ /* 0x000fe20007f7e0ff */
[----:B------:R-:W-:Y:S02]  /*5240*/  IMAD.X R42, RZ, RZ, R42, P0 ;  /* 0x000000ffff2a7224 */ /* 0x000fe400000e062a */
[----:B------:R0:W-:Y:S01]  /*5250*/  ST.E.U8 desc[UR8][R28.64+0x2], R6 ;  /* 0x000002061c007985 */ /* 0x0001e2000c101108 */
[----:B------:R-:W-:Y:S02]  /*5260*/  IMAD.X R21, RZ, RZ, R21, P1 ;  /* 0x000000ffff157224 */ /* 0x000fe400008e0615 */
[----:B------:R-:W-:Y:S01]  /*5270*/  IMAD.X R38, RZ, RZ, R38, P3 ;  /* 0x000000ffff267224 */ /* 0x000fe200018e0626 */
[----:B------:R0:W-:Y:S01]  /*5280*/  ST.E.U8 desc[UR10][R28.64+0x1], R24 ;  /* 0x000001181c007985 */ /* 0x0001e2000c10110a */
[----:B--2---:R-:W-:-:S03]  /*5290*/  SHF.R.U32.HI R25, RZ, 0x18, R27 ;  /* 0x00000018ff197819 */ /* 0x004fc6000001161b */
[----:B------:R0:W-:Y:S01]  /*52a0*/  ST.E.U8 desc[UR4][R28.64+0x8], R27 ;  /* 0x0000081b1c007985 */ /* 0x0001e2000c101104 */
[--C-:B------:R-:W-:Y:S02]  /*52b0*/  SHF.R.U32.HI R43, RZ, 0x10, R27.reuse ;  /* 0x00000010ff2b7819 */ /* 0x100fe4000001161b */
[----:B------:R-:W-:Y:S01]  /*52c0*/  SHF.R.U32.HI R45, RZ, 0x8, R27 ;  /* 0x00000008ff2d7819 */ /* 0x000fe2000001161b */
[----:B------:R0:W-:Y:S04]  /*52d0*/  ST.E.U8 desc[UR12][R28.64+0xb], R25 ;  /* 0x00000b191c007985 */ /* 0x0001e8000c10110c */
[----:B------:R0:W-:Y:S04]  /*52e0*/  ST.E.U8 desc[UR14][R28.64+0xa], R43 ;  /* 0x00000a2b1c007985 */ /* 0x0001e8000c10110e */
[----:B------:R0:W-:Y:S01]  /*52f0*/  ST.E.U8 desc[UR16][R28.64+0x9], R45 ;  /* 0x0000092d1c007985 */ /* 0x0001e2000c101110 */
[----:B------:R-:W-:Y:S05]  /*5300*/  BRA `(.L_x_157) ;  /* 0x0000000000b07947 */ /* 0x000fea0003800000 */
.L_x_156:
        /* <DEDUP_REMOVED lines=21> */
[C-C-:B------:R-:W-:Y:S02]  /*5460*/  SHF.R.U64 R20, R26.reuse, 0x18, R27.reuse ;  /* 0x000000181a147819 */ /* 0x140fe4000000121b */
[--C-:B------:R-:W-:Y:S02]  /*5470*/  SHF.R.U32.HI R44, RZ, 0x10, R27.reuse ;  /* 0x00000010ff2c7819 */ /* 0x100fe4000001161b */
[C-C-:B-1----:R-:W-:Y:S01]  /*5480*/  SHF.R.U64 R6, R26.reuse, 0x10, R27.reuse ;  /* 0x000000101a067819 */ /* 0x142fe2000000121b */
[----:B------:R1:W-:Y:S01]  /*5490*/  ST.E.U8 desc[UR6][R28.64+0x3], R20 ;  /* 0x000003141c007985 */ /* 0x0003e2000c101106 */
[--C-:B------:R-:W-:Y:S02]  /*54a0*/  SHF.R.U32.HI R24, RZ, 0x8, R27.reuse ;  /* 0x00000008ff187819 */ /* 0x100fe4000001161b */
[----:B------:R-:W-:Y:S01]  /*54b0*/  SHF.R.U64 R26, R26, 0x8, R27 ;  /* 0x000000081a1a7819 */ /* 0x000fe2000000121b */
[----:B------:R1:W-:Y:S01]  /*54c0*/  ST.E.U8 desc[UR8][R28.64+0x6], R44 ;  /* 0x0000062c1c007985 */ /* 0x0003e2000c101108 */
[----:B------:R-:W-:-:S02]  /*54d0*/  IADD3 R39, P0, PT, R39, 0x10, RZ ;  /* 0x0000001027277810 */ /* 0x000fc40007f1e0ff */
[----:B0-----:R-:W-:Y:S01]  /*54e0*/  IADD3 R22, P1, PT, R22, 0x10, RZ ;  /* 0x0000001016167810 */ /* 0x001fe20007f3e0ff */
        /* <DEDUP_REMOVED lines=13> */
[----:B------:R1:W-:Y:S02]  /*55c0*/  ST.E.U8 desc[UR16][R28.64+0x9], R45 ;  /* 0x0000092d1c007985 */ /* 0x0003e4000c101110 */
.L_x_157:
[----:B------:R-:W-:Y:S05]  /*55d0*/  BSYNC.RECONVERGENT B4 ;  /* 0x0000000000047941 */ /* 0x000fea0003800200 */
.L_x_155:
[----:B------:R-:W-:Y:S02]  /*55e0*/  ISETP.NE.U32.AND P0, PT, R40, R9, PT ;  /* 0x000000092800720c */ /* 0x000fe40003f05070 */
[----:B------:R-:W-:Y:S02]  /*55f0*/  ISETP.NE.U32.AND P1, PT, R39, R32, PT ;  /* 0x000000202700720c */ /* 0x000fe40003f25070 */
[----:B------:R-:W-:Y:S02]  /*5600*/  ISETP.NE.AND.EX P0, PT, R42, R7, PT, P0 ;  /* 0x000000072a00720c */ /* 0x000fe40003f05300 */
[----:B------:R-:W-:Y:S02]  /*5610*/  ISETP.NE.AND.EX P1, PT, R41, R30, PT, P1 ;  /* 0x0000001e2900720c */ /* 0x000fe40003f25310 */
[----:B01----:R-:W-:-:S05]  /*5620*/  IADD3 R6, P3, PT, R28, 0x10, RZ ;  /* 0x000000101c067810 */ /* 0x003fca0007f7e0ff */
[----:B------:R-:W-:-:S06]  /*5630*/  IMAD.X R29, RZ, RZ, R29, P3 ;  /* 0x000000ffff1d7224 */ /* 0x000fcc00018e061d */
[----:B------:R-:W-:Y:S05]  /*5640*/  @P0 BRA P1, `(.L_x_158) ;  /* 0xfffffff800500947 */ /* 0x000fea000083ffff */
.L_x_154:
[----:B------:R-:W-:Y:S05]  /*5650*/  BSYNC.RECONVERGENT B3 ;  /* 0x0000000000037941 */ /* 0x000fea0003800200 */
.L_x_153:
[----:B------:R-:W-:Y:S01]  /*5660*/  IADD3 R7, P0, PT, -R34, R11, RZ ;  /* 0x0000000b22077210 */ /* 0x000fe20007f1e1ff */
[----:B------:R-:W-:Y:S01]  /*5670*/  BSSY.RECONVERGENT B3, `(.L_x_159) ;  /* 0x0000069000037945 */ /* 0x000fe20003800200 */
[----:B------:R-:W-:Y:S02]  /*5680*/  IMAD.MOV.U32 R9, RZ, RZ, R21 ;  /* 0x000000ffff097224 */ /* 0x000fe400078e0015 */
[----:B------:R-:W-:Y:S02]  /*5690*/  IMAD.MOV.U32 R28, RZ, RZ, R6 ;  /* 0x000000ffff1c7224 */ /* 0x000fe400078e0006 */
[----:B------:R-:W-:-:S05]  /*56a0*/  IMAD.X R24, R10, 0x1, ~R31, P0 ;  /* 0x000000010a187824 */ /* 0x000fca00000e0e1f */
[--C-:B------:R-:W-:Y:S02]  /*56b0*/  SHF.R.S64 R27, R7, 0x4, R24.reuse ;  /* 0x00000004071b7819 */ /* 0x100fe40000001018 */
[----:B------:R-:W-:Y:S02]  /*56c0*/  SHF.R.S32.HI R26, RZ, 0x4, R24 ;  /* 0x00000004ff1a7819 */ /* 0x000fe40000011418 */
[----:B------:R-:W-:-:S04]  /*56d0*/  ISETP.GE.U32.AND P0, PT, R27, 0x1, PT ;  /* 0x000000011b00780c */ /* 0x000fc80003f06070 */
[----:B------:R-:W-:-:S13]  /*56e0*/  ISETP.GE.AND.EX P0, PT, R26, RZ, PT, P0 ;  /* 0x000000ff1a00720c */ /* 0x000fda0003f06300 */
[----:B------:R-:W-:Y:S05]  /*56f0*/  @!P0 BRA `(.L_x_160) ;  /* 0x0000000400808947 */ /* 0x000fea0003800000 */
[C---:B------:R-:W-:Y:S01]  /*5700*/  LOP3.LUT R6, R27.reuse, 0x3, RZ, 0xc0, !PT ;  /* 0x000000031b067812 */ /* 0x040fe200078ec0ff */
[----:B------:R-:W-:Y:S01]  /*5710*/  BSSY.RECONVERGENT B4, `(.L_x_161) ;  /* 0x000003c000047945 */ /* 0x000fe20003800200 */
[----:B------:R-:W-:Y:S01]  /*5720*/  ISETP.GE.U32.AND P0, PT, R27, 0x4, PT ;  /* 0x000000041b00780c */ /* 0x000fe20003f06070 */
[----:B------:R-:W-:Y:S01]  /*5730*/  IMAD.MOV.U32 R32, RZ, RZ, R28 ;  /* 0x000000ffff207224 */ /* 0x000fe200078e001c */
[----:B------:R-:W-:Y:S01]  /*5740*/  ISETP.NE.U32.AND P1, PT, R6, RZ, PT ;  /* 0x000000ff0600720c */ /* 0x000fe20003f25070 */
[----:B------:R-:W-:Y:S01]  /*5750*/  IMAD.MOV.U32 R41, RZ, RZ, R29 ;  /* 0x000000ffff297224 */ /* 0x000fe200078e001d */
[----:B------:R-:W-:Y:S01]  /*5760*/  ISETP.GE.U32.AND.EX P0, PT, R26, RZ, PT, P0 ;  /* 0x000000ff1a00720c */ /* 0x000fe20003f06100 */
[----:B------:R-:W-:Y:S01]  /*5770*/  IMAD.MOV.U32 R30, RZ, RZ, R22 ;  /* 0x000000ffff1e7224 */ /* 0x000fe200078e0016 */
[----:B------:R-:W-:Y:S01]  /*5780*/  ISETP.NE.AND.EX P1, PT, RZ, RZ, PT, P1 ;  /* 0x000000ffff00720c */ /* 0x000fe20003f25310 */
[----:B------:R-:W-:Y:S02]  /*5790*/  IMAD.MOV.U32 R31, RZ, RZ, R23 ;  /* 0x000000ffff1f7224 */ /* 0x000fe400078e0017 */
[----:B------:R-:W-:-:S02]  /*57a0*/  IMAD.MOV.U32 R25, RZ, RZ, R27 ;  /* 0x000000ffff197224 */ /* 0x000fc400078e001b */
[----:B------:R-:W-:-:S08]  /*57b0*/  IMAD.MOV.U32 R6, RZ, RZ, R26 ;  /* 0x000000ffff067224 */ /* 0x000fd000078e001a */
[----:B------:R-:W-:Y:S05]  /*57c0*/  @!P1 BRA `(.L_x_162) ;  /* 0x0000000000c09947 */ /* 0x000fea0003800000 */
[----:B------:R-:W-:Y:S02]  /*57d0*/  R2UR UR4, R18 ;  /* 0x00000000120472ca */ /* 0x000fe400000e0000 */
[----:B------:R-:W-:-:S13]  /*57e0*/  R2UR UR5, R19 ;  /* 0x00000000130572ca */ /* 0x000fda00000e0000 */
[----:B------:R-:W2:Y:S01]  /*57f0*/  LDG.E.64 R10, desc[UR4][R22.64] ;  /* 0x00000004160a7981 */ /* 0x000ea2000c1e1b00 */
[----:B------:R-:W-:Y:S02]  /*5800*/  R2UR UR6, R18 ;  /* 0x00000000120672ca */ /* 0x000fe400000e0000 */
[----:B------:R-:W-:Y:S02]  /*5810*/  R2UR UR7, R19 ;  /* 0x00000000130772ca */ /* 0x000fe400000e0000 */
[----:B------:R-:W-:-:S04]  /*5820*/  LOP3.LUT R20, R27, 0x3, RZ, 0xc0, !PT ;  /* 0x000000031b147812 */ /* 0x000fc800078ec0ff */
[----:B------:R-:W-:Y:S01]  /*5830*/  ISETP.NE.U32.AND P1, PT, R20, 0x1, PT ;  /* 0x000000011400780c */ /* 0x000fe20003f25070 */
[----:B--2---:R0:W-:Y:S06]  /*5840*/  ST.E.64 desc[UR4][R28.64], R10 ;  /* 0x0000000a1c007985 */ /* 0x0041ec000c101b04 */
[----:B------:R-:W2:Y:S01]  /*5850*/  LDG.E R21, desc[UR6][R22.64+0x8] ;  /* 0x0000080616157981 */ /* 0x000ea2000c1e1900 */
[----:B------:R-:W-:Y:S02]  /*5860*/  ISETP.NE.AND.EX P1, PT, RZ, RZ, PT, P1 ;  /* 0x000000ffff00720c */ /* 0x000fe40003f25310 */
[----:B------:R-:W-:-:S02]  /*5870*/  IADD3 R30, P3, PT, R22, 0x10, RZ ;  /* 0x00000010161e7810 */ /* 0x000fc40007f7e0ff */
[----:B------:R-:W-:Y:S02]  /*5880*/  IADD3 R32, P4, PT, R28, 0x10, RZ ;  /* 0x000000101c207810 */ /* 0x000fe40007f9e0ff */
[----:B------:R-:W-:Y:S01]  /*5890*/  IADD3 R25, P5, PT, R27, -0x1, RZ ;  /* 0xffffffff1b197810 */ /* 0x000fe20007fbe0ff */
[----:B------:R-:W-:Y:S02]  /*58a0*/  IMAD.X R31, RZ, RZ, R23, P3 ;  /* 0x000000ffff1f7224 */ /* 0x000fe400018e0617 */
[----:B------:R-:W-:Y:S01]  /*58b0*/  IMAD.X R41, RZ, RZ, R29, P4 ;  /* 0x000000ffff297224 */ /* 0x000fe200020e061d */
[----:B------:R-:W-:Y:S01]  /*58c0*/  IADD3.X R6, PT, PT, R26, -0x1, RZ, P5, !PT ;  /* 0xffffffff1a067810 */ /* 0x000fe20002ffe4ff */
[----:B--2---:R0:W-:Y:S02]  /*58d0*/  ST.E desc[UR4][R28.64+0x8], R21 ;  /* 0x000008151c007985 */ /* 0x0041e4000c101904 */
[----:B------:R-:W-:Y:S06]  /*58e0*/  @!P1 BRA `(.L_x_162) ;  /* 0x0000000000789947 */ /* 0x000fec0003800000 */
[----:B------:R-:W-:Y:S02]  /*58f0*/  R2UR UR4, R18 ;  /* 0x00000000120472ca */ /* 0x000fe400000e0000 */
[----:B------:R-:W-:-:S13]  /*5900*/  R2UR UR5, R19 ;  /* 0x00000000130572ca */ /* 0x000fda00000e0000 */
[----:B0-----:R-:W2:Y:S01]  /*5910*/  LDG.E.64 R10, desc[UR4][R22.64+0x10] ;  /* 0x00001004160a7981 */ /* 0x001ea2000c1e1b00 */
[----:B------:R-:W-:Y:S02]  /*5920*/  R2UR UR6, R18 ;  /* 0x00000000120672ca */ /* 0x000fe400000e0000 */
[----:B------:R-:W-:Y:S02]  /*5930*/  R2UR UR7, R19 ;  /* 0x00000000130772ca */ /* 0x000fe400000e0000 */
[----:B------:R-:W-:-:S04]  /*5940*/  ISETP.NE.U32.AND P1, PT, R20, 0x2, PT ;  /* 0x000000021400780c */ /* 0x000fc80003f25070 */
[----:B------:R-:W-:Y:S01]  /*5950*/  ISETP.NE.AND.EX P1, PT, RZ, RZ, PT, P1 ;  /* 0x000000ffff00720c */ /* 0x000fe20003f25310 */
[----:B--2---:R0:W-:Y:S06]  /*5960*/  ST.E.64 desc[UR4][R28.64+0x10], R10 ;  /* 0x0000100a1c007985 */ /* 0x0041ec000c101b04 */
[----:B------:R-:W2:Y:S06]  /*5970*/  LDG.E R31, desc[UR6][R22.64+0x18] ;  /* 0x00001806161f7981 */ /* 0x000eac000c1e1900 */
[----:B------:R-:W-:-:S02]  /*5980*/  @P1 R2UR UR6, R18 ;  /* 0x00000000120612ca */ /* 0x000fc400000e0000 */
[----:B------:R-:W-:Y:S01]  /*5990*/  @P1 R2UR UR7, R19 ;  /* 0x00000000130712ca */ /* 0x000fe200000e0000 */
[----:B--2---:R1:W-:-:S12]  /*59a0*/  ST.E desc[UR4][R28.64+0x18], R31 ;  /* 0x0000181f1c007985 */ /* 0x0043d8000c101904 */
[----:B------:R-:W2:Y:S01]  /*59b0*/  @P1 LDG.E.64 R20, desc[UR6][R22.64+0x20] ;  /* 0x0000200616141981 */ /* 0x000ea2000c1e1b00 */
[----:B------:R-:W-:Y:S02]  /*59c0*/  @P1 R2UR UR4, R18 ;  /* 0x00000000120412ca */ /* 0x000fe400000e0000 */
[----:B------:R-:W-:-:S13]  /*59d0*/  @P1 R2UR UR5, R19 ;  /* 0x00000000130512ca */ /* 0x000fda00000e0000 */
[----:B--2---:R2:W-:Y:S04]  /*59e0*/  @P1 ST.E.64 desc[UR4][R28.64+0x20], R20 ;  /* 0x000020141c001985 */ /* 0x0045e8000c101b04 */
[----:B0-----:R-:W3:Y:S01]  /*59f0*/  @P1 LDG.E R11, desc[UR6][R22.64+0x28] ;  /* 0x00002806160b1981 */ /* 0x001ee2000c1e1900 */
[----:B------:R-:W-:Y:S02]  /*5a00*/  IADD3 R30, P5, PT, R22, 0x20, RZ ;  /* 0x00000020161e7810 */ /* 0x000fe40007fbe0ff */
[----:B------:R-:W-:Y:S02]  /*5a10*/  IADD3 R32, P6, PT, R28, 0x20, RZ ;  /* 0x000000201c207810 */ /* 0x000fe40007fde0ff */
[----:B------:R-:W-:Y:S01]  /*5a20*/  IADD3 R25, P3, PT, R27, -0x2, RZ ;  /* 0xfffffffe1b197810 */ /* 0x000fe20007f7e0ff */
[----:B-1----:R-:W-:Y:S01]  /*5a30*/  IMAD.X R31, RZ, RZ, R23, P5 ;  /* 0x000000ffff1f7224 */ /* 0x002fe200028e0617 */
[----:B------:R-:W-:Y:S01]  /*5a40*/  @P1 IADD3 R30, P5, PT, R22, 0x30, RZ ;  /* 0x00000030161e1810 */ /* 0x000fe20007fbe0ff */
[----:B------:R-:W-:Y:S01]  /*5a50*/  IMAD.X R41, RZ, RZ, R29, P6 ;  /* 0x000000ffff297224 */ /* 0x000fe200030e061d */
[----:B------:R-:W-:-:S02]  /*5a60*/  @P1 IADD3 R32, P6, PT, R28, 0x30, RZ ;  /* 0x000000301c201810 */ /* 0x000fc40007fde0ff */
[----:B------:R-:W-:Y:S01]  /*5a70*/  @P1 IADD3 R25, P4, PT, R27, -0x3, RZ ;  /* 0xfffffffd1b191810 */ /* 0x000fe20007f9e0ff */
[----:B------:R-:W-:Y:S01]  /*5a80*/  @P1 IMAD.X R31, RZ, RZ, R23, P5 ;  /* 0x000000ffff1f1224 */ /* 0x000fe200028e0617 */
[C---:B------:R-:W-:Y:S01]  /*5a90*/  IADD3.X R6, PT, PT, R26.reuse, -0x1, RZ, P3, !PT ;  /* 0xffffffff1a067810 */ /* 0x040fe20001ffe4ff */
[----:B------:R-:W-:Y:S01]  /*5aa0*/  @P1 IMAD.X R41, RZ, RZ, R29, P6 ;  /* 0x000000ffff291224 */ /* 0x000fe200030e061d */
[----:B------:R-:W-:Y:S01]  /*5ab0*/  @P1 IADD3.X R6, PT, PT, R26, -0x1, RZ, P4, !PT ;  /* 0xffffffff1a061810 */ /* 0x000fe200027fe4ff */
[----:B---3--:R2:W-:Y:S08]  /*5ac0*/  @P1 ST.E desc[UR4][R28.64+0x28], R11 ;  /* 0x0000280b1c001985 */ /* 0x0085f0000c101904 */
.L_x_162:
[----:B------:R-:W-:Y:S05]  /*5ad0*/  BSYNC.RECONVERGENT B4 ;  /* 0x0000000000047941 */ /* 0x000fea0003800200 */
.L_x_161:
[----:B------:R-:W-:Y:S05]  /*5ae0*/  @!P0 BRA `(.L_x_160) ;  /* 0x0000000000848947 */ /* 0x000fea0003800000 */
.L_x_163:
[----:B------:R-:W-:Y:S01]  /*5af0*/  R2UR UR4, R18 ;  /* 0x00000000120472ca */ /* 0x000fe200000e0000 */
[----:B------:R-:W-:Y:S01]  /*5b00*/  IMAD.MOV.U32 R22, RZ, RZ, R30 ;  /* 0x000000ffff167224 */ /* 0x000fe200078e001e */
[----:B------:R-:W-:Y:S01]  /*5b10*/  R2UR UR5, R19 ;  /* 0x00000000130572ca */ /* 0x000fe200000e0000 */
[----:B------:R-:W-:-:S12]  /*5b20*/  IMAD.MOV.U32 R23, RZ, RZ, R31 ;  /* 0x000000ffff177224 */ /* 0x000fd800078e001f */
[----:B0-2---:R-:W2:Y:S01]  /*5b30*/  LDG.E.64 R10, desc[UR4][R22.64] ;  /* 0x00000004160a7981 */ /* 0x005ea2000c1e1b00 */
[----:B------:R-:W-:Y:S01]  /*5b40*/  R2UR UR6, R18 ;  /* 0x00000000120672ca */ /* 0x000fe200000e0000 */
[----:B-1----:R-:W-:Y:S01]  /*5b50*/  IMAD.MOV.U32 R26, RZ, RZ, R32 ;  /* 0x000000ffff1a7224 */ /* 0x002fe200078e0020 */
[----:B------:R-:W-:Y:S01]  /*5b60*/  R2UR UR7, R19 ;  /* 0x00000000130772ca */ /* 0x000fe200000e0000 */
[----:B------:R-:W-:-:S05]  /*5b70*/  IMAD.MOV.U32 R27, RZ, RZ, R41 ;  /* 0x000000ffff1b7224 */ /* 0x000fca00078e0029 */
[----:B--2---:R0:W-:Y:S07]  /*5b80*/  ST.E.64 desc[UR4][R26.64], R10 ;  /* 0x0000000a1a007985 */ /* 0x0041ee000c101b04 */
[----:B------:R-:W2:Y:S04]  /*5b90*/  LDG.E R31, desc[UR6][R22.64+0x8] ;  /* 0x00000806161f7981 */ /* 0x000ea8000c1e1900 */
[----:B--2---:R1:W-:Y:S04]  /*5ba0*/  ST.E desc[UR4][R26.64+0x8], R31 ;  /* 0x0000081f1a007985 */ /* 0x0043e8000c101904 */
[----:B------:R-:W2:Y:S04]  /*5bb0*/  LDG.E.64 R20, desc[UR6][R22.64+0x10] ;  /* 0x0000100616147981 */ /* 0x000ea8000c1e1b00 */
[----:B--2---:R2:W-:Y:S04]  /*5bc0*/  ST.E.64 desc[UR4][R26.64+0x10], R20 ;  /* 0x000010141a007985 */ /* 0x0045e8000c101b04 */
[----:B------:R-:W3:Y:S04]  /*5bd0*/  LDG.E R39, desc[UR6][R22.64+0x18] ;  /* 0x0000180616277981 */ /* 0x000ee8000c1e1900 */
[----:B---3--:R3:W-:Y:S04]  /*5be0*/  ST.E desc[UR4][R26.64+0x18], R39 ;  /* 0x000018271a007985 */ /* 0x0087e8000c101904 */
[----:B0-----:R-:W4:Y:S04]  /*5bf0*/  LDG.E.64 R10, desc[UR6][R22.64+0x20] ;  /* 0x00002006160a7981 */ /* 0x001f28000c1e1b00 */
[----:B----4-:R-:W-:Y:S04]  /*5c00*/  ST.E.64 desc[UR4][R26.64+0x20], R10 ;  /* 0x0000200a1a007985 */ /* 0x010fe8000c101b04 */
[----:B-1----:R-:W4:Y:S04]  /*5c10*/  LDG.E R31, desc[UR6][R22.64+0x28] ;  /* 0x00002806161f7981 */ /* 0x002f28000c1e1900 */
[----:B----4-:R0:W-:Y:S04]  /*5c20*/  ST.E desc[UR4][R26.64+0x28], R31 ;  /* 0x0000281f1a007985 */ /* 0x0101e8000c101904 */
[----:B--2---:R-:W2:Y:S01]  /*5c30*/  LDG.E.64 R20, desc[UR6][R22.64+0x30] ;  /* 0x0000300616147981 */ /* 0x004ea2000c1e1b00 */
[----:B------:R-:W-:-:S04]  /*5c40*/  ISETP.GT.U32.AND P0, PT, R25, 0x4, PT ;  /* 0x000000041900780c */ /* 0x000fc80003f04070 */
[----:B------:R-:W-:Y:S01]  /*5c50*/  ISETP.GT.U32.AND.EX P0, PT, R6, RZ, PT, P0 ;  /* 0x000000ff0600720c */ /* 0x000fe20003f04100 */
[----:B--2---:R1:W-:Y:S04]  /*5c60*/  ST.E.64 desc[UR4][R26.64+0x30], R20 ;  /* 0x000030141a007985 */ /* 0x0043e8000c101b04 */
[----:B---3--:R-:W2:Y:S01]  /*5c70*/  LDG.E R39, desc[UR6][R22.64+0x38] ;  /* 0x0000380616277981 */ /* 0x008ea2000c1e1900 */
[----:B------:R-:W-:Y:S02]  /*5c80*/  IADD3 R30, P1, PT, R22, 0x40, RZ ;  /* 0x00000040161e7810 */ /* 0x000fe40007f3e0ff */
[----:B------:R-:W-:Y:S02]  /*5c90*/  IADD3 R32, P3, PT, R26, 0x40, RZ ;  /* 0x000000401a207810 */ /* 0x000fe40007f7e0ff */
[----:B------:R-:W-:Y:S01]  /*5ca0*/  IADD3 R25, P4, PT, R25, -0x4, RZ ;  /* 0xfffffffc19197810 */ /* 0x000fe20007f9e0ff */
[----:B0-----:R-:W-:-:S02]  /*5cb0*/  IMAD.X R31, RZ, RZ, R23, P1 ;  /* 0x000000ffff1f7224 */ /* 0x001fc400008e0617 */
[----:B------:R-:W-:Y:S01]  /*5cc0*/  IMAD.X R41, RZ, RZ, R27, P3 ;  /* 0x000000ffff297224 */ /* 0x000fe200018e061b */
[----:B------:R-:W-:Y:S01]  /*5cd0*/  IADD3.X R6, PT, PT, R6, -0x1, RZ, P4, !PT ;  /* 0xffffffff06067810 */ /* 0x000fe200027fe4ff */
[----:B--2---:R1:W-:Y:S01]  /*5ce0*/  ST.E desc[UR4][R26.64+0x38], R39 ;  /* 0x000038271a007985 */ /* 0x0043e2000c101904 */
[----:B------:R-:W-:Y:S07]  /*5cf0*/  @P0 BRA `(.L_x_163) ;  /* 0xfffffffc007c0947 */ /* 0x000fee000383ffff */
.L_x_160:
[----:B------:R-:W-:Y:S05]  /*5d00*/  BSYNC.RECONVERGENT B3 ;  /* 0x0000000000037941 */ /* 0x000fea0003800200 */
.L_x_159:
[----:B------:R-:W-:Y:S01]  /*5d10*/  IADD3 R5, P0, PT, -R36, R5, RZ ;  /* 0x0000000524057210 */ /* 0x000fe20007f1e1ff */
[----:B------:R-:W-:Y:S01]  /*5d20*/  BSSY.RECONVERGENT B3, `(.L_x_164) ;  /* 0x000006a000037945 */ /* 0x000fe20003800200 */
[----:B------:R-:W-:-:S03]  /*5d30*/  IADD3 R6, P1, PT, R28, R7, RZ ;  /* 0x000000071c067210 */ /* 0x000fc60007f3e0ff */
[----:B------:R-:W-:Y:S02]  /*5d40*/  IMAD.X R38, R3, 0x1, ~R38, P0 ;  /* 0x0000000103267824 */ /* 0x000fe400000e0e26 */
[----:B------:R-:W-:-:S03]  /*5d50*/  IMAD.X R7, R29, 0x1, R24, P1 ;  /* 0x000000011d077824 */ /* 0x000fc600008e0618 */
        /* <DEDUP_REMOVED lines=8> */
[----:B-1----:R-:W-:Y:S01]  /*5de0*/  IMAD.MOV.U32 R26, RZ, RZ, R6 ;  /* 0x000000ffff1a7224 */ /* 0x002fe200078e0006 */
        /* <DEDUP_REMOVED lines=11> */
[----:B0-2---:R-:W2:Y:S01]  /*5ea0*/  LDG.E.64 R10, desc[UR4][R8.64] ;  /* 0x00000004080a7981 */ /* 0x005ea2000c1e1b00 */
[----:B------:R-:W-:Y:S02]  /*5eb0*/  R2UR UR6, R18 ;  /* 0x00000000120672ca */ /* 0x000fe400000e0000 */
[----:B------:R-:W-:Y:S02]  /*5ec0*/  R2UR UR7, R19 ;  /* 0x00000000130772ca */ /* 0x000fe400000e0000 */
[----:B------:R-:W-:-:S04]  /*5ed0*/  ISETP.NE.U32.AND P1, PT, R5, 0x1, PT ;  /* 0x000000010500780c */ /* 0x000fc80003f25070 */
[----:B------:R-:W-:Y:S01]  /*5ee0*/  ISETP.NE.AND.EX P1, PT, RZ, RZ, PT, P1 ;  /* 0x000000ffff00720c */ /* 0x000fe20003f25310 */
[----:B--2---:R1:W-:Y:S06]  /*5ef0*/  ST.E.64 desc[UR4][R6.64], R10 ;  /* 0x0000000a06007985 */ /* 0x0043ec000c101b04 */
[----:B------:R-:W2:Y:S01]  /*5f00*/  LDG.E R3, desc[UR6][R8.64+0x8] ;  /* 0x0000080608037981 */ /* 0x000ea2000c1e1900 */
[----:B------:R-:W-:Y:S02]  /*5f10*/  IADD3 R24, P3, PT, R8, 0x10, RZ ;  /* 0x0000001008187810 */ /* 0x000fe40007f7e0ff */
[----:B------:R-:W-:-:S02]  /*5f20*/  IADD3 R26, P4, PT, R6, 0x10, RZ ;  /* 0x00000010061a7810 */ /* 0x000fc40007f9e0ff */
[----:B------:R-:W-:Y:S01]  /*5f30*/  IADD3 R22, P5, PT, R30, -0x1, RZ ;  /* 0xffffffff1e167810 */ /* 0x000fe20007fbe0ff */
[----:B------:R-:W-:Y:S02]  /*5f40*/  IMAD.X R25, RZ, RZ, R9, P3 ;  /* 0x000000ffff197224 */ /* 0x000fe400018e0609 */
[----:B------:R-:W-:Y:S01]  /*5f50*/  IMAD.X R27, RZ, RZ, R7, P4 ;  /* 0x000000ffff1b7224 */ /* 0x000fe200020e0607 */
[----:B------:R-:W-:Y:S01]  /*5f60*/  IADD3.X R23, PT, PT, R38, -0x1, RZ, P5, !PT ;  /* 0xffffffff26177810 */ /* 0x000fe20002ffe4ff */
[----:B--2---:R1:W-:Y:S01]  /*5f70*/  ST.E desc[UR4][R6.64+0x8], R3 ;  /* 0x0000080306007985 */ /* 0x0043e2000c101904 */
[----:B------:R-:W-:Y:S07]  /*5f80*/  @!P1 BRA `(.L_x_167) ;  /* 0x0000000000789947 */ /* 0x000fee0003800000 */
[----:B------:R-:W-:Y:S02]  /*5f90*/  R2UR UR4, R18 ;  /* 0x00000000120472ca */ /* 0x000fe400000e0000 */
[----:B------:R-:W-:-:S13]  /*5fa0*/  R2UR UR5, R19 ;  /* 0x00000000130572ca */ /* 0x000fda00000e0000 */
[----:B-1----:R-:W2:Y:S01]  /*5fb0*/  LDG.E.64 R10, desc[UR4][R8.64+0x10] ;  /* 0x00001004080a7981 */ /* 0x002ea2000c1e1b00 */
        /* <DEDUP_REMOVED lines=13> */
[----:B------:R-:W2:Y:S01]  /*6090*/  @P1 LDG.E R5, desc[UR6][R8.64+0x28] ;  /* 0x0000280608051981 */ /* 0x000ea2000c1e1900 */
[----:B------:R-:W-:Y:S02]  /*60a0*/  IADD3 R26, P3, PT, R6, 0x20, RZ ;  /* 0x00000020061a7810 */ /* 0x000fe40007f7e0ff */
[----:B------:R-:W-:Y:S02]  /*60b0*/  IADD3 R24, P6, PT, R8, 0x20, RZ ;  /* 0x0000002008187810 */ /* 0x000fe40007fde0ff */
[----:B------:R-:W-:Y:S01]  /*60c0*/  IADD3 R22, P4, PT, R30, -0x2, RZ ;  /* 0xfffffffe1e167810 */ /* 0x000fe20007f9e0ff */
[----:B------:R-:W-:Y:S01]  /*60d0*/  IMAD.X R27, RZ, RZ, R7, P3 ;  /* 0x000000ffff1b7224 */ /* 0x000fe200018e0607 */
        /* <DEDUP_REMOVED lines=8> */
[----:B--2---:R3:W-:Y:S08]  /*6160*/  @P1 ST.E desc[UR4][R6.64+0x28], R5 ;  /* 0x0000280506001985 */ /* 0x0047f0000c101904 */
.L_x_167:
[----:B------:R-:W-:Y:S05]  /*6170*/  BSYNC.RECONVERGENT B4 ;  /* 0x0000000000047941 */ /* 0x000fea0003800200 */
.L_x_166:
[----:B------:R-:W-:Y:S05]  /*6180*/  @!P0 BRA `(.L_x_165) ;  /* 0x00000000008c8947 */ /* 0x000fea0003800000 */
.L_x_168:
[----:B------:R-:W-:Y:S01]  /*6190*/  R2UR UR4, R18 ;  /* 0x00000000120472ca */ /* 0x000fe200000e0000 */
[----:B------:R-:W-:Y:S01]  /*61a0*/  IMAD.MOV.U32 R8, RZ, RZ, R24 ;  /* 0x000000ffff087224 */ /* 0x000fe200078e0018 */
[----:B------:R-:W-:Y:S01]  /*61b0*/  R2UR UR5, R19 ;  /* 0x00000000130572ca */ /* 0x000fe200000e0000 */
[----:B------:R-:W-:-:S12]  /*61c0*/  IMAD.MOV.U32 R9, RZ, RZ, R25 ;  /* 0x000000ffff097224 */ /* 0x000fd800078e0019 */
[----:B0123--:R-:W2:Y:S01]  /*61d0*/  LDG.E.64 R10, desc[UR4][R8.64] ;  /* 0x00000004080a7981 */ /* 0x00fea2000c1e1b00 */
[----:B------:R-:W-:Y:S01]  /*61e0*/  R2UR UR6, R18 ;  /* 0x00000000120672ca */ /* 0x000fe200000e0000 */
[----:B----4-:R-:W-:Y:S01]  /*61f0*/  IMAD.MOV.U32 R6, RZ, RZ, R26 ;  /* 0x000000ffff067224 */ /* 0x010fe200078e001a */
        /* <DEDUP_REMOVED lines=10> */
[----:B----4-:R0:W-:Y:S04]  /*62a0*/  ST.E.64 desc[UR4][R6.64+0x20], R10 ;  /* 0x0000200a06007985 */ /* 0x0101e8000c101b04 */
[----:B-1----:R-:W4:Y:S04]  /*62b0*/  LDG.E R3, desc[UR6][R8.64+0x28] ;  /* 0x0000280608037981 */ /* 0x002f28000c1e1900 */
[----:B----4-:R1:W-:Y:S04]  /*62c0*/  ST.E desc[UR4][R6.64+0x28], R3 ;  /* 0x0000280306007985 */ /* 0x0103e8000c101904 */
[----:B--2---:R-:W2:Y:S01]  /*62d0*/  LDG.E.64 R20, desc[UR6][R8.64+0x30] ;  /* 0x0000300608147981 */ /* 0x004ea2000c1e1b00 */
[----:B------:R-:W-:-:S04]  /*62e0*/  ISETP.GT.U32.AND P0, PT, R22, 0x4, PT ;  /* 0x000000041600780c */ /* 0x000fc80003f04070 */
[C---:B------:R-:W-:Y:S01]  /*62f0*/  ISETP.GT.U32.AND.EX P0, PT, R23.reuse, RZ, PT, P0 ;  /* 0x000000ff1700720c */ /* 0x040fe20003f04100 */
[----:B--2---:R4:W-:Y:S04]  /*6300*/  ST.E.64 desc[UR4][R6.64+0x30], R20 ;  /* 0x0000301406007985 */ /* 0x0049e8000c101b04 */
[----:B---3--:R-:W2:Y:S01]  /*6310*/  LDG.E R5, desc[UR6][R8.64+0x38] ;  /* 0x0000380608057981 */ /* 0x008ea2000c1e1900 */
[----:B0-----:R-:W-:Y:S02]  /*6320*/  IADD3 R10, P4, PT, R22, -0x4, RZ ;  /* 0xfffffffc160a7810 */ /* 0x001fe40007f9e0ff */
[----:B------:R-:W-:Y:S02]  /*6330*/  IADD3 R24, P1, PT, R8, 0x40, RZ ;  /* 0x0000004008187810 */ /* 0x000fe40007f3e0ff */
[----:B------:R-:W-:Y:S01]  /*6340*/  IADD3 R26, P3, PT, R6, 0x40, RZ ;  /* 0x00000040061a7810 */ /* 0x000fe20007f7e0ff */
[----:B------:R-:W-:Y:S01]  /*6350*/  IMAD.MOV.U32 R22, RZ, RZ, R10 ;  /* 0x000000ffff167224 */ /* 0x000fe200078e000a */
[----:B-1----:R-:W-:Y:S01]  /*6360*/  IADD3.X R3, PT, PT, R23, -0x1, RZ, P4, !PT ;  /* 0xffffffff17037810 */ /* 0x002fe200027fe4ff */
[----:B------:R-:W-:-:S02]  /*6370*/  IMAD.X R25, RZ, RZ, R9, P1 ;  /* 0x000000ffff197224 */ /* 0x000fc400008e0609 */
[----:B------:R-:W-:Y:S02]  /*6380*/  IMAD.X R27, RZ, RZ, R7, P3 ;  /* 0x000000ffff1b7224 */ /* 0x000fe400018e0607 */
[----:B------:R-:W-:Y:S01]  /*6390*/  IMAD.MOV.U32 R23, RZ, RZ, R3 ;  /* 0x000000ffff177224 */ /* 0x000fe200078e0003 */
[----:B--2---:R4:W-:Y:S01]  /*63a0*/  ST.E desc[UR4][R6.64+0x38], R5 ;  /* 0x0000380506007985 */ /* 0x0049e2000c101904 */
[----:B------:R-:W-:Y:S05]  /*63b0*/  @P0 BRA `(.L_x_168) ;  /* 0xfffffffc00740947 */ /* 0x000fea000383ffff */
.L_x_165:
[----:B------:R-:W-:Y:S05]  /*63c0*/  BSYNC.RECONVERGENT B3 ;  /* 0x0000000000037941 */ /* 0x000fea0003800200 */
.L_x_164:
[C---:B-1-34-:R-:W-:Y:S01]  /*63d0*/  IMAD.SHL.U32 R6, R0.reuse, 0x20, RZ ;  /* 0x0000002000067824 */ /* 0x05afe200078e00ff */
[C-C-:B------:R-:W-:Y:S01]  /*63e0*/  SHF.L.U64.HI R8, R0.reuse, 0x5, R33.reuse ;  /* 0x0000000500087819 */ /* 0x140fe20000010221 */
[C---:B------:R-:W-:Y:S01]  /*63f0*/  IMAD.SHL.U32 R34, R0.reuse, 0x10, RZ ;  /* 0x0000001000227824 */ /* 0x040fe200078e00ff */
[----:B------:R-:W-:Y:S02]  /*6400*/  SHF.L.U64.HI R31, R0, 0x4, R33 ;  /* 0x00000004001f7819 */ /* 0x000fe40000010221 */
[-C--:B------:R-:W-:Y:S02]  /*6410*/  IADD3 R37, P1, PT, R37, R6.reuse, RZ ;  /* 0x0000000625257210 */ /* 0x080fe40007f3e0ff */
[----:B------:R-:W-:Y:S02]  /*6420*/  IADD3 R17, P3, PT, R17, R6, RZ ;  /* 0x0000000611117210 */ /* 0x000fe40007f7e0ff */
[----:B------:R-:W-:Y:S01]  /*6430*/  ISETP.GE.U32.AND P0, PT, R37, 0x640, PT ;  /* 0x000006402500780c */ /* 0x000fe20003f06070 */
[--C-:B------:R-:W-:Y:S01]  /*6440*/  IMAD.X R35, R35, 0x1, R8.reuse, P1 ;  /* 0x0000000123237824 */ /* 0x100fe200008e0608 */
[----:B------:R-:W-:Y:S01]  /*6450*/  IADD3 R34, P1, PT, R13, R34, RZ ;  /* 0x000000220d227210 */ /* 0x000fe20007f3e0ff */
[----:B------:R-:W-:-:S03]  /*6460*/  IMAD.X R15, R15, 0x1, R8, P3 ;  /* 0x000000010f0f7824 */ /* 0x000fc600018e0608 */
[----:B------:R-:W-:Y:S01]  /*6470*/  ISETP.GE.U32.AND.EX P0, PT, R35, RZ, PT, P0 ;  /* 0x000000ff2300720c */ /* 0x000fe20003f06100 */
[----:B------:R-:W-:-:S12]  /*6480*/  IMAD.X R31, R12, 0x1, R31, P1 ;  /* 0x000000010c1f7824 */ /* 0x000fd800008e061f */
[----:B------:R-:W-:Y:S05]  /*6490*/  @!P0 BRA `(.L_x_169) ;  /* 0xffffffe400dc8947 */ /* 0x000fea000383ffff */
[----:B------:R-:W-:Y:S05]  /*64a0*/  BSYNC.RECONVERGENT B0 ;  /* 0x0000000000007941 */ /* 0x000fea0003800200 */
.L_x_152:
[----:B------:R-:W-:Y:S05]  /*64b0*/  BRA `(.L_x_170) ;  /* 0x0000001000b47947 */ /* 0x000fea0003800000 */
.L_x_151:
[C---:B------:R-:W-:Y:S01]  /*64c0*/  SHF.L.U64.HI R17, R0.reuse, 0x5, R33 ;  /* 0x0000000500117819 */ /* 0x040fe20000010221 */
[----:B------:R-:W-:Y:S02]  /*64d0*/  IMAD.SHL.U32 R15, R0, 0x20, RZ ;  /* 0x00000020000f7824 */ /* 0x000fe400078e00ff */
[----:B------:R-:W-:Y:S02]  /*64e0*/  IMAD.MOV.U32 R12, RZ, RZ, R4 ;  /* 0x000000ffff0c7224 */ /* 0x000fe400078e0004 */
[----:B------:R-:W-:Y:S02]  /*64f0*/  IMAD.MOV.U32 R10, RZ, RZ, R14 ;  /* 0x000000ffff0a7224 */ /* 0x000fe400078e000e */
[----:B------:R-:W-:Y:S02]  /*6500*/  IMAD.MOV.U32 R28, RZ, RZ, R2 ;  /* 0x000000ffff1c7224 */ /* 0x000fe400078e0002 */
[----:B------:R-:W-:-:S07]  /*6510*/  IMAD.MOV.U32 R21, RZ, RZ, R16 ;  /* 0x000000ffff157224 */ /* 0x000fce00078e0010 */
.L_x_184:
[----:B------:R-:W-:Y:S01]  /*6520*/  IMAD.SHL.U32 R13, R0, 0x10, RZ ;  /* 0x00000010000d7824 */ /* 0x000fe200078e00ff */
[----:B------:R-:W-:Y:S01]  /*6530*/  IADD3 R11, P1, PT, R2, 0x640, RZ ;  /* 0x00000640020b7810 */ /* 0x000fe20007f3e0ff */
[----:B------:R-:W-:Y:S01]  /*6540*/  BSSY.RECONVERGENT B0, `(.L_x_171) ;  /* 0x0000045000007945 */ /* 0x000fe20003800200 */
[----:B------:R-:W-:Y:S01]  /*6550*/  SHF.L.U64.HI R9, R0, 0x4, R33 ;  /* 0x0000000400097819 */ /* 0x000fe20000010221 */
[----:B------:R-:W-:Y:S01]  /*6560*/  IMAD.MOV.U32 R34, RZ, RZ, R12 ;  /* 0x000000ffff227224 */ /* 0x000fe200078e000c */
[----:B------:R-:W-:Y:S01]  /*6570*/  IADD3 R8, P0, PT, R13, R28, RZ ;  /* 0x0000001c0d087210 */ /* 0x000fe20007f1e0ff */
[----:B------:R-:W-:Y:S02]  /*6580*/  IMAD.X R7, RZ, RZ, R16, P1 ;  /* 0x000000ffff077224 */ /* 0x000fe400008e0610 */
[----:B------:R-:W-:Y:S01]  /*6590*/  IMAD.MOV.U32 R39, RZ, RZ, R10 ;  /* 0x000000ffff277224 */ /* 0x000fe200078e000a */
[----:B------:R-:W-:Y:S01]  /*65a0*/  IADD3 RZ, P1, PT, R8, -R11, RZ ;  /* 0x8000000b08ff7210 */ /* 0x000fe20007f3e0ff */
[----:B------:R-:W-:-:S04]  /*65b0*/  IMAD.X R6, R9, 0x1, R21, P0 ;  /* 0x0000000109067824 */ /* 0x000fc800000e0615 */
[----:B------:R-:W-:-:S05]  /*65c0*/  IMAD.X R3, R6, 0x1, ~R7, P1 ;  /* 0x0000000106037824 */ /* 0x000fca00008e0e07 */
[----:B------:R-:W-:-:S04]  /*65d0*/  ISETP.GE.AND P0, PT, R3, RZ, PT ;  /* 0x000000ff0300720c */ /* 0x000fc80003f06270 */
[----:B------:R-:W-:Y:S02]  /*65e0*/  SEL R35, R8, R11, !P0 ;  /* 0x0000000b08237207 */ /* 0x000fe40004000000 */
[----:B------:R-:W-:Y:S02]  /*65f0*/  SEL R30, R6, R7, !P0 ;  /* 0x00000007061e7207 */ /* 0x000fe40004000000 */
[----:B------:R-:W-:Y:S01]  /*6600*/  IADD3 R20, P1, PT, R35, R13, RZ ;  /* 0x0000000d23147210 */ /* 0x000fe20007f3e0ff */
[----:B------:R-:W-:Y:S02]  /*6610*/  IMAD.MOV.U32 R36, RZ, RZ, R35 ;  /* 0x000000ffff247224 */ /* 0x000fe400078e0023 */
[----:B------:R-:W-:Y:S01]  /*6620*/  IMAD.MOV.U32 R37, RZ, RZ, R30 ;  /* 0x000000ffff257224 */ /* 0x000fe200078e001e */
[----:B------:R-:W-:Y:S01]  /*6630*/  IADD3 RZ, P0, PT, R20, -R11, RZ ;  /* 0x8000000b14ff7210 */ /* 0x000fe20007f1e0ff */
[----:B0-2---:R-:W-:Y:S01]  /*6640*/  IMAD.X R22, R30, 0x1, R9, P1 ;  /* 0x000000011e167824 */ /* 0x005fe200008e0609 */
[----:B------:R-:W-:-:S03]  /*6650*/  ISETP.EQ.U32.AND P1, PT, R28, R35, PT ;  /* 0x000000231c00720c */ /* 0x000fc60003f22070 */
[----:B------:R-:W-:-:S05]  /*6660*/  IMAD.X R3, R22, 0x1, ~R7, P0 ;  /* 0x0000000116037824 */ /* 0x000fca00000e0e07 */
[----:B------:R-:W-:-:S04]  /*6670*/  ISETP.GE.AND P0, PT, R3, RZ, PT ;  /* 0x000000ff0300720c */ /* 0x000fc80003f06270 */
[----:B------:R-:W-:Y:S02]  /*6680*/  SEL R5, R20, R11, !P0 ;  /* 0x0000000b14057207 */ /* 0x000fe40004000000 */
[----:B------:R-:W-:Y:S02]  /*6690*/  SEL R3, R22, R7, !P0 ;  /* 0x0000000716037207 */ /* 0x000fe40004000000 */
[----:B------:R-:W-:-:S04]  /*66a0*/  ISETP.NE.U32.AND P0, PT, R35, R5, PT ;  /* 0x000000052300720c */ /* 0x000fc80003f05070 */
[----:B------:R-:W-:-:S04]  /*66b0*/  ISETP.NE.AND.EX P0, PT, R30, R3, PT, P0 ;  /* 0x000000031e00720c */ /* 0x000fc80003f05300 */
[----:B------:R-:W-:-:S13]  /*66c0*/  ISETP.EQ.OR.EX P0, PT, R21, R30, !P0, P1 ;  /* 0x0000001e1500720c */ /* 0x000fda0004702710 */
[----:B------:R-:W-:Y:S05]  /*66d0*/  @P0 BRA `(.L_x_172) ;  /* 0x0000000000ac0947 */ /* 0x000fea0003800000 */
[----:B------:R-:W-:Y:S02]  /*66e0*/  IMAD.MOV.U32 R34, RZ, RZ, R12 ;  /* 0x000000ffff227224 */ /* 0x000fe400078e000c */
[----:B------:R-:W-:Y:S02]  /*66f0*/  IMAD.MOV.U32 R39, RZ, RZ, R10 ;  /* 0x000000ffff277224 */ /* 0x000fe400078e000a */
[----:B------:R-:W-:Y:S02]  /*6700*/  IMAD.MOV.U32 R36, RZ, RZ, R35 ;  /* 0x000000ffff247224 */ /* 0x000fe400078e0023 */
[----:B------:R-:W-:-:S07]  /*6710*/  IMAD.MOV.U32 R37, RZ, RZ, R30 ;  /* 0x000000ffff257224 */ /* 0x000fce00078e001e */
.L_x_173:
[C---:B------:R-:W-:Y:S01]  /*6720*/  R2UR UR4, R18.reuse ;  /* 0x00000000120472ca */ /* 0x040fe200000e0000 */
[----:B------:R-:W-:Y:S01]  /*6730*/  IMAD.MOV.U32 R26, RZ, RZ, R36 ;  /* 0x000000ffff1a7224 */ /* 0x000fe200078e0024 */
[C---:B------:R-:W-:Y:S01]  /*6740*/  R2UR UR5, R19.reuse ;  /* 0x00000000130572ca */ /* 0x040fe200000e0000 */
[----:B------:R-:W-:Y:S01]  /*6750*/  IMAD.MOV.U32 R27, RZ, RZ, R37 ;  /* 0x000000ffff1b7224 */ /* 0x000fe200078e0025 */
[----:B------:R-:W-:Y:S01]  /*6760*/  R2UR UR6, R18 ;  /* 0x00000000120672ca */ /* 0x000fe200000e0000 */
[----:B------:R-:W-:Y:S01]  /*6770*/  IMAD.MOV.U32 R20, RZ, RZ, R28 ;  /* 0x000000ffff147224 */ /* 0x000fe200078e001c */
[----:B------:R-:W-:-:S09]  /*6780*/  R2UR UR7, R19 ;  /* 0x00000000130772ca */ /* 0x000fd200000e0000 */
[----:B------:R-:W2:Y:S04]  /*6790*/  LD.E.64 R22, desc[UR4][R26.64] ;  /* 0x000000041a167980 */ /* 0x000ea8000c101b00 */
[----:B------:R-:W2:Y:S02]  /*67a0*/  LD.E.64 R24, desc[UR6][R20.64] ;  /* 0x0000000614187980 */ /* 0x000ea4000c101b00 */
[----:B--2---:R-:W-:-:S14]  /*67b0*/  DSETP.GEU.AND P0, PT, R22, R24, PT ;  /* 0x000000181600722a */ /* 0x004fdc0003f0e000 */
[----:B------:R-:W-:Y:S02]  /*67c0*/  @!P0 R2UR UR4, R18 ;  /* 0x00000000120482ca */ /* 0x000fe400000e0000 */
[----:B------:R-:W-:-:S13]  /*67d0*/  @!P0 R2UR UR5, R19 ;  /* 0x00000000130582ca */ /* 0x000fda00000e0000 */
[----:B------:R0:W2:Y:S01]  /*67e0*/  @!P0 LD.E R29, desc[UR4][R26.64+0x8] ;  /* 0x000008041a1d8980 */ /* 0x0000a2000c101900 */
[C---:B------:R-:W-:Y:S02]  /*67f0*/  @!P0 R2UR UR6, R18.reuse ;  /* 0x00000000120682ca */ /* 0x040fe400000e0000 */
[C---:B------:R-:W-:Y:S02]  /*6800*/  @!P0 R2UR UR7, R19.reuse ;  /* 0x00000000130782ca */ /* 0x040fe400000e0000 */
[----:B------:R-:W-:Y:S02]  /*6810*/  @P0 R2UR UR8, R18 ;  /* 0x00000000120802ca */ /* 0x000fe400000e0000 */
[----:B------:R-:W-:Y:S01]  /*6820*/  @P0 R2UR UR9, R19 ;  /* 0x00000000130902ca */ /* 0x000fe200000e0000 */
[----:B0-----:R-:W-:Y:S02]  /*6830*/  IMAD.MOV.U32 R26, RZ, RZ, R34 ;  /* 0x000000ffff1a7224 */ /* 0x001fe400078e0022 */
[----:B------:R-:W-:-:S05]  /*6840*/  IMAD.MOV.U32 R27, RZ, RZ, R39 ;  /* 0x000000ffff1b7224 */ /* 0x000fca00078e0027 */
[----:B------:R0:W-:Y:S04]  /*6850*/  @!P0 STG.E.64 desc[UR4][R26.64], R22 ;  /* 0x000000161a008986 */ /* 0x0001e8000c101b04 */
[----:B--2---:R0:W-:Y:S04]  /*6860*/  @!P0 STG.E desc[UR6][R26.64+0x8], R29 ;  /* 0x0000081d1a008986 */ /* 0x0041e8000c101906 */
[----:B------:R1:W2:Y:S01]  /*6870*/  @P0 LD.E R31, desc[UR8][R20.64+0x8] ;  /* 0x00000808141f0980 */ /* 0x0002a2000c101900 */
[----:B------:R-:W-:Y:S02]  /*6880*/  @P0 R2UR UR4, R18 ;  /* 0x00000000120402ca */ /* 0x000fe400000e0000 */
[----:B------:R-:W-:-:S02]  /*6890*/  @P0 R2UR UR5, R19 ;  /* 0x00000000130502ca */ /* 0x000fc400000e0000 */
[----:B------:R-:W-:Y:S02]  /*68a0*/  @P0 R2UR UR6, R18 ;  /* 0x00000000120602ca */ /* 0x000fe400000e0000 */
[----:B------:R-:W-:Y:S02]  /*68b0*/  @P0 R2UR UR7, R19 ;  /* 0x00000000130702ca */ /* 0x000fe400000e0000 */
[----:B------:R-:W-:Y:S02]  /*68c0*/  @!P0 IADD3 R36, P1, PT, R36, 0x10, RZ ;  /* 0x0000001024248810 */ /* 0x000fe40007f3e0ff */
[----:B------:R-:W-:-:S03]  /*68d0*/  @P0 IADD3 R28, P3, PT, R28, 0x10, RZ ;  /* 0x000000101c1c0810 */ /* 0x000fc60007f7e0ff */
[----:B------:R-:W-:Y:S01]  /*68e0*/  @!P0 IMAD.X R37, RZ, RZ, R37, P1 ;  /* 0x000000ffff258224 */ /* 0x000fe200008e0625 */
[----:B------:R-:W-:Y:S01]  /*68f0*/  ISETP.NE.U32.AND P1, PT, R28, R35, PT ;  /* 0x000000231c00720c */ /* 0x000fe20003f25070 */
[----:B------:R0:W-:Y:S01]  /*6900*/  @P0 STG.E.64 desc[UR4][R26.64], R24 ;  /* 0x000000181a000986 */ /* 0x0001e2000c101b04 */
[----:B-1----:R-:W-:Y:S01]  /*6910*/  @P0 IMAD.X R21, RZ, RZ, R21, P3 ;  /* 0x000000ffff150224 */ /* 0x002fe200018e0615 */
[----:B------:R-:W-:-:S04]  /*6920*/  IADD3 R34, P3, PT, R26, 0x10, RZ ;  /* 0x000000101a227810 */ /* 0x000fc80007f7e0ff */
[----:B------:R-:W-:Y:S01]  /*6930*/  ISETP.NE.AND.EX P1, PT, R21, R30, PT, P1 ;  /* 0x0000001e1500720c */ /* 0x000fe20003f25310 */
[----:B------:R-:W-:Y:S01]  /*6940*/  IMAD.X R39, RZ, RZ, R27, P3 ;  /* 0x000000ffff277224 */ /* 0x000fe200018e061b */
[----:B--2---:R0:W-:Y:S01]  /*6950*/  @P0 STG.E desc[UR6][R26.64+0x8], R31 ;  /* 0x0000081f1a000986 */ /* 0x0041e2000c101906 */
[----:B------:R-:W-:-:S04]  /*6960*/  ISETP.NE.U32.AND P0, PT, R36, R5, PT ;  /* 0x000000052400720c */ /* 0x000fc80003f05070 */
[----:B------:R-:W-:-:S13]  /*6970*/  ISETP.NE.AND.EX P0, PT, R37, R3, PT, P0 ;  /* 0x000000032500720c */ /* 0x000fda0003f05300 */
[----:B0-----:R-:W-:Y:S05]  /*6980*/  @P0 BRA P1, `(.L_x_173) ;  /* 0xfffffffc00640947 */ /* 0x001fea000083ffff */
.L_x_172:
[----:B------:R-:W-:Y:S05]  /*6990*/  BSYNC.RECONVERGENT B0 ;  /* 0x0000000000007941 */ /* 0x000fea0003800200 */
.L_x_171:
[----:B------:R-:W-:Y:S01]  /*69a0*/  IADD3 R35, P0, PT, -R28, R35, RZ ;  /* 0x000000231c237210 */ /* 0x000fe20007f1e1ff */
[----:B------:R-:W-:Y:S01]  /*69b0*/  IMAD.MOV.U32 R29, RZ, RZ, R21 ;  /* 0x000000ffff1d7224 */ /* 0x000fe200078e0015 */
[----:B------:R-:W-:Y:S01]  /*69c0*/  BSSY.RECONVERGENT B0, `(.L_x_174) ;  /* 0x000006a000007945 */ /* 0x000fe20003800200 */
[----:B------:R-:W-:Y:S02]  /*69d0*/  IMAD.MOV.U32 R20, RZ, RZ, R36 ;  /* 0x000000ffff147224 */ /* 0x000fe400078e0024 */
[----:B------:R-:W-:Y:S02]  /*69e0*/  IMAD.X R32, R30, 0x1, ~R29, P0 ;  /* 0x000000011e207824 */ /* 0x000fe400000e0e1d */
[----:B------:R-:W-:Y:S02]  /*69f0*/  IMAD.MOV.U32 R21, RZ, RZ, R37 ;  /* 0x000000ffff157224 */ /* 0x000fe400078e0025 */
[----:B------:R-:W-:Y:S01]  /*6a00*/  IMAD.MOV.U32 R22, RZ, RZ, R34 ;  /* 0x000000ffff167224 */ /* 0x000fe200078e0022 */
[--C-:B------:R-:W-:Y:S01]  /*6a10*/  SHF.R.S64 R31, R35, 0x4, R32.reuse ;  /* 0x00000004231f7819 */ /* 0x100fe20000001020 */
[----:B------:R-:W-:Y:S01]  /*6a20*/  IMAD.MOV.U32 R23, RZ, RZ, R39 ;  /* 0x000000ffff177224 */ /* 0x000fe200078e0027 */
[----:B------:R-:W-:-:S02]  /*6a30*/  SHF.R.S32.HI R30, RZ, 0x4, R32 ;  /* 0x00000004ff1e7819 */ /* 0x000fc40000011420 */
        /* <DEDUP_REMOVED lines=18> */
[----:B------:R-:W2:Y:S01]  /*6b60*/  LD.E.64 R24, desc[UR4][R28.64] ;  /* 0x000000041c187980 */ /* 0x000ea2000c101b00 */
[----:B------:R-:W-:Y:S02]  /*6b70*/  R2UR UR6, R18 ;  /* 0x00000000120672ca */ /* 0x000fe400000e0000 */
[----:B------:R-:W-:Y:S02]  /*6b80*/  R2UR UR7, R19 ;  /* 0x00000000130772ca */ /* 0x000fe400000e0000 */
[----:B------:R-:W-:-:S04]  /*6b90*/  ISETP.NE.U32.AND P1, PT, R26, 0x1, PT ;  /* 0x000000011a00780c */ /* 0x000fc80003f25070 */
[----:B------:R-:W-:Y:S01]  /*6ba0*/  ISETP.NE.AND.EX P1, PT, RZ, RZ, PT, P1 ;  /* 0x000000ffff00720c */ /* 0x000fe20003f25310 */
[----:B--2---:R0:W-:Y:S06]  /*6bb0*/  STG.E.64 desc[UR4][R22.64], R24 ;  /* 0x0000001816007986 */ /* 0x0041ec000c101b04 */
[----:B------:R-:W2:Y:S01]  /*6bc0*/  LD.E R27, desc[UR6][R28.64+0x8] ;  /* 0x000008061c1b7980 */ /* 0x000ea2000c101900 */
[----:B------:R-:W-:Y:S02]  /*6bd0*/  IADD3 R38, P3, PT, R28, 0x10, RZ ;  /* 0x000000101c267810 */ /* 0x000fe40007f7e0ff */
[----:B------:R-:W-:-:S02]  /*6be0*/  IADD3 R40, P4, PT, R22, 0x10, RZ ;  /* 0x0000001016287810 */ /* 0x000fc40007f9e0ff */
[----:B------:R-:W-:Y:S01]  /*6bf0*/  IADD3 R36, P5, PT, R31, -0x1, RZ ;  /* 0xffffffff1f247810 */ /* 0x000fe20007fbe0ff */
[----:B------:R-:W-:Y:S02]  /*6c00*/  IMAD.X R37, RZ, RZ, R29, P3 ;  /* 0x000000ffff257224 */ /* 0x000fe400018e061d */
[----:B------:R-:W-:Y:S01]  /*6c10*/  IMAD.X R41, RZ, RZ, R23, P4 ;  /* 0x000000ffff297224 */ /* 0x000fe200020e0617 */
[----:B------:R-:W-:Y:S01]  /*6c20*/  IADD3.X R34, PT, PT, R30, -0x1, RZ, P5, !PT ;  /* 0xffffffff1e227810 */ /* 0x000fe20002ffe4ff */
[----:B--2---:R0:W-:Y:S01]  /*6c30*/  STG.E desc[UR4][R22.64+0x8], R27 ;  /* 0x0000081b16007986 */ /* 0x0041e2000c101904 */
[----:B------:R-:W-:Y:S07]  /*6c40*/  @!P1 BRA `(.L_x_177) ;  /* 0x0000000000789947 */ /* 0x000fee0003800000 */
[----:B------:R-:W-:Y:S02]  /*6c50*/  R2UR UR4, R18 ;  /* 0x00000000120472ca */ /* 0x000fe400000e0000 */
[----:B------:R-:W-:-:S13]  /*6c60*/  R2UR UR5, R19 ;  /* 0x00000000130572ca */ /* 0x000fda00000e0000 */
[----:B0-----:R-:W2:Y:S01]  /*6c70*/  LD.E.64 R24, desc[UR4][R28.64+0x10] ;  /* 0x000010041c187980 */ /* 0x001ea2000c101b00 */
[----:B------:R-:W-:Y:S02]  /*6c80*/  R2UR UR6, R18 ;  /* 0x00000000120672ca */ /* 0x000fe400000e0000 */
[----:B------:R-:W-:Y:S02]  /*6c90*/  R2UR UR7, R19 ;  /* 0x00000000130772ca */ /* 0x000fe400000e0000 */
[----:B------:R-:W-:-:S04]  /*6ca0*/  ISETP.NE.U32.AND P1, PT, R26, 0x2, PT ;  /* 0x000000021a00780c */ /* 0x000fc80003f25070 */
[----:B------:R-:W-:Y:S01]  /*6cb0*/  ISETP.NE.AND.EX P1, PT, RZ, RZ, PT, P1 ;  /* 0x000000ffff00720c */ /* 0x000fe20003f25310 */
[----:B--2---:R0:W-:Y:S06]  /*6cc0*/  STG.E.64 desc[UR4][R22.64+0x10], R24 ;  /* 0x0000101816007986 */ /* 0x0041ec000c101b04 */
[----:B------:R-:W2:Y:S06]  /*6cd0*/  LD.E R37, desc[UR6][R28.64+0x18] ;  /* 0x000018061c257980 */ /* 0x000eac000c101900 */
[----:B------:R-:W-:-:S02]  /*6ce0*/  @P1 R2UR UR6, R18 ;  /* 0x00000000120612ca */ /* 0x000fc400000e0000 */
[----:B------:R-:W-:Y:S01]  /*6cf0*/  @P1 R2UR UR7, R19 ;  /* 0x00000000130712ca */ /* 0x000fe200000e0000 */
[----:B--2---:R1:W-:-:S12]  /*6d00*/  STG.E desc[UR4][R22.64+0x18], R37 ;  /* 0x0000182516007986 */ /* 0x0043d8000c101904 */
[----:B------:R-:W2:Y:S01]  /*6d10*/  @P1 LD.E.64 R26, desc[UR6][R28.64+0x20] ;  /* 0x000020061c1a1980 */ /* 0x000ea2000c101b00 */
[----:B------:R-:W-:Y:S02]  /*6d20*/  @P1 R2UR UR4, R18 ;  /* 0x00000000120412ca */ /* 0x000fe400000e0000 */
[----:B------:R-:W-:-:S13]  /*6d30*/  @P1 R2UR UR5, R19 ;  /* 0x00000000130512ca */ /* 0x000fda00000e0000 */
[----:B--2---:R2:W-:Y:S04]  /*6d40*/  @P1 STG.E.64 desc[UR4][R22.64+0x20], R26 ;  /* 0x0000201a16001986 */ /* 0x0045e8000c101b04 */
[----:B0-----:R-:W3:Y:S01]  /*6d50*/  @P1 LD.E R25, desc[UR6][R28.64+0x28] ;  /* 0x000028061c191980 */ /* 0x001ee2000c101900 */
        /* <DEDUP_REMOVED lines=12> */
[----:B---3--:R2:W-:Y:S08]  /*6e20*/  @P1 STG.E desc[UR4][R22.64+0x28], R25 ;  /* 0x0000281916001986 */ /* 0x0085f0000c101904 */
.L_x_177:
[----:B------:R-:W-:Y:S05]  /*6e30*/  BSYNC.RECONVERGENT B3 ;  /* 0x0000000000037941 */ /* 0x000fea0003800200 */
.L_x_176:
[----:B------:R-:W-:Y:S05]  /*6e40*/  @!P0 BRA `(.L_x_175) ;  /* 0x0000000000848947 */ /* 0x000fea0003800000 */
.L_x_178:
[----:B------:R-:W-:Y:S01]  /*6e50*/  R2UR UR4, R18 ;  /* 0x00000000120472ca */ /* 0x000fe200000e0000 */
[----:B--2---:R-:W-:Y:S01]  /*6e60*/  IMAD.MOV.U32 R26, RZ, RZ, R38 ;  /* 0x000000ffff1a7224 */ /* 0x004fe200078e0026 */
[----:B------:R-:W-:Y:S01]  /*6e70*/  R2UR UR5, R19 ;  /* 0x00000000130572ca */ /* 0x000fe200000e0000 */
[----:B0-----:R-:W-:-:S12]  /*6e80*/  IMAD.MOV.U32 R27, RZ, RZ, R37 ;  /* 0x000000ffff1b7224 */ /* 0x001fd800078e0025 */
[----:B------:R-:W2:Y:S01]  /*6e90*/  LD.E.64 R28, desc[UR4][R26.64] ;  /* 0x000000041a1c7980 */ /* 0x000ea2000c101b00 */
[----:B------:R-:W-:Y:S01]  /*6ea0*/  R2UR UR6, R18 ;  /* 0x00000000120672ca */ /* 0x000fe200000e0000 */
[----:B-1----:R-:W-:Y:S01]  /*6eb0*/  IMAD.MOV.U32 R24, RZ, RZ, R40 ;  /* 0x000000ffff187224 */ /* 0x002fe200078e0028 */
[----:B------:R-:W-:Y:S01]  /*6ec0*/  R2UR UR7, R19 ;  /* 0x00000000130772ca */ /* 0x000fe200000e0000 */
[----:B------:R-:W-:-:S05]  /*6ed0*/  IMAD.MOV.U32 R25, RZ, RZ, R41 ;  /* 0x000000ffff197224 */ /* 0x000fca00078e0029 */
[----:B--2---:R0:W-:Y:S07]  /*6ee0*/  STG.E.64 desc[UR4][R24.64], R28 ;  /* 0x0000001c18007986 */ /* 0x0041ee000c101b04 */
[----:B------:R-:W2:Y:S04]  /*6ef0*/  LD.E R37, desc[UR6][R26.64+0x8] ;  /* 0x000008061a257980 */ /* 0x000ea8000c101900 */
[----:B--2---:R1:W-:Y:S04]  /*6f00*/  STG.E desc[UR4][R24.64+0x8], R37 ;  /* 0x0000082518007986 */ /* 0x0043e8000c101904 */
[----:B------:R-:W2:Y:S04]  /*6f10*/  LD.E.64 R30, desc[UR6][R26.64+0x10] ;  /* 0x000010061a1e7980 */ /* 0x000ea8000c101b00 */
[----:B--2---:R2:W-:Y:S04]  /*6f20*/  STG.E.64 desc[UR4][R24.64+0x10], R30 ;  /* 0x0000101e18007986 */ /* 0x0045e8000c101b04 */
[----:B------:R-:W3:Y:S04]  /*6f30*/  LD.E R39, desc[UR6][R26.64+0x18] ;  /* 0x000018061a277980 */ /* 0x000ee8000c101900 */
[----:B---3--:R3:W-:Y:S04]  /*6f40*/  STG.E desc[UR4][R24.64+0x18], R39 ;  /* 0x0000182718007986 */ /* 0x0087e8000c101904 */
[----:B0-----:R-:W4:Y:S04]  /*6f50*/  LD.E.64 R28, desc[UR6][R26.64+0x20] ;  /* 0x000020061a1c7980 */ /* 0x001f28000c101b00 */
[----:B----4-:R-:W-:Y:S04]  /*6f60*/  STG.E.64 desc[UR4][R24.64+0x20], R28 ;  /* 0x0000201c18007986 */ /* 0x010fe8000c101b04 */
[----:B-1----:R-:W4:Y:S04]  /*6f70*/  LD.E R37, desc[UR6][R26.64+0x28] ;  /* 0x000028061a257980 */ /* 0x002f28000c101900 */
[----:B----4-:R0:W-:Y:S04]  /*6f80*/  STG.E desc[UR4][R24.64+0x28], R37 ;  /* 0x0000282518007986 */ /* 0x0101e8000c101904 */
[----:B--2---:R-:W2:Y:S01]  /*6f90*/  LD.E.64 R30, desc[UR6][R26.64+0x30] ;  /* 0x000030061a1e7980 */ /* 0x004ea2000c101b00 */
[----:B------:R-:W-:-:S04]  /*6fa0*/  ISETP.GT.U32.AND P0, PT, R36, 0x4, PT ;  /* 0x000000042400780c */ /* 0x000fc80003f04070 */
[----:B------:R-:W-:Y:S01]  /*6fb0*/  ISETP.GT.U32.AND.EX P0, PT, R34, RZ, PT, P0 ;  /* 0x000000ff2200720c */ /* 0x000fe20003f04100 */
[----:B--2---:R1:W-:Y:S04]  /*6fc0*/  STG.E.64 desc[UR4][R24.64+0x30], R30 ;  /* 0x0000301e18007986 */ /* 0x0043e8000c101b04 */
[----:B---3--:R-:W2:Y:S01]  /*6fd0*/  LD.E R39, desc[UR6][R26.64+0x38] ;  /* 0x000038061a277980 */ /* 0x008ea2000c101900 */
[----:B------:R-:W-:Y:S02]  /*6fe0*/  IADD3 R38, P1, PT, R26, 0x40, RZ ;  /* 0x000000401a267810 */ /* 0x000fe40007f3e0ff */
[----:B------:R-:W-:Y:S02]  /*6ff0*/  IADD3 R40, P3, PT, R24, 0x40, RZ ;  /* 0x0000004018287810 */ /* 0x000fe40007f7e0ff */
[----:B------:R-:W-:Y:S01]  /*7000*/  IADD3 R36, P4, PT, R36, -0x4, RZ ;  /* 0xfffffffc24247810 */ /* 0x000fe20007f9e0ff */
[----:B0-----:R-:W-:-:S02]  /*7010*/  IMAD.X R37, RZ, RZ, R27, P1 ;  /* 0x000000ffff257224 */ /* 0x001fc400008e061b */
[----:B------:R-:W-:Y:S01]  /*7020*/  IMAD.X R41, RZ, RZ, R25, P3 ;  /* 0x000000ffff297224 */ /* 0x000fe200018e0619 */
[----:B------:R-:W-:Y:S01]  /*7030*/  IADD3.X R34, PT, PT, R34, -0x1, RZ, P4, !PT ;  /* 0xffffffff22227810 */ /* 0x000fe200027fe4ff */
[----:B--2---:R1:W-:Y:S01]  /*7040*/  STG.E desc[UR4][R24.64+0x38], R39 ;  /* 0x0000382718007986 */ /* 0x0043e2000c101904 */
[----:B------:R-:W-:Y:S07]  /*7050*/  @P0 BRA `(.L_x_178) ;  /* 0xfffffffc007c0947 */ /* 0x000fee000383ffff */
.L_x_175:
[----:B------:R-:W-:Y:S05]  /*7060*/  BSYNC.RECONVERGENT B0 ;  /* 0x0000000000007941 */ /* 0x000fea0003800200 */
.L_x_174:
[----:B------:R-:W-:Y:S01]  /*7070*/  IADD3 R5, P0, PT, -R20, R5, RZ ;  /* 0x0000000514057210 */ /* 0x000fe20007f1e1ff */
[----:B------:R-:W-:Y:S01]  /*7080*/  BSSY.RECONVERGENT B0, `(.L_x_179) ;  /* 0x0000068000007945 */ /* 0x000fe20003800200 */
[----:B0-2---:R-:W-:-:S03]  /*7090*/  IADD3 R22, P1, PT, R22, R35, RZ ;  /* 0x0000002316167210 */ /* 0x005fc60007f3e0ff */
[----:B-1----:R-:W-:Y:S02]  /*70a0*/  IMAD.X R24, R3, 0x1, ~R21, P0 ;  /* 0x0000000103187824 */ /* 0x002fe400000e0e15 */
        /* <DEDUP_REMOVED lines=62> */
[C---:B-1----:R-:W-:Y:S01]  /*7490*/  IADD3.X R5, PT, PT, R31.reuse, -0x1, RZ, P4, !PT ;  /* 0xffffffff1f057810 */ /* 0x042fe200027fe4ff */
[----:B------:R-:W-:Y:S01]  /*74a0*/  @P1 IMAD.X R35, RZ, RZ, R21, P3 ;  /* 0x000000ffff231224 */ /* 0x000fe200018e0615 */
[----:B------:R-:W-:Y:S01]  /*74b0*/  @P1 IADD3.X R5, PT, PT, R31, -0x1, RZ, P6, !PT ;  /* 0xffffffff1f051810 */ /* 0x000fe200037fe4ff */
[----:B---3--:R2:W-:Y:S08]  /*74c0*/  @P1 STG.E desc[UR4][R22.64+0x28], R25 ;  /* 0x0000281916001986 */ /* 0x0085f0000c101904 */
.L_x_182:
[----:B------:R-:W-:Y:S05]  /*74d0*/  BSYNC.RECONVERGENT B3 ;  /* 0x0000000000037941 */ /* 0x000fea0003800200 */
.L_x_181:
[----:B------:R-:W-:Y:S05]  /*74e0*/  @!P0 BRA `(.L_x_180) ;  /* 0x0000000000848947 */ /* 0x000fea0003800000 */
.L_x_183:
[----:B------:R-:W-:Y:S01]  /*74f0*/  R2UR UR4, R18 ;  /* 0x00000000120472ca */ /* 0x000fe200000e0000 */
[----:B0-2---:R-:W-:Y:S01]  /*7500*/  IMAD.MOV.U32 R22, RZ, RZ, R30 ;  /* 0x000000ffff167224 */ /* 0x005fe200078e001e */
[----:B------:R-:W-:Y:S01]  /*7510*/  R2UR UR5, R19 ;  /* 0x00000000130572ca */ /* 0x000fe200000e0000 */
[----:B------:R-:W-:-:S12]  /*7520*/  IMAD.MOV.U32 R23, RZ, RZ, R35 ;  /* 0x000000ffff177224 */ /* 0x000fd800078e0023 */
        /* <DEDUP_REMOVED lines=15> */
[----:B----4-:R-:W-:Y:S04]  /*7620*/  STG.E desc[UR4][R20.64+0x28], R27 ;  /* 0x0000281b14007986 */ /* 0x010fe8000c101904 */
        /* <DEDUP_REMOVED lines=8> */
[----:B------:R-:W-:-:S03]  /*76b0*/  IMAD.X R35, RZ, RZ, R23, P1 ;  /* 0x000000ffff237224 */ /* 0x000fc600008e0617 */
[----:B------:R-:W-:Y:S01]  /*76c0*/  IADD3.X R5, PT, PT, R5, -0x1, RZ, P4, !PT ;  /* 0xffffffff05057810 */ /* 0x000fe200027fe4ff */
[----:B0-----:R-:W-:Y:S01]  /*76d0*/  IMAD.X R29, RZ, RZ, R21, P3 ;  /* 0x000000ffff1d7224 */ /* 0x001fe200018e0615 */
[----:B--2---:R1:W-:Y:S01]  /*76e0*/  STG.E desc[UR4][R20.64+0x38], R31 ;  /* 0x0000381f14007986 */ /* 0x0043e2000c101904 */
[----:B------:R-:W-:Y:S06]  /*76f0*/  @P0 BRA `(.L_x_183) ;  /* 0xfffffffc007c0947 */ /* 0x000fec000383ffff */
.L_x_180:
[----:B------:R-:W-:Y:S05]  /*7700*/  BSYNC.RECONVERGENT B0 ;  /* 0x0000000000007941 */ /* 0x000fea0003800200 */
.L_x_179:
[----:B------:R-:W-:Y:S02]  /*7710*/  IADD3 R28, P0, PT, R8, R13, RZ ;  /* 0x0000000d081c7210 */ /* 0x000fe40007f1e0ff */
[----:B------:R-:W-:-:S03]  /*7720*/  IADD3 R12, P1, PT, R12, R15, RZ ;  /* 0x0000000f0c0c7210 */ /* 0x000fc60007f3e0ff */
[----:B-1----:R-:W-:Y:S01]  /*7730*/  IMAD.X R21, R6, 0x1, R9, P0 ;  /* 0x0000000106157824 */ /* 0x002fe200000e0609 */
[----:B------:R-:W-:Y:S01]  /*7740*/  IADD3 RZ, P0, PT, R28, -R11, RZ ;  /* 0x8000000b1cff7210 */ /* 0x000fe20007f1e0ff */
[----:B------:R-:W-:-:S04]  /*7750*/  IMAD.X R10, R10, 0x1, R17, P1 ;  /* 0x000000010a0a7824 */ /* 0x000fc800008e0611 */
[----:B------:R-:W-:-:S05]  /*7760*/  IMAD.X R7, R21, 0x1, ~R7, P0 ;  /* 0x0000000115077824 */ /* 0x000fca00000e0e07 */
[----:B------:R-:W-:-:S13]  /*7770*/  ISETP.GE.AND P0, PT, R7, RZ, PT ;  /* 0x000000ff0700720c */ /* 0x000fda0003f06270 */
[----:B------:R-:W-:Y:S05]  /*7780*/  @!P0 BRA `(.L_x_184) ;  /* 0xffffffec00648947 */ /* 0x000fea000383ffff */
.L_x_170:
[----:B------:R-:W-:Y:S05]  /*7790*/  BSYNC.RECONVERGENT B1 ;  /* 0x0000000000017941 */ /* 0x000fea0003800200 */
.L_x_150:
[C---:B------:R-:W-:Y:S01]  /*77a0*/  ISETP.GE.U32.AND P0, PT, R0.reuse, 0x32, PT ;  /* 0x000000320000780c */ /* 0x040fe20003f06070 */
[C---:B------:R-:W-:Y:S01]  /*77b0*/  IMAD.SHL.U32 R3, R0.reuse, 0x2, RZ ;  /* 0x0000000200037824 */ /* 0x040fe200078e00ff */
[----:B------:R-:W-:Y:S02]  /*77c0*/  PLOP3.LUT P2, PT, P2, PT, PT, 0x8, 0x80 ;  /* 0x000000000080781c */ /* 0x000fe4000174e170 */
[----:B------:R-:W-:Y:S02]  /*77d0*/  ISETP.GE.U32.AND.EX P0, PT, R33, RZ, PT, P0 ;  /* 0x000000ff2100720c */ /* 0x000fe40003f06100 */
[----:B------:R-:W-:Y:S01]  /*77e0*/  SHF.L.U64.HI R33, R0, 0x1, R33 ;  /* 0x0000000100217819 */ /* 0x000fe20000010221 */
[----:B------:R-:W-:-:S10]  /*77f0*/  IMAD.MOV.U32 R0, RZ, RZ, R3 ;  /* 0x000000ffff007224 */ /* 0x000fd400078e0003 */
[----:B------:R-:W-:Y:S05]  /*7800*/  @!P0 BRA `(.L_x_185) ;  /* 0xffffffd000dc8947 */ /* 0x000fea000383ffff */
[----:B------:R-:W-:Y:S05]  /*7810*/  BSYNC.RECONVERGENT B2 ;  /* 0x0000000000027941 */ /* 0x000fea0003800200 */
.L_x_149:
[----:B------:R-:W-:Y:S01]  /*7820*/  MOV R0, 0x1c8 ;  /* 0x000001c800007802 */ /* 0x000fe20000000f00 */
[----:B------:R-:W-:Y:S02]  /*7830*/  IMAD.MOV.U32 R4, RZ, RZ, R2 ;  /* 0x000000ffff047224 */ /* 0x000fe400078e0002 */
[----:B------:R-:W-:Y:S01]  /*7840*/  IMAD.MOV.U32 R5, RZ, RZ, R16 ;  /* 0x000000ffff057224 */ /* 0x000fe200078e0010 */
[----:B------:R1:W3:Y:S06]  /*7850*/  LDC.64 R6, c[0x4][R0] ;  /* 0x0100000000067b82 */ /* 0x0002ec0000000a00 */
[----:B0-2---:R-:W-:-:S07]  /*7860*/  LEPC R20, `(.L_x_186) ;  /* 0x000000001014794e */ /* 0x005fce0000000000 */
[----:B-1-3--:R-:W-:Y:S05]  /*7870*/  CALL.ABS.NOINC R6 ;  /* 0x0000000006007343 */ /* 0x00afea0003c00000 */
.L_x_186:
[----:B------:R-:W-:Y:S05]  /*7880*/  EXIT ;  /* 0x000000000000794d */ /* 0x000fea0003800000 */
.L_x_187:
        /* <DEDUP_REMOVED lines=15> */
.L_x_260:


//--------------------- .text._Z11GA_pop_evalP9IndvDTypePcPKcPKdPK11SubFragTypePK8FragTypePK9BlockTypejjj --------------------------
	.section	.text._Z11GA_pop_evalP9IndvDTypePcPKcPKdPK11SubFragTypePK8FragTypePK9BlockTypejjj,"ax",@progbits
	.align	128
        .global         _Z11GA_pop_evalP9IndvDTypePcPKcPKdPK11SubFragTypePK8FragTypePK9BlockTypejjj
        .type           _Z11GA_pop_evalP9IndvDTypePcPKcPKdPK11SubFragTypePK8FragTypePK9BlockTypejjj,@function
        .size           _Z11GA_pop_evalP9IndvDTypePcPKcPKdPK11SubFragTypePK8FragTypePK9BlockTypejjj,(.L_x_261 - _Z11GA_pop_evalP9IndvDTypePcPKcPKdPK11SubFragTypePK8FragTypePK9BlockTypejjj)
        .other          _Z11GA_pop_evalP9IndvDTypePcPKcPKdPK11SubFragTypePK8FragTypePK9BlockTypejjj,@"STO_CUDA_ENTRY STV_DEFAULT"
_Z11GA_pop_evalP9IndvDTypePcPKcPKdPK11SubFragTypePK8FragTypePK9BlockTypejjj:
.text._Z11GA_pop_evalP9IndvDTypePcPKcPKdPK11SubFragTypePK8FragTypePK9BlockTypejjj:
[----:B------:R-:W-:Y:S01]  /*0000*/  LDC R1, c[0x0][0x37c] ;  /* 0x0000df00ff017b82 */ /* 0x000fe20000000800 */
[----:B------:R-:W0:Y:S07]  /*0010*/  S2R R5, SR_TID.X ;  /* 0x0000000000057919 */ /* 0x000e2e0000002100 */
[----:B------:R-:W0:Y:S01]  /*0020*/  LDC R6, c[0x0][0x3c0] ;  /* 0x0000f000ff067b82 */ /* 0x000e220000000800 */
[----:B------:R-:W1:Y:S07]  /*0030*/  S2R R3, SR_CTAID.Y ;  /* 0x0000000000037919 */ /* 0x000e6e0000002600 */
[----:B------:R-:W1:Y:S08]  /*0040*/  S2UR UR4, SR_CTAID.X ;  /* 0x00000000000479c3 */ /* 0x000e700000002500 */
[----:B------:R-:W1:Y:S08]  /*0050*/  LDC R4, c[0x0][0x3bc] ;  /* 0x0000ef00ff047b82 */ /* 0x000e700000000800 */
[----:B------:R-:W2:Y:S01]  /*0060*/  LDC.64 R8, c[0x0][0x3b0] ;  /* 0x0000ec00ff087b82 */ /* 0x000ea20000000a00 */
[----:B0-----:R-:W-:Y:S01]  /*0070*/  ISETP.GE.U32.AND P0, PT, R5, R6, PT ;  /* 0x000000060500720c */ /* 0x001fe20003f06070 */
[----:B-1----:R-:W-:-:S12]  /*0080*/  IMAD R4, R4, UR4, R3 ;  /* 0x0000000404047c24 */ /* 0x002fd8000f8e0203 */
[----:B------:R-:W-:Y:S05]  /*0090*/  @P0 EXIT ;  /* 0x000000000000094d */ /* 0x000fea0003800000 */
[----:B------:R-:W0:Y:S01]  /*00a0*/  LDCU.64 UR4, c[0x0][0x358] ;  /* 0x00006b00ff0477ac */ /* 0x000e220008000a00 */
[----:B--2---:R-:W-:-:S05]  /*00b0*/  IMAD.WIDE.U32 R8, R3, 0x10, R8 ;  /* 0x0000001003087825 */ /* 0x004fca00078e0008 */
[----:B0-----:R0:W5:Y:S04]  /*00c0*/  LDG.E R0, desc[UR4][R8.64] ;  /* 0x0000000408007981 */ /* 0x001168000c1e1900 */
[----:B------:R0:W5:Y:S04]  /*00d0*/  LDG.E R3, desc[UR4][R8.64+0x4] ;  /* 0x0000040408037981 */ /* 0x000168000c1e1900 */
[----:B------:R0:W5:Y:S01]  /*00e0*/  LDG.E R2, desc[UR4][R8.64+0x8] ;  /* 0x0000080408027981 */ /* 0x000162000c1e1900 */
[----:B------:R-:W-:Y:S01]  /*00f0*/  IMAD R7, R4, 0x64, RZ ;  /* 0x0000006404077824 */ /* 0x000fe200078e02ff */
[----:B------:R-:W-:-:S04]  /*0100*/  IADD3 R4, PT, PT, -R6, 0x64, RZ ;  /* 0x0000006406047810 */ /* 0x000fc80007ffe1ff */
[----:B------:R-:W-:-:S05]  /*0110*/  IADD3 R4, P0, PT, R7, R4, RZ ;  /* 0x0000000407047210 */ /* 0x000fca0007f1e0ff */
[----:B0-----:R-:W-:-:S08]  /*0120*/  IMAD.X R6, RZ, RZ, RZ, P0 ;  /* 0x000000ffff067224 */ /* 0x001fd000000e06ff */
.L_x_197:
[----:B------:R-:W0:Y:S01]  /*0130*/  LDCU.64 UR6, c[0x0][0x380] ;  /* 0x00007000ff0677ac */ /* 0x000e220008000a00 */
[----:B------:R-:W-:Y:S01]  /*0140*/  IADD3 R7, P0, PT, R5, R4, RZ ;  /* 0x0000000405077210 */ /* 0x000fe20007f1e0ff */
[----:B------:R-:W1:Y:S04]  /*0150*/  LDC R9, c[0x0][0x3b8] ;  /* 0x0000ee00ff097b82 */ /* 0x000e680000000800 */
[----:B------:R-:W-:Y:S01]  /*0160*/  IMAD.X R8, RZ, RZ, R6, P0 ;  /* 0x000000ffff087224 */ /* 0x000fe200000e0606 */
[----:B0-----:R-:W-:-:S04]  /*0170*/  LEA R10, P0, R7, UR6, 0x4 ;  /* 0x00000006070a7c11 */ /* 0x001fc8000f8020ff */
[----:B------:R-:W-:-:S05]  /*0180*/  LEA.HI.X R11, R7, UR7, R8, 0x4, P0 ;  /* 0x00000007070b7c11 */ /* 0x000fca00080f2408 */
[----:B------:R-:W2:Y:S01]  /*0190*/  LDG.E R7, desc[UR4][R10.64+0x8] ;  /* 0x000008040a077981 */ /* 0x000ea2000c1e1900 */
[----:B------:R-:W1:Y:S01]  /*01a0*/  S2UR UR6, SR_CTAID.X ;  /* 0x00000000000679c3 */ /* 0x000e620000002500 */
[----:B-----5:R-:W-:Y:S02]  /*01b0*/  ISETP.GT.U32.AND P0, PT, R0, R3, PT ;  /* 0x000000030000720c */ /* 0x020fe40003f04070 */
[----:B------:R-:W-:Y:S01]  /*01c0*/  CS2R R14, SRZ ;  /* 0x00000000000e7805 */ /* 0x000fe2000001ff00 */
[----:B-1----:R-:W-:-:S04]  /*01d0*/  IMAD R8, R9, UR6, R2 ;  /* 0x0000000609087c24 */ /* 0x002fc8000f8e0202 */
[----:B------:R-:W-:-:S05]  /*01e0*/  IMAD R8, R8, 0x64, RZ ;  /* 0x0000006408087824 */ /* 0x000fca00078e02ff */
[----:B--2---:R-:W-:-:S05]  /*01f0*/  IADD3 R7, P1, PT, R8, R7, RZ ;  /* 0x0000000708077210 */ /* 0x004fca0007f3e0ff */
[----:B------:R-:W-:Y:S01]  /*0200*/  IMAD.X R8, RZ, RZ, RZ, P1 ;  /* 0x000000ffff087224 */ /* 0x000fe200008e06ff */
[----:B------:R-:W-:Y:S07]  /*0210*/  @P0 BRA `(.L_x_188) ;  /* 0x0000001000b40947 */ /* 0x000fee0003800000 */
[----:B------:R-:W-:Y:S01]  /*0220*/  IMAD.MOV.U32 R10, RZ, RZ, R0 ;  /* 0x000000ffff0a7224 */ /* 0x000fe200078e0000 */
[----:B------:R-:W-:-:S07]  /*0230*/  CS2R R14, SRZ ;  /* 0x00000000000e7805 */ /* 0x000fce000001ff00 */
.L_x_196:
[----:B------:R-:W0:Y:S02]  /*0240*/  LDC.64 R12, c[0x0][0x3a8] ;  /* 0x0000ea00ff0c7b82 */ /* 0x000e240000000a00 */
[----:B0-----:R-:W-:-:S05]  /*0250*/  IMAD.WIDE.U32 R20, R10, 0x14, R12 ;  /* 0x000000140a147825 */ /* 0x001fca00078e000c */
[----:B------:R-:W2:Y:S01]  /*0260*/  LDG.E R9, desc[UR4][R20.64+0x4] ;  /* 0x0000040414097981 */ /* 0x000ea2000c1e1900 */
[----:B------:R-:W-:Y:S01]  /*0270*/  VIADD R10, R10, 0x1 ;  /* 0x000000010a0a7836 */ /* 0x000fe20000000000 */
[----:B------:R-:W-:Y:S02]  /*0280*/  CS2R R18, SRZ ;  /* 0x0000000000127805 */ /* 0x000fe4000001ff00 */
[----:B------:R-:W-:Y:S02]  /*0290*/  CS2R R16, SRZ ;  /* 0x0000000000107805 */ /* 0x000fe4000001ff00 */
[----:B------:R-:W-:Y:S02]  /*02a0*/  ISETP.GT.U32.AND P0, PT, R10, R3, PT ;  /* 0x000000030a00720c */ /* 0x000fe40003f04070 */
[----:B--2---:R-:W-:-:S13]  /*02b0*/  ISETP.NE.AND P1, PT, R9, RZ, PT ;  /* 0x000000ff0900720c */ /* 0x004fda0003f25270 */
[----:B------:R-:W-:Y:S05]  /*02c0*/  @!P1 BRA `(.L_x_189) ;  /* 0x0000001000749947 */ /* 0x000fea0003800000 */
[----:B------:R0:W5:Y:S01]  /*02d0*/  LDG.E R11, desc[UR4][R20.64] ;  /* 0x00000004140b7981 */ /* 0x000162000c1e1900 */
[----:B------:R-:W-:Y:S01]  /*02e0*/  IMAD.MOV.U32 R12, RZ, RZ, RZ ;  /* 0x000000ffff0c7224 */ /* 0x000fe200078e00ff */
[----:B------:R-:W-:Y:S02]  /*02f0*/  CS2R R16, SRZ ;  /* 0x0000000000107805 */ /* 0x000fe4000001ff00 */
[----:B------:R-:W-:-:S07]  /*0300*/  CS2R R18, SRZ ;  /* 0x0000000000127805 */ /* 0x000fce000001ff00 */
.L_x_195:
[----:B0-----:R-:W0:Y:S01]  /*0310*/  LDC.64 R20, c[0x0][0x3a0] ;  /* 0x0000e800ff147b82 */ /* 0x001e220000000a00 */
[----:B-----5:R-:W-:-:S04]  /*0320*/  IMAD.IADD R13, R11, 0x1, R12 ;  /* 0x000000010b0d7824 */ /* 0x020fc800078e020c */
[----:B0-----:R-:W-:-:S05]  /*0330*/  IMAD.WIDE.U32 R20, R13, 0x10, R20 ;  /* 0x000000100d147825 */ /* 0x001fca00078e0014 */
[----:B------:R-:W2:Y:S01]  /*0340*/  LDG.E R28, desc[UR4][R20.64+0xc] ;  /* 0x00000c04141c7981 */ /* 0x000ea2000c1e1900 */
[----:B------:R-:W-:-:S05]  /*0350*/  VIADD R12, R12, 0x1 ;  /* 0x000000010c0c7836 */ /* 0x000fca0000000000 */
[----:B------:R-:W-:Y:S02]  /*0360*/  ISETP.NE.AND P1, PT, R12, R9, PT ;  /* 0x000000090c00720c */ /* 0x000fe40003f25270 */
[----:B--2---:R-:W-:-:S13]  /*0370*/  ISETP.NE.AND P2, PT, R28, RZ, PT ;  /* 0x000000ff1c00720c */ /* 0x004fda0003f45270 */
[----:B------:R-:W-:Y:S05]  /*0380*/  @!P2 BRA `(.L_x_190) ;  /* 0x000000100040a947 */ /* 0x000fea0003800000 */
[----:B------:R-:W2:Y:S04]  /*0390*/  LDG.E R25, desc[UR4][R20.64+0x4] ;  /* 0x0000040414197981 */ /* 0x000ea8000c1e1900 */
[----:B------:R0:W5:Y:S01]  /*03a0*/  LDG.E R13, desc[UR4][R20.64] ;  /* 0x00000004140d7981 */ /* 0x000162000c1e1900 */
[C---:B------:R-:W-:Y:S01]  /*03b0*/  ISETP.GE.U32.AND P3, PT, R28.reuse, 0x8, PT ;  /* 0x000000081c00780c */ /* 0x040fe20003f66070 */
[----:B------:R-:W-:Y:S01]  /*03c0*/  IMAD.MOV.U32 R24, RZ, RZ, RZ ;  /* 0x000000ffff187224 */ /* 0x000fe200078e00ff */
[----:B------:R-:W-:-:S04]  /*03d0*/  LOP3.LUT R29, R28, 0x7, RZ, 0xc0, !PT ;  /* 0x000000071c1d7812 */ /* 0x000fc800078ec0ff */
[----:B------:R-:W-:Y:S01]  /*03e0*/  ISETP.NE.AND P2, PT, R29, RZ, PT ;  /* 0x000000ff1d00720c */ /* 0x000fe20003f45270 */
[----:B--2---:R-:W-:-:S06]  /*03f0*/  IMAD.IADD R25, R25, 0x1, -R2 ;  /* 0x0000000119197824 */ /* 0x004fcc00078e0a02 */
[----:B0-----:R-:W-:Y:S06]  /*0400*/  @!P3 BRA `(.L_x_191) ;  /* 0x0000000400f8b947 */ /* 0x001fec0003800000 */
[----:B------:R-:W-:Y:S01]  /*0410*/  LOP3.LUT R24, R28, 0xfffffff8, RZ, 0xc0, !PT ;  /* 0xfffffff81c187812 */ /* 0x000fe200078ec0ff */
[----:B------:R-:W-:-:S07]  /*0420*/  IMAD.MOV.U32 R34, RZ, RZ, RZ ;  /* 0x000000ffff227224 */ /* 0x000fce00078e00ff */
.L_x_192:
[----:B------:R-:W0:Y:S01]  /*0430*/  LDC.64 R22, c[0x0][0x390] ;  /* 0x0000e400ff167b82 */ /* 0x000e220000000a00 */
[----:B------:R-:W1:Y:S01]  /*0440*/  LDCU.64 UR6, c[0x0][0x388] ;  /* 0x00007100ff0677ac */ /* 0x000e620008000a00 */
[----:B-----5:R-:W-:Y:S01]  /*0450*/  IADD3 R27, P3, PT, R13, R34, RZ ;  /* 0x000000220d1b7210 */ /* 0x020fe20007f7e0ff */
[----:B------:R-:W-:-:S04]  /*0460*/  IMAD.IADD R32, R25, 0x1, R34 ;  /* 0x0000000119207824 */ /* 0x000fc800078e0222 */
[----:B------:R-:W-:Y:S01]  /*0470*/  IMAD.X R26, RZ, RZ, RZ, P3 ;  /* 0x000000ffff1a7224 */ /* 0x000fe200018e06ff */
[----:B------:R-:W2:Y:S01]  /*0480*/  LDC.64 R20, c[0x0][0x398] ;  /* 0x0000e600ff147b82 */ /* 0x000ea20000000a00 */
[----:B-1----:R-:W-:-:S04]  /*0490*/  IADD3 R36, P4, P5, R7, UR6, R32 ;  /* 0x0000000607247c10 */ /* 0x002fc8000fd9e020 */
[----:B------:R-:W-:Y:S02]  /*04a0*/  IADD3.X R37, PT, PT, R8, UR7, RZ, P4, P5 ;  /* 0x0000000708257c10 */ /* 0x000fe4000a7ea4ff */
[----:B0-----:R-:W-:-:S05]  /*04b0*/  IADD3 R22, P6, PT, R27, R22, RZ ;  /* 0x000000161b167210 */ /* 0x001fca0007fde0ff */
[----:B------:R-:W-:Y:S01]  /*04c0*/  IMAD.X R23, R26, 0x1, R23, P6 ;  /* 0x000000011a177824 */ /* 0x000fe200030e0617 */
[----:B--2---:R-:W-:-:S04]  /*04d0*/  LEA R20, P3, R27, R20, 0x3 ;  /* 0x000000141b147211 */ /* 0x004fc800078618ff */
[----:B------:R-:W-:Y:S02]  /*04e0*/  LEA.HI.X R21, R27, R21, R26, 0x3, P3 ;  /* 0x000000151b157211 */ /* 0x000fe400018f1c1a */
[----:B------:R-:W2:Y:S04]  /*04f0*/  LDG.E.U8 R26, desc[UR4][R36.64] ;  /* 0x00000004241a7981 */ /* 0x000ea8000c1e1100 */
[----:B------:R-:W2:Y:S04]  /*0500*/  LDG.E.U8 R27, desc[UR4][R22.64] ;  /* 0x00000004161b7981 */ /* 0x000ea8000c1e1100 */
[----:B------:R-:W3:Y:S01]  /*0510*/  LDG.E.64 R36, desc[UR4][R20.64] ;  /* 0x0000000414247981 */ /* 0x000ee2000c1e1b00 */
[----:B------:R-:W-:Y:S01]  /*0520*/  VIADD R33, R32, 0x1 ;  /* 0x0000000120217836 */ /* 0x000fe20000000000 */
[----:B--2---:R-:W-:Y:S01]  /*0530*/  ISETP.NE.AND P3, PT, R26, R27, PT ;  /* 0x0000001b1a00720c */ /* 0x004fe20003f65270 */
[----:B---3--:R-:W-:-:S10]  /*0540*/  DADD R26, -R36, 1 ;  /* 0x3ff00000241a7429 */ /* 0x008fd40000000100 */
[----:B------:R-:W-:Y:S02]  /*0550*/  FSEL R30, R36, R26, !P3 ;  /* 0x0000001a241e7208 */ /* 0x000fe40005800000 */
[----:B------:R-:W-:Y:S02]  /*0560*/  FSEL R31, R37, R27, !P3 ;  /* 0x0000001b251f7208 */ /* 0x000fe40005800000 */
[----:B------:R-:W-:Y:S02]  /*0570*/  FSEL R26, R26, R36, !P3 ;  /* 0x000000241a1a7208 */ /* 0x000fe40005800000 */
[----:B------:R-:W-:Y:S02]  /*0580*/  FSEL R27, R27, R37, !P3 ;  /* 0x000000251b1b7208 */ /* 0x000fe40005800000 */
[----:B------:R-:W-:Y:S02]  /*0590*/  IADD3 R36, P3, P4, R7, UR6, R33 ;  /* 0x0000000607247c10 */ /* 0x000fe4000fc7e021 */
[----:B------:R-:W2:Y:S02]  /*05a0*/  LDG.E.U8 R33, desc[UR4][R22.64+0x1] ;  /* 0x0000010416217981 */ /* 0x000ea4000c1e1100 */
[----:B------:R-:W-:-:S05]  /*05b0*/  IADD3.X R37, PT, PT, R8, UR7, RZ, P3, P4 ;  /* 0x0000000708257c10 */ /* 0x000fca0009fe84ff */
[----:B------:R-:W2:Y:S04]  /*05c0*/  LDG.E.U8 R35, desc[UR4][R36.64] ;  /* 0x0000000424237981 */ /* 0x000ea8000c1e1100 */
[----:B------:R-:W3:Y:S01]  /*05d0*/  LDG.E.64 R36, desc[UR4][R20.64+0x8] ;  /* 0x0000080414247981 */ /* 0x000ee2000c1e1b00 */
[----:B------:R-:W-:Y:S02]  /*05e0*/  DADD R30, R18, R30 ;  /* 0x00000000121e7229 */ /* 0x000fe4000000001e */
[----:B------:R-:W-:Y:S01]  /*05f0*/  DADD R26, R16, R26 ;  /* 0x00000000101a7229 */ /* 0x000fe2000000001a */
[----:B--2---:R-:W-:Y:S02]  /*0600*/  ISETP.NE.AND P3, PT, R35, R33, PT ;  /* 0x000000212300720c */ /* 0x004fe40003f65270 */
[----:B------:R-:W2:Y:S01]  /*0610*/  LDG.E.U8 R33, desc[UR4][R22.64+0x2] ;  /* 0x0000020416217981 */ /* 0x000ea2000c1e1100 */
[----:B---3--:R-:W-:-:S10]  /*0620*/  DADD R18, -R36, 1 ;  /* 0x3ff0000024127429 */ /* 0x008fd40000000100 */
[----:B------:R-:W-:Y:S02]  /*0630*/  FSEL R16, R36, R18, !P3 ;  /* 0x0000001224107208 */ /* 0x000fe40005800000 */
[----:B------:R-:W-:Y:S01]  /*0640*/  FSEL R18, R18, R36, !P3 ;  /* 0x0000002412127208 */ /* 0x000fe20005800000 */
[----:B------:R-:W-:Y:S01]  /*0650*/  VIADD R36, R32, 0x2 ;  /* 0x0000000220247836 */ /* 0x000fe20000000000 */
[----:B------:R-:W-:Y:S02]  /*0660*/  FSEL R17, R37, R19, !P3 ;  /* 0x0000001325117208 */ /* 0x000fe40005800000 */
[----:B------:R-:W-:Y:S02]  /*0670*/  FSEL R19, R19, R37, !P3 ;  /* 0x0000002513137208 */ /* 0x000fe40005800000 */
[----:B------:R-:W-:-:S04]  /*0680*/  IADD3 R36, P3, P4, R7, UR6, R36 ;  /* 0x0000000607247c10 */ /* 0x000fc8000fc7e024 */
        /* <DEDUP_REMOVED lines=49> */
[----:B---3--:R-:W-:-:S03]  /*09a0*/  DADD R30, -R36, 1 ;  /* 0x3ff00000241e7429 */ /* 0x008fc60000000100 */
[----:B------:R-:W3:Y:S07]  /*09b0*/  LDG.E.U8 R23, desc[UR4][R22.64+0x7] ;  /* 0x0000070416177981 */ /* 0x000eee000c1e1100 */
[----:B------:R-:W-:Y:S02]  /*09c0*/  FSEL R26, R36, R30, !P3 ;  /* 0x0000001e241a7208 */ /* 0x000fe40005800000 */
[----:B------:R-:W-:Y:S01]  /*09d0*/  FSEL R30, R30, R36, !P3 ;  /* 0x000000241e1e7208 */ /* 0x000fe20005800000 */
[----:B------:R-:W-:Y:S01]  /*09e0*/  VIADD R36, R32, 0x6 ;  /* 0x0000000620247836 */ /* 0x000fe20000000000 */
[----:B------:R-:W-:-:S02]  /*09f0*/  FSEL R27, R37, R31, !P3 ;  /* 0x0000001f251b7208 */ /* 0x000fc40005800000 */
[----:B------:R-:W-:Y:S02]  /*0a00*/  FSEL R31, R31, R37, !P3 ;  /* 0x000000251f1f7208 */ /* 0x000fe40005800000 */
[----:B------:R-:W-:-:S04]  /*0a10*/  IADD3 R36, P3, P4, R7, UR6, R36 ;  /* 0x0000000607247c10 */ /* 0x000fc8000fc7e024 */
[----:B------:R-:W-:-:S05]  /*0a20*/  IADD3.X R37, PT, PT, R8, UR7, RZ, P3, P4 ;  /* 0x0000000708257c10 */ /* 0x000fca0009fe84ff */
[----:B------:R-:W2:Y:S04]  /*0a30*/  LDG.E.U8 R35, desc[UR4][R36.64] ;  /* 0x0000000424237981 */ /* 0x000ea8000c1e1100 */
[----:B------:R-:W4:Y:S01]  /*0a40*/  LDG.E.64 R36, desc[UR4][R20.64+0x30] ;  /* 0x0000300414247981 */ /* 0x000f22000c1e1b00 */
[----:B------:R-:W-:Y:S02]  /*0a50*/  DADD R18, R18, R30 ;  /* 0x0000000012127229 */ /* 0x000fe4000000001e */
[----:B------:R-:W-:Y:S01]  /*0a60*/  DADD R16, R16, R26 ;  /* 0x0000000010107229 */ /* 0x000fe2000000001a */
[----:B--2---:R-:W-:Y:S01]  /*0a70*/  ISETP.NE.AND P3, PT, R35, R33, PT ;  /* 0x000000212300720c */ /* 0x004fe20003f65270 */
[----:B----4-:R-:W-:-:S10]  /*0a80*/  DADD R30, -R36, 1 ;  /* 0x3ff00000241e7429 */ /* 0x010fd40000000100 */
[----:B------:R-:W-:Y:S02]  /*0a90*/  FSEL R26, R36, R30, !P3 ;  /* 0x0000001e241a7208 */ /* 0x000fe40005800000 */
[----:B------:R-:W-:-:S06]  /*0aa0*/  FSEL R27, R37, R31, !P3 ;  /* 0x0000001f251b7208 */ /* 0x000fcc0005800000 */
[----:B------:R-:W-:Y:S01]  /*0ab0*/  DADD R16, R16, R26 ;  /* 0x0000000010107229 */ /* 0x000fe2000000001a */
[----:B------:R-:W-:Y:S02]  /*0ac0*/  VIADD R26, R32, 0x7 ;  /* 0x00000007201a7836 */ /* 0x000fe40000000000 */
[----:B------:R-:W2:Y:S03]  /*0ad0*/  LDG.E.64 R32, desc[UR4][R20.64+0x38] ;  /* 0x0000380414207981 */ /* 0x000ea6000c1e1b00 */
[----:B------:R-:W-:-:S04]  /*0ae0*/  IADD3 R26, P4, P5, R7, UR6, R26 ;  /* 0x00000006071a7c10 */ /* 0x000fc8000fd9e01a */
[----:B------:R-:W-:-:S05]  /*0af0*/  IADD3.X R27, PT, PT, R8, UR7, RZ, P4, P5 ;  /* 0x00000007081b7c10 */ /* 0x000fca000a7ea4ff */
[----:B------:R-:W3:Y:S01]  /*0b00*/  LDG.E.U8 R26, desc[UR4][R26.64] ;  /* 0x000000041a1a7981 */ /* 0x000ee2000c1e1100 */
[----:B------:R-:W-:Y:S02]  /*0b10*/  FSEL R36, R30, R36, !P3 ;  /* 0x000000241e247208 */ /* 0x000fe40005800000 */
[----:B------:R-:W-:Y:S01]  /*0b20*/  FSEL R37, R31, R37, !P3 ;  /* 0x000000251f257208 */ /* 0x000fe20005800000 */
[----:B------:R-:W-:-:S05]  /*0b30*/  VIADD R34, R34, 0x8 ;  /* 0x0000000822227836 */ /* 0x000fca0000000000 */
[----:B------:R-:W-:Y:S02]  /*0b40*/  DADD R36, R18, R36 ;  /* 0x0000000012247229 */ /* 0x000fe40000000024 */
        /* <DEDUP_REMOVED lines=10> */
.L_x_191:
[----:B------:R-:W-:Y:S05]  /*0bf0*/  @!P2 BRA `(.L_x_190) ;  /* 0x000000080024a947 */ /* 0x000fea0003800000 */
[----:B------:R-:W-:Y:S02]  /*0c00*/  ISETP.GE.U32.AND P3, PT, R29, 0x4, PT ;  /* 0x000000041d00780c */ /* 0x000fe40003f66070 */
[----:B------:R-:W-:-:S04]  /*0c10*/  LOP3.LUT R32, R28, 0x3, RZ, 0xc0, !PT ;  /* 0x000000031c207812 */ /* 0x000fc800078ec0ff */
[----:B------:R-:W-:-:S07]  /*0c20*/  ISETP.NE.AND P2, PT, R32, RZ, PT ;  /* 0x000000ff2000720c */ /* 0x000fce0003f45270 */
[----:B------:R-:W-:Y:S06]  /*0c30*/  @!P3 BRA `(.L_x_193) ;  /* 0x000000040008b947 */ /* 0x000fec0003800000 */
[----:B------:R-:W0:Y:S01]  /*0c40*/  LDC.64 R20, c[0x0][0x398] ;  /* 0x0000e600ff147b82 */ /* 0x000e220000000a00 */
[----:B------:R-:W1:Y:S01]  /*0c50*/  LDCU.64 UR6, c[0x0][0x388] ;  /* 0x00007100ff0677ac */ /* 0x000e620008000a00 */
[----:B-----5:R-:W-:Y:S01]  /*0c60*/  IADD3 R27, P3, PT, R13, R24, RZ ;  /* 0x000000180d1b7210 */ /* 0x020fe20007f7e0ff */
[----:B------:R-:W-:-:S04]  /*0c70*/  IMAD.IADD R34, R25, 0x1, R24 ;  /* 0x0000000119227824 */ /* 0x000fc800078e0218 */
[----:B------:R-:W-:Y:S01]  /*0c80*/  IMAD.X R30, RZ, RZ, RZ, P3 ;  /* 0x000000ffff1e7224 */ /* 0x000fe200018e06ff */
[----:B------:R-:W2:Y:S01]  /*0c90*/  LDC.64 R22, c[0x0][0x390] ;  /* 0x0000e400ff167b82 */ /* 0x000ea20000000a00 */
[----:B-1----:R-:W-:Y:S02]  /*0ca0*/  IADD3 R26, P4, P5, R7, UR6, R34 ;  /* 0x00000006071a7c10 */ /* 0x002fe4000fd9e022 */
[----:B0-----:R-:W-:-:S04]  /*0cb0*/  LEA R20, P3, R27, R20, 0x3 ;  /* 0x000000141b147211 */ /* 0x001fc800078618ff */
[C---:B------:R-:W-:Y:S02]  /*0cc0*/  LEA.HI.X R21, R27.reuse, R21, R30, 0x3, P3 ;  /* 0x000000151b157211 */ /* 0x040fe400018f1c1e */
[----:B--2---:R-:W-:-:S03]  /*0cd0*/  IADD3 R22, P6, PT, R27, R22, RZ ;  /* 0x000000161b167210 */ /* 0x004fc60007fde0ff */
[----:B------:R-:W2:Y:S01]  /*0ce0*/  LDG.E.64 R36, desc[UR4][R20.64] ;  /* 0x0000000414247981 */ /* 0x000ea2000c1e1b00 */
[----:B------:R-:W-:Y:S01]  /*0cf0*/  IADD3.X R27, PT, PT, R8, UR7, RZ, P4, P5 ;  /* 0x00000007081b7c10 */ /* 0x000fe2000a7ea4ff */
[----:B------:R-:W-:-:S04]  /*0d00*/  IMAD.X R23, R30, 0x1, R23, P6 ;  /* 0x000000011e177824 */ /* 0x000fc800030e0617 */
[----:B------:R2:W3:Y:S04]  /*0d10*/  LDG.E.U8 R29, desc[UR4][R26.64] ;  /* 0x000000041a1d7981 */ /* 0x0004e8000c1e1100 */
[----:B------:R-:W3:Y:S04]  /*0d20*/  LDG.E.U8 R30, desc[UR4][R22.64] ;  /* 0x00000004161e7981 */ /* 0x000ee8000c1e1100 */
[----:B------:R-:W4:Y:S01]  /*0d30*/  LDG.E.U8 R33, desc[UR4][R22.64+0x1] ;  /* 0x0000010416217981 */ /* 0x000f22000c1e1100 */
[----:B--2---:R-:W-:Y:S01]  /*0d40*/  DADD R26, -R36, 1 ;  /* 0x3ff00000241a7429 */ /* 0x004fe20000000100 */
[----:B---3--:R-:W-:-:S09]  /*0d50*/  ISETP.NE.AND P3, PT, R29, R30, PT ;  /* 0x0000001e1d00720c */ /* 0x008fd20003f65270 */
[----:B------:R-:W-:Y:S02]  /*0d60*/  FSEL R30, R36, R26, !P3 ;  /* 0x0000001a241e7208 */ /* 0x000fe40005800000 */
[----:B------:R-:W-:Y:S01]  /*0d70*/  FSEL R26, R26, R36, !P3 ;  /* 0x000000241a1a7208 */ /* 0x000fe20005800000 */
[----:B------:R-:W-:Y:S01]  /*0d80*/  VIADD R36, R34, 0x1 ;  /* 0x0000000122247836 */ /* 0x000fe20000000000 */
[----:B------:R-:W-:Y:S02]  /*0d90*/  FSEL R31, R37, R27, !P3 ;  /* 0x0000001b251f7208 */ /* 0x000fe40005800000 */
[----:B------:R-:W-:Y:S02]  /*0da0*/  FSEL R27, R27, R37, !P3 ;  /* 0x000000251b1b7208 */ /* 0x000fe40005800000 */
[----:B------:R-:W-:-:S04]  /*0db0*/  IADD3 R36, P3, P4, R7, UR6, R36 ;  /* 0x0000000607247c10 */ /* 0x000fc8000fc7e024 */
[----:B------:R-:W-:-:S05]  /*0dc0*/  IADD3.X R37, PT, PT, R8, UR7, RZ, P3, P4 ;  /* 0x0000000708257c10 */ /* 0x000fca0009fe84ff */
[----:B------:R-:W4:Y:S04]  /*0dd0*/  LDG.E.U8 R29, desc[UR4][R36.64] ;  /* 0x00000004241d7981 */ /* 0x000f28000c1e1100 */
[----:B------:R-:W2:Y:S01]  /*0de0*/  LDG.E.64 R36, desc[UR4][R20.64+0x8] ;  /* 0x0000080414247981 */ /* 0x000ea2000c1e1b00 */
[----:B------:R-:W-:Y:S02]  /*0df0*/  DADD R30, R18, R30 ;  /* 0x00000000121e7229 */ /* 0x000fe4000000001e */
[----:B------:R-:W-:Y:S01]  /*0e00*/  DADD R26, R16, R26 ;  /* 0x00000000101a7229 */ /* 0x000fe2000000001a */
[----:B----4-:R-:W-:Y:S02]  /*0e10*/  ISETP.NE.AND P3, PT, R29, R33, PT ;  /* 0x000000211d00720c */ /* 0x010fe40003f65270 */
[----:B------:R-:W3:Y:S04]  /*0e20*/  LDG.E.U8 R29, desc[UR4][R22.64+0x2] ;  /* 0x00000204161d7981 */ /* 0x000ee8000c1e1100 */
[----:B------:R0:W4:Y:S01]  /*0e30*/  LDG.E.U8 R33, desc[UR4][R22.64+0x3] ;  /* 0x0000030416217981 */ /* 0x000122000c1e1100 */
[----:B--2---:R-:W-:-:S10]  /*0e40*/  DADD R18, -R36, 1 ;  /* 0x3ff0000024127429 */ /* 0x004fd40000000100 */
[----:B------:R-:W-:Y:S02]  /*0e50*/  FSEL R16, R36, R18, !P3 ;  /* 0x0000001224107208 */ /* 0x000fe40005800000 */
[----:B------:R-:W-:Y:S01]  /*0e60*/  FSEL R18, R18, R36, !P3 ;  /* 0x0000002412127208 */ /* 0x000fe20005800000 */
[----:B------:R-:W-:Y:S01]  /*0e70*/  VIADD R36, R34, 0x2 ;  /* 0x0000000222247836 */ /* 0x000fe20000000000 */
[----:B------:R-:W-:Y:S02]  /*0e80*/  FSEL R17, R37, R19, !P3 ;  /* 0x0000001325117208 */ /* 0x000fe40005800000 */
[----:B------:R-:W-:Y:S02]  /*0e90*/  FSEL R19, R19, R37, !P3 ;  /* 0x0000002513137208 */ /* 0x000fe40005800000 */
[----:B------:R-:W-:-:S04]  /*0ea0*/  IADD3 R36, P3, P4, R7, UR6, R36 ;  /* 0x0000000607247c10 */ /* 0x000fc8000fc7e024 */
[----:B------:R-:W-:Y:S01]  /*0eb0*/  IADD3.X R37, PT, PT, R8, UR7, RZ, P3, P4 ;  /* 0x0000000708257c10 */ /* 0x000fe20009fe84ff */
[----:B------:R-:W-:Y:S01]  /*0ec0*/  DADD R16, R30, R16 ;  /* 0x000000001e107229 */ /* 0x000fe20000000010 */
[----:B------:R-:W2:Y:S04]  /*0ed0*/  LDG.E.64 R30, desc[UR4][R20.64+0x10] ;  /* 0x00001004141e7981 */ /* 0x000ea8000c1e1b00 */
[----:B------:R-:W3:Y:S01]  /*0ee0*/  LDG.E.U8 R36, desc[UR4][R36.64] ;  /* 0x0000000424247981 */ /* 0x000ee2000c1e1100 */
[----:B------:R-:W-:-:S05]  /*0ef0*/  VIADD R34, R34, 0x3 ;  /* 0x0000000322227836 */ /* 0x000fca0000000000 */
[----:B------:R-:W-:Y:S01]  /*0f00*/  IADD3 R34, P3, P4, R7, UR6, R34 ;  /* 0x0000000607227c10 */ /* 0x000fe2000fc7e022 */
[----:B------:R-:W0:Y:S03]  /*0f10*/  LDG.E.64 R20, desc[UR4][R20.64+0x18] ;  /* 0x0000180414147981 */ /* 0x000e26000c1e1b00 */
[----:B------:R-:W-:-:S05]  /*0f20*/  IADD3.X R35, PT, PT, R8, UR7, RZ, P3, P4 ;  /* 0x0000000708237c10 */ /* 0x000fca0009fe84ff */
[----:B------:R-:W4:Y:S01]  /*0f30*/  LDG.E.U8 R34, desc[UR4][R34.64] ;  /* 0x0000000422227981 */ /* 0x000f22000c1e1100 */
[----:B------:R-:W-:Y:S01]  /*0f40*/  DADD R26, R26, R18 ;  /* 0x000000001a1a7229 */ /* 0x000fe20000000012 */
[----:B------:R-:W-:Y:S01]  /*0f50*/  VIADD R24, R24, 0x4 ;  /* 0x0000000418187836 */ /* 0x000fe20000000000 */
[----:B---3--:R-:W-:Y:S01]  /*0f60*/  ISETP.NE.AND P3, PT, R36, R29, PT ;  /* 0x0000001d2400720c */ /* 0x008fe20003f65270 */
[----:B--2---:R-:W-:Y:S02]  /*0f70*/  DADD R36, -R30, 1 ;  /* 0x3ff000001e247429 */ /* 0x004fe40000000100 */
[----:B0-----:R-:W-:-:S08]  /*0f80*/  DADD R22, -R20, 1 ;  /* 0x3ff0000014167429 */ /* 0x001fd00000000100 */
[----:B------:R-:W-:Y:S02]  /*0f90*/  FSEL R18, R30, R36, !P3 ;  /* 0x000000241e127208 */ /* 0x000fe40005800000 */
[----:B------:R-:W-:-:S06]  /*0fa0*/  FSEL R19, R31, R37, !P3 ;  /* 0x000000251f137208 */ /* 0x000fcc0005800000 */
[----:B------:R-:W-:Y:S01]  /*0fb0*/  DADD R18, R16, R18 ;  /* 0x0000000010127229 */ /* 0x000fe20000000012 */
[----:B------:R-:W-:Y:S02]  /*0fc0*/  FSEL R16, R36, R30, !P3 ;  /* 0x0000001e24107208 */ /* 0x000fe40005800000 */
[----:B------:R-:W-:Y:S02]  /*0fd0*/  FSEL R17, R37, R31, !P3 ;  /* 0x0000001f25117208 */ /* 0x000fe40005800000 */
[----:B----4-:R-:W-:-:S04]  /*0fe0*/  ISETP.NE.AND P3, PT, R34, R33, PT ;  /* 0x000000212200720c */ /* 0x010fc80003f65270 */
[----:B------:R-:W-:Y:S01]  /*0ff0*/  DADD R16, R26, R16 ;  /* 0x000000001a107229 */ /* 0x000fe20000000010 */
[----:B------:R-:W-:Y:S02]  /*1000*/  FSEL R30, R20, R22, !P3 ;  /* 0x00000016141e7208 */ /* 0x000fe40005800000 */
[----:B------:R-:W-:Y:S02]  /*1010*/  FSEL R31, R21, R23, !P3 ;  /* 0x00000017151f7208 */ /* 0x000fe40005800000 */
[----:B------:R-:W-:Y:S02]  /*1020*/  FSEL R20, R22, R20, !P3 ;  /* 0x0000001416147208 */ /* 0x000fe40005800000 */
[----:B------:R-:W-:Y:S02]  /*1030*/  FSEL R21, R23, R21, !P3 ;  /* 0x0000001517157208 */ /* 0x000fe40005800000 */
[----:B------:R-:W-:-:S04]  /*1040*/  DADD R18, R18, R30 ;  /* 0x0000000012127229 */ /* 0x000fc8000000001e */
[----:B------:R-:W-:-:S11]  /*1050*/  DADD R16, R16, R20 ;  /* 0x0000000010107229 */ /* 0x000fd60000000014 */
.L_x_193:
[----:B------:R-:W-:Y:S05]  /*1060*/  @!P2 BRA `(.L_x_190) ;  /* 0x000000040008a947 */ /* 0x000fea0003800000 */
[----:B------:R-:W-:Y:S02]  /*1070*/  ISETP.NE.AND P3, PT, R32, 0x1, PT ;  /* 0x000000012000780c */ /* 0x000fe40003f65270 */
[----:B------:R-:W-:-:S04]  /*1080*/  LOP3.LUT R28, R28, 0x1, RZ, 0xc0, !PT ;  /* 0x000000011c1c7812 */ /* 0x000fc800078ec0ff */
[----:B------:R-:W-:-:S07]  /*1090*/  ISETP.NE.U32.AND P2, PT, R28, 0x1, PT ;  /* 0x000000011c00780c */ /* 0x000fce0003f45070 */
[----:B------:R-:W-:Y:S06]  /*10a0*/  @!P3 BRA `(.L_x_194) ;  /* 0x000000000098b947 */ /* 0x000fec0003800000 */
[----:B------:R-:W0:Y:S01]  /*10b0*/  LDC.64 R20, c[0x0][0x398] ;  /* 0x0000e600ff147b82 */ /* 0x000e220000000a00 */
[----:B------:R-:W1:Y:S01]  /*10c0*/  LDCU.64 UR6, c[0x0][0x388] ;  /* 0x00007100ff0677ac */ /* 0x000e620008000a00 */
[----:B-----5:R-:W-:Y:S01]  /*10d0*/  IADD3 R27, P3, PT, R13, R24, RZ ;  /* 0x000000180d1b7210 */ /* 0x020fe20007f7e0ff */
[----:B------:R-:W-:-:S04]  /*10e0*/  IMAD.IADD R30, R25, 0x1, R24 ;  /* 0x00000001191e7824 */ /* 0x000fc800078e0218 */
[----:B------:R-:W-:Y:S01]  /*10f0*/  IMAD.X R28, RZ, RZ, RZ, P3 ;  /* 0x000000ffff1c7224 */ /* 0x000fe200018e06ff */
[----:B------:R-:W2:Y:S01]  /*1100*/  LDC.64 R22, c[0x0][0x390] ;  /* 0x0000e400ff167b82 */ /* 0x000ea20000000a00 */
[----:B0-----:R-:W-:Y:S02]  /*1110*/  LEA R26, P3, R27, R20, 0x3 ;  /* 0x000000141b1a7211 */ /* 0x001fe400078618ff */
[----:B-1----:R-:W-:Y:S02]  /*1120*/  IADD3 R20, P4, P5, R7, UR6, R30 ;  /* 0x0000000607147c10 */ /* 0x002fe4000fd9e01e */
[C---:B--2---:R-:W-:Y:S02]  /*1130*/  IADD3 R22, P6, PT, R27.reuse, R22, RZ ;  /* 0x000000161b167210 */ /* 0x044fe40007fde0ff */
[----:B------:R-:W-:Y:S01]  /*1140*/  LEA.HI.X R27, R27, R21, R28, 0x3, P3 ;  /* 0x000000151b1b7211 */ /* 0x000fe200018f1c1c */
[----:B------:R-:W-:Y:S01]  /*1150*/  VIADD R30, R30, 0x1 ;  /* 0x000000011e1e7836 */ /* 0x000fe20000000000 */
[----:B------:R-:W-:Y:S01]  /*1160*/  IADD3.X R21, PT, PT, R8, UR7, RZ, P4, P5 ;  /* 0x0000000708157c10 */ /* 0x000fe2000a7ea4ff */
[----:B------:R-:W-:-:S02]  /*1170*/  IMAD.X R23, R28, 0x1, R23, P6 ;  /* 0x000000011c177824 */ /* 0x000fc400030e0617 */
[----:B------:R-:W2:Y:S01]  /*1180*/  LDG.E.64 R28, desc[UR4][R26.64] ;  /* 0x000000041a1c7981 */ /* 0x000ea2000c1e1b00 */
[----:B------:R-:W-:-:S03]  /*1190*/  IADD3 R30, P3, P4, R7, UR6, R30 ;  /* 0x00000006071e7c10 */ /* 0x000fc6000fc7e01e */
[----:B------:R-:W3:Y:S01]  /*11a0*/  LDG.E.U8 R20, desc[UR4][R20.64] ;  /* 0x0000000414147981 */ /* 0x000ee2000c1e1100 */
[----:B------:R-:W-:-:S03]  /*11b0*/  IADD3.X R31, PT, PT, R8, UR7, RZ, P3, P4 ;  /* 0x00000007081f7c10 */ /* 0x000fc60009fe84ff */
[----:B------:R-:W3:Y:S04]  /*11c0*/  LDG.E.U8 R35, desc[UR4][R22.64] ;  /* 0x0000000416237981 */ /* 0x000ee8000c1e1100 */
[----:B------:R-:W4:Y:S04]  /*11d0*/  LDG.E.64 R32, desc[UR4][R26.64+0x8] ;  /* 0x000008041a207981 */ /* 0x000f28000c1e1b00 */
[----:B------:R-:W4:Y:S04]  /*11e0*/  LDG.E.U8 R30, desc[UR4][R30.64] ;  /* 0x000000041e1e7981 */ /* 0x000f28000c1e1100 */
[----:B------:R-:W4:Y:S01]  /*11f0*/  LDG.E.U8 R23, desc[UR4][R22.64+0x1] ;  /* 0x0000010416177981 */ /* 0x000f22000c1e1100 */
[----:B------:R-:W-:Y:S01]  /*1200*/  VIADD R24, R24, 0x2 ;  /* 0x0000000218187836 */ /* 0x000fe20000000000 */
[----:B--2---:R-:W-:Y:S01]  /*1210*/  DADD R36, -R28, 1 ;  /* 0x3ff000001c247429 */ /* 0x004fe20000000100 */
[----:B---3--:R-:W-:Y:S01]  /*1220*/  ISETP.NE.AND P3, PT, R20, R35, PT ;  /* 0x000000231400720c */ /* 0x008fe20003f65270 */
[----:B----4-:R-:W-:-:S08]  /*1230*/  DADD R20, -R32, 1 ;  /* 0x3ff0000020147429 */ /* 0x010fd00000000100 */
[----:B------:R-:W-:Y:S02]  /*1240*/  FSEL R34, R28, R36, !P3 ;  /* 0x000000241c227208 */ /* 0x000fe40005800000 */
        /* <DEDUP_REMOVED lines=12> */
.L_x_194:
[----:B------:R-:W-:Y:S05]  /*1310*/  @P2 BRA `(.L_x_190) ;  /* 0x00000000005c2947 */ /* 0x000fea0003800000 */
        /* <DEDUP_REMOVED lines=8> */
[C---:B------:R-:W-:Y:S02]  /*13a0*/  LEA.HI.X R25, R13.reuse, R21, R28, 0x3, P2 ;  /* 0x000000150d197211 */ /* 0x040fe400010f1c1c */
[----:B------:R-:W-:Y:S02]  /*13b0*/  IADD3.X R21, PT, PT, R8, UR7, RZ, P3, P4 ;  /* 0x0000000708157c10 */ /* 0x000fe40009fe84ff */
[----:B--2---:R-:W-:-:S02]  /*13c0*/  IADD3 R22, P5, PT, R13, R22, RZ ;  /* 0x000000160d167210 */ /* 0x004fc40007fbe0ff */
[----:B------:R-:W2:Y:S03]  /*13d0*/  LDG.E.64 R24, desc[UR4][R24.64] ;  /* 0x0000000418187981 */ /* 0x000ea6000c1e1b00 */
[----:B------:R-:W-:Y:S01]  /*13e0*/  IMAD.X R23, R28, 0x1, R23, P5 ;  /* 0x000000011c177824 */ /* 0x000fe200028e0617 */
[----:B------:R-:W3:Y:S05]  /*13f0*/  LDG.E.U8 R20, desc[UR4][R20.64] ;  /* 0x0000000414147981 */ /* 0x000eea000c1e1100 */
        /* <DEDUP_REMOVED lines=9> */
.L_x_190:
[----:B------:R-:W-:Y:S05]  /*1490*/  @P1 BRA `(.L_x_195) ;  /* 0xffffffec009c1947 */ /* 0x000fea000383ffff */
.L_x_189:
[----:B------:R-:W-:-:S06]  /*14a0*/  DSETP.GEU.AND P1, PT, R18, R16, PT ;  /* 0x000000101200722a */ /* 0x000fcc0003f2e000 */
[----:B------:R-:W-:Y:S02]  /*14b0*/  FSEL R12, R18, R16, !P1 ;  /* 0x00000010120c7208 */ /* 0x000fe40004800000 */
[----:B-----5:R-:W-:-:S06]  /*14c0*/  FSEL R13, R19, R17, !P1 ;  /* 0x00000011130d7208 */ /* 0x020fcc0004800000 */
[----:B------:R-:W-:Y:S01]  /*14d0*/  DADD R14, R14, R12 ;  /* 0x000000000e0e7229 */ /* 0x000fe2000000000c */
[----:B------:R-:W-:Y:S10]  /*14e0*/  @!P0 BRA `(.L_x_196) ;  /* 0xffffffec00548947 */ /* 0x000ff4000383ffff */
.L_x_188:
[----:B------:R-:W0:Y:S01]  /*14f0*/  LDCU.64 UR8, c[0x0][0x380] ;  /* 0x00007000ff0877ac */ /* 0x000e220008000a00 */
[----:B------:R-:W-:Y:S01]  /*1500*/  IADD3 R7, P0, PT, R5, R4, RZ ;  /* 0x0000000405077210 */ /* 0x000fe20007f1e0ff */
[----:B------:R-:W1:Y:S04]  /*1510*/  LDCU UR6, c[0x0][0x360] ;  /* 0x00006c00ff0677ac */ /* 0x000e680008000800 */
[----:B------:R-:W-:Y:S01]  /*1520*/  IMAD.X R10, RZ, RZ, R6, P0 ;  /* 0x000000ffff0a7224 */ /* 0x000fe200000e0606 */
[----:B------:R-:W2:Y:S01]  /*1530*/  LDCU UR7, c[0x0][0x3c0] ;  /* 0x00007800ff0777ac */ /* 0x000ea20008000800 */
[----:B0-----:R-:W-:-:S04]  /*1540*/  LEA R8, P0, R7, UR8, 0x4 ;  /* 0x0000000807087c11 */ /* 0x001fc8000f8020ff */
[----:B------:R-:W-:Y:S01]  /*1550*/  LEA.HI.X R9, R7, UR9, R10, 0x4, P0 ;  /* 0x0000000907097c11 */ /* 0x000fe200080f240a */
[----:B-1----:R-:W-:-:S04]  /*1560*/  VIADD R5, R5, UR6 ;  /* 0x0000000605057c36 */ /* 0x002fc80008000000 */
[----:B------:R0:W-:Y:S01]  /*1570*/  STG.E.64 desc[UR4][R8.64], R14 ;  /* 0x0000000e08007986 */ /* 0x0001e2000c101b04 */
[----:B--2---:R-:W-:-:S13]  /*1580*/  ISETP.GE.U32.AND P0, PT, R5, UR7, PT ;  /* 0x0000000705007c0c */ /* 0x004fda000bf06070 */
[----:B0-----:R-:W-:Y:S05]  /*1590*/  @!P0 BRA `(.L_x_197) ;  /* 0xffffffe800e48947 */ /* 0x001fea000383ffff */
[----:B------:R-:W-:Y:S05]  /*15a0*/  EXIT ;  /* 0x000000000000794d */ /* 0x000fea0003800000 */
.L_x_198:
        /* <DEDUP_REMOVED lines=13> */
.L_x_261:


//--------------------- .text._Z11GA_cnt_compP9IndvDTypePcPjPK9BlockTypeii --------------------------
	.section	.text._Z11GA_cnt_compP9IndvDTypePcPjPK9BlockTypeii,"ax",@progbits
	.align	128
        .global         _Z11GA_cnt_compP9IndvDTypePcPjPK9BlockTypeii
        .type           _Z11GA_cnt_compP9IndvDTypePcPjPK9BlockTypeii,@function
        .size           _Z11GA_cnt_compP9IndvDTypePcPjPK9BlockTypeii,(.L_x_262 - _Z11GA_cnt_compP9IndvDTypePcPjPK9BlockTypeii)
        .other          _Z11GA_cnt_compP9IndvDTypePcPjPK9BlockTypeii,@"STO_CUDA_ENTRY STV_DEFAULT"
_Z11GA_cnt_compP9IndvDTypePcPjPK9BlockTypeii:
.text._Z11GA_cnt_compP9IndvDTypePcPjPK9BlockTypeii:
[----:B------:R-:W-:Y:S01]  /*0000*/  LDC R1, c[0x0][0x37c] ;  /* 0x0000df00ff017b82 */ /* 0x000fe20000000800 */
[----:B------:R-:W0:Y:S07]  /*0010*/  S2R R4, SR_CTAID.Y ;  /* 0x0000000000047919 */ /* 0x000e2e0000002600 */
[----:B------:R-:W0:Y:S01]  /*0020*/  LDC.64 R2, c[0x0][0x398] ;  /* 0x0000e600ff027b82 */ /* 0x000e220000000a00 */
[----:B------:R-:W1:Y:S01]  /*0030*/  LDCU.64 UR4, c[0x0][0x358] ;  /* 0x00006b00ff0477ac */ /* 0x000e620008000a00 */
[----:B------:R-:W2:Y:S06]  /*0040*/  S2R R7, SR_TID.X ;  /* 0x0000000000077919 */ /* 0x000eac0000002100 */
[----:B------:R-:W3:Y:S08]  /*0050*/  S2UR UR6, SR_CTAID.X ;  /* 0x00000000000679c3 */ /* 0x000ef00000002500 */
[----:B------:R-:W3:Y:S01]  /*0060*/  LDC.64 R8, c[0x0][0x3a0] ;  /* 0x0000e800ff087b82 */ /* 0x000ee20000000a00 */
[----:B0-----:R-:W-:-:S05]  /*0070*/  IMAD.WIDE.U32 R2, R4, 0x10, R2 ;  /* 0x0000001004027825 */ /* 0x001fca00078e0002 */
[----:B-1----:R-:W2:Y:S04]  /*0080*/  LDG.E R0, desc[UR4][R2.64+0xc] ;  /* 0x00000c0402007981 */ /* 0x002ea8000c1e1900 */
[----:B------:R-:W4:Y:S01]  /*0090*/  LDG.E R5, desc[UR4][R2.64+0x8] ;  /* 0x0000080402057981 */ /* 0x000f22000c1e1900 */
[----:B---3--:R-:W-:Y:S01]  /*00a0*/  IMAD R4, R9, UR6, R4 ;  /* 0x0000000609047c24 */ /* 0x008fe2000f8e0204 */
[----:B--2---:R-:W-:Y:S01]  /*00b0*/  ISETP.GE.U32.AND P0, PT, R7, R0, PT ;  /* 0x000000000700720c */ /* 0x004fe20003f06070 */
[----:B----4-:R-:W-:-:S12]  /*00c0*/  IMAD R6, R8, UR6, R5 ;  /* 0x0000000608067c24 */ /* 0x010fd8000f8e0205 */
[----:B------:R-:W-:Y:S05]  /*00d0*/  @P0 EXIT ;  /* 0x000000000000094d */ /* 0x000fea0003800000 */
[----:B------:R-:W0:Y:S01]  /*00e0*/  LDC.64 R2, c[0x0][0x380] ;  /* 0x0000e000ff027b82 */ /* 0x000e220000000a00 */
[----:B------:R-:W-:Y:S01]  /*00f0*/  IMAD R5, R4, 0x64, RZ ;  /* 0x0000006404057824 */ /* 0x000fe200078e02ff */
[----:B------:R-:W1:Y:S01]  /*0100*/  LDCU UR6, c[0x0][0x360] ;  /* 0x00006c00ff0677ac */ /* 0x000e620008000800 */
[----:B------:R-:W2:Y:S01]  /*0110*/  LDCU.64 UR8, c[0x0][0x390] ;  /* 0x00007200ff0877ac */ /* 0x000ea20008000a00 */
[----:B------:R-:W3:Y:S02]  /*0120*/  LDCU.64 UR10, c[0x0][0x388] ;  /* 0x00007100ff0a77ac */ /* 0x000ee40008000a00 */
[----:B0123--:R-:W-:-:S07]  /*0130*/  IMAD.WIDE.U32 R2, R5, 0x10, R2 ;  /* 0x0000001005027825 */ /* 0x00ffce00078e0002 */
.L_x_199:
[----:B-1----:R-:W-:-:S05]  /*0140*/  IADD3 R5, P0, PT, R6, R7, RZ ;  /* 0x0000000706057210 */ /* 0x002fca0007f1e0ff */
[----:B------:R-:W-:Y:S01]  /*0150*/  IMAD.X R8, RZ, RZ, RZ, P0 ;  /* 0x000000ffff087224 */ /* 0x000fe200000e06ff */
[----:B------:R-:W-:-:S04]  /*0160*/  LEA R4, P0, R5, UR8, 0x2 ;  /* 0x0000000805047c11 */ /* 0x000fc8000f8010ff */
[----:B------:R-:W-:-:S05]  /*0170*/  LEA.HI.X R5, R5, UR9, R8, 0x2, P0 ;  /* 0x0000000905057c11 */ /* 0x000fca00080f1408 */
[----:B------:R-:W-:Y:S04]  /*0180*/  STG.E desc[UR4][R4.64], RZ ;  /* 0x000000ff04007986 */ /* 0x000fe8000c101904 */
[----:B------:R-:W2:Y:S01]  /*0190*/  LDG.E R11, desc[UR4][R2.64+0x8] ;  /* 0x00000804020b7981 */ /* 0x000ea2000c1e1900 */
[----:B------:R-:W-:-:S05]  /*01a0*/  IMAD R8, R6, 0x64, RZ ;  /* 0x0000006406087824 */ /* 0x000fca00078e02ff */
[----:B------:R-:W-:-:S05]  /*01b0*/  IADD3 R8, P0, PT, R8, R7, RZ ;  /* 0x0000000708087210 */ /* 0x000fca0007f1e0ff */
[----:B------:R-:W-:Y:S01]  /*01c0*/  IMAD.X R9, RZ, RZ, RZ, P0 ;  /* 0x000000ffff097224 */ /* 0x000fe200000e06ff */
[----:B--2---:R-:W-:-:S04]  /*01d0*/  IADD3 R10, P0, P1, R8, UR10, R11 ;  /* 0x0000000a080a7c10 */ /* 0x004fc8000f91e00b */
[----:B------:R-:W-:-:S05]  /*01e0*/  IADD3.X R11, PT, PT, R9, UR11, RZ, P0, P1 ;  /* 0x0000000b090b7c10 */ /* 0x000fca00087e24ff */
[----:B------:R-:W2:Y:S02]  /*01f0*/  LDG.E.S8 R10, desc[UR4][R10.64] ;  /* 0x000000040a0a7981 */ /* 0x000ea4000c1e1300 */
[----:B--2---:R-:W-:-:S05]  /*0200*/  VIADD R17, R10, 0xffffffd0 ;  /* 0xffffffd00a117836 */ /* 0x004fca0000000000 */
[----:B------:R0:W-:Y:S04]  /*0210*/  STG.E desc[UR4][R4.64], R17 ;  /* 0x0000001104007986 */ /* 0x0001e8000c101904 */
[----:B------:R-:W2:Y:S02]  /*0220*/  LDG.E R13, desc[UR4][R2.64+0x18] ;  /* 0x00001804020d7981 */ /* 0x000ea4000c1e1900 */
[----:B--2---:R-:W-:-:S04]  /*0230*/  IADD3 R12, P0, P1, R8, UR10, R13 ;  /* 0x0000000a080c7c10 */ /* 0x004fc8000f91e00d */
[----:B------:R-:W-:-:S05]  /*0240*/  IADD3.X R13, PT, PT, R9, UR11, RZ, P0, P1 ;  /* 0x0000000b090d7c10 */ /* 0x000fca00087e24ff */
[----:B------:R-:W2:Y:S02]  /*0250*/  LDG.E.S8 R12, desc[UR4][R12.64] ;  /* 0x000000040c0c7981 */ /* 0x000ea4000c1e1300 */
[----:B--2---:R-:W-:-:S05]  /*0260*/  IADD3 R19, PT, PT, R12, -0x30, R17 ;  /* 0xffffffd00c137810 */ /* 0x004fca0007ffe011 */
[----:B------:R1:W-:Y:S04]  /*0270*/  STG.E desc[UR4][R4.64], R19 ;  /* 0x0000001304007986 */ /* 0x0003e8000c101904 */
[----:B------:R-:W2:Y:S02]  /*0280*/  LDG.E R15, desc[UR4][R2.64+0x28] ;  /* 0x00002804020f7981 */ /* 0x000ea4000c1e1900 */
[----:B--2---:R-:W-:-:S04]  /*0290*/  IADD3 R14, P0, P1, R8, UR10, R15 ;  /* 0x0000000a080e7c10 */ /* 0x004fc8000f91e00f */
[----:B------:R-:W-:-:S05]  /*02a0*/  IADD3.X R15, PT, PT, R9, UR11, RZ, P0, P1 ;  /* 0x0000000b090f7c10 */ /* 0x000fca00087e24ff */
[----:B------:R-:W0:Y:S02]  /*02b0*/  LDG.E.S8 R14, desc[UR4][R14.64] ;  /* 0x000000040e0e7981 */ /* 0x000e24000c1e1300 */
[----:B0-----:R-:W-:-:S05]  /*02c0*/  IADD3 R17, PT, PT, R14, -0x30, R19 ;  /* 0xffffffd00e117810 */ /* 0x001fca0007ffe013 */
[----:B------:R0:W-:Y:S04]  /*02d0*/  STG.E desc[UR4][R4.64], R17 ;  /* 0x0000001104007986 */ /* 0x0001e8000c101904 */
[----:B------:R-:W2:Y:S02]  /*02e0*/  LDG.E R11, desc[UR4][R2.64+0x38] ;  /* 0x00003804020b7981 */ /* 0x000ea4000c1e1900 */
[----:B--2---:R-:W-:-:S04]  /*02f0*/  IADD3 R10, P0, P1, R8, UR10, R11 ;  /* 0x0000000a080a7c10 */ /* 0x004fc8000f91e00b */
[----:B------:R-:W-:-:S05]  /*0300*/  IADD3.X R11, PT, PT, R9, UR11, RZ, P0, P1 ;  /* 0x0000000b090b7c10 */ /* 0x000fca00087e24ff */
[----:B------:R-:W1:Y:S02]  /*0310*/  LDG.E.S8 R10, desc[UR4][R10.64] ;  /* 0x000000040a0a7981 */ /* 0x000e64000c1e1300 */
[----:B-1----:R-:W-:-:S05]  /*0320*/  IADD3 R19, PT, PT, R10, -0x30, R17 ;  /* 0xffffffd00a137810 */ /* 0x002fca0007ffe011 */
        /* <DEDUP_REMOVED lines=268> */
[----:B------:R-:W2:Y:S02]  /*13f0*/  LDG.E.S8 R10, desc[UR4][R10.64] ;  /* 0x000000040a0a7981 */ /* 0x000ea4000c1e1300 */
[----:B--2---:R-:W-:-:S05]  /*1400*/  IADD3 R13, PT, PT, R10, -0x30, R19 ;  /* 0xffffffd00a0d7810 */ /* 0x004fca0007ffe013 */
[----:B------:R1:W-:Y:S04]  /*1410*/  STG.E desc[UR4][R4.64], R13 ;  /* 0x0000000d04007986 */ /* 0x0003e8000c101904 */
[----:B0-----:R-:W2:Y:S02]  /*1420*/  LDG.E R17, desc[UR4][R2.64+0x318] ;  /* 0x0003180402117981 */ /* 0x001ea4000c1e1900 */
[----:B--2---:R-:W-:-:S04]  /*1430*/  IADD3 R8, P0, P1, R8, UR10, R17 ;  /* 0x0000000a08087c10 */ /* 0x004fc8000f91e011 */
[----:B------:R-:W-:-:S05]  /*1440*/  IADD3.X R9, PT, PT, R9, UR11, RZ, P0, P1 ;  /* 0x0000000b09097c10 */ /* 0x000fca00087e24ff */
[----:B------:R-:W2:Y:S01]  /*1450*/  LDG.E.S8 R8, desc[UR4][R8.64] ;  /* 0x0000000408087981 */ /* 0x000ea2000c1e1300 */
[----:B------:R-:W-:-:S05]  /*1460*/  VIADD R7, R7, UR6 ;  /* 0x0000000607077c36 */ /* 0x000fca0008000000 */
[----:B------:R-:W-:Y:S02]  /*1470*/  ISETP.GE.U32.AND P0, PT, R7, R0, PT ;  /* 0x000000000700720c */ /* 0x000fe40003f06070 */
[----:B--2---:R-:W-:-:S05]  /*1480*/  IADD3 R15, PT, PT, R8, -0x30, R13 ;  /* 0xffffffd0080f7810 */ /* 0x004fca0007ffe00d */
[----:B------:R1:W-:Y:S06]  /*1490*/  STG.E desc[UR4][R4.64], R15 ;  /* 0x0000000f04007986 */ /* 0x0003ec000c101904 */
[----:B------:R-:W-:Y:S05]  /*14a0*/  @!P0 BRA `(.L_x_199) ;  /* 0xffffffec00248947 */ /* 0x000fea000383ffff */
[----:B------:R-:W-:Y:S05]  /*14b0*/  EXIT ;  /* 0x000000000000794d */ /* 0x000fea0003800000 */
.L_x_200:
        /* <DEDUP_REMOVED lines=12> */
.L_x_262:


//--------------------- .text._Z10GA_nextGenP9IndvDTypePcP17curandStateXORWOWPKjPK9BlockTypejjj --------------------------
	.section	.text._Z10GA_nextGenP9IndvDTypePcP17curandStateXORWOWPKjPK9BlockTypejjj,"ax",@progbits
	.align	128
        .global         _Z10GA_nextGenP9IndvDTypePcP17curandStateXORWOWPKjPK9BlockTypejjj
        .type           _Z10GA_nextGenP9IndvDTypePcP17curandStateXORWOWPKjPK9BlockTypejjj,@function
        .size           _Z10GA_nextGenP9IndvDTypePcP17curandStateXORWOWPKjPK9BlockTypejjj,(.L_x_255 - _Z10GA_nextGenP9IndvDTypePcP17curandStateXORWOWPKjPK9BlockTypejjj)
        .other          _Z10GA_nextGenP9IndvDTypePcP17curandStateXORWOWPKjPK9BlockTypejjj,@"STO_CUDA_ENTRY STV_DEFAULT"
_Z10GA_nextGenP9IndvDTypePcP17curandStateXORWOWPKjPK9BlockTypejjj:
.text._Z10GA_nextGenP9IndvDTypePcP17curandStateXORWOWPKjPK9BlockTypejjj:
[----:B------:R-:W0:Y:S01]  /*0000*/  LDC R1, c[0x0][0x37c] ;  /* 0x0000df00ff017b82 */ /* 0x000e220000000800 */
[----:B------:R-:W1:Y:S07]  /*0010*/  S2R R0, SR_CTAID.Y ;  /* 0x0000000000007919 */ /* 0x000e6e0000002600 */
[----:B------:R-:W1:Y:S01]  /*0020*/  LDC.64 R2, c[0x0][0x3a0] ;  /* 0x0000e800ff027b82 */ /* 0x000e620000000a00 */
[----:B------:R-:W2:Y:S01]  /*0030*/  LDCU.64 UR6, c[0x0][0x358] ;  /* 0x00006b00ff0677ac */ /* 0x000ea20008000a00 */
[----:B0-----:R-:W-:Y:S01]  /*0040*/  VIADD R1, R1, 0xffffffd0 ;  /* 0xffffffd001017836 */ /* 0x001fe20000000000 */
[----:B------:R-:W0:Y:S05]  /*0050*/  S2R R26, SR_TID.X ;  /* 0x00000000001a7919 */ /* 0x000e2a0000002100 */
[----:B------:R-:W3:Y:S08]  /*0060*/  S2UR UR8, SR_CTAID.X ;  /* 0x00000000000879c3 */ /* 0x000ef00000002500 */
[----:B------:R-:W3:Y:S01]  /*0070*/  LDC.64 R4, c[0x0][0x3a8] ;  /* 0x0000ea00ff047b82 */ /* 0x000ee20000000a00 */
[----:B-1----:R-:W-:-:S05]  /*0080*/  IMAD.WIDE.U32 R2, R0, 0x10, R2 ;  /* 0x0000001000027825 */ /* 0x002fca00078e0002 */
[----:B--2---:R-:W2:Y:S04]  /*0090*/  LDG.E R25, desc[UR6][R2.64+0x8] ;  /* 0x0000080602197981 */ /* 0x004ea8000c1e1900 */
[----:B------:R1:W5:Y:S01]  /*00a0*/  LDG.E R27, desc[UR6][R2.64+0xc] ;  /* 0x00000c06021b7981 */ /* 0x000362000c1e1900 */
[----:B0-----:R-:W-:Y:S01]  /*00b0*/  ISETP.NE.AND P0, PT, R26, RZ, PT ;  /* 0x000000ff1a00720c */ /* 0x001fe20003f05270 */
[----:B------:R-:W-:Y:S01]  /*00c0*/  BSSY.RECONVERGENT B0, `(.L_x_201) ;  /* 0x000001e000007945 */ /* 0x000fe20003800200 */
[----:B---3--:R-:W-:Y:S02]  /*00d0*/  IMAD R24, R5, UR8, R0 ;  /* 0x0000000805187c24 */ /* 0x008fe4000f8e0200 */
[----:B--2---:R-:W-:-:S09]  /*00e0*/  IMAD R25, R4, UR8, R25 ;  /* 0x0000000804197c24 */ /* 0x004fd2000f8e0219 */
[----:B-1----:R-:W-:Y:S05]  /*00f0*/  @P0 BRA `(.L_x_202) ;  /* 0x0000000000680947 */ /* 0x002fea0003800000 */
[----:B------:R-:W0:Y:S08]  /*0100*/  LDC R3, c[0x0][0x374] ;  /* 0x0000dd00ff037b82 */ /* 0x000e300000000800 */
[----:B------:R-:W1:Y:S01]  /*0110*/  LDC.64 R4, c[0x0][0x390] ;  /* 0x0000e400ff047b82 */ /* 0x000e620000000a00 */
[----:B0-----:R-:W-:-:S04]  /*0120*/  IMAD R3, R3, UR8, R0 ;  /* 0x0000000803037c24 */ /* 0x001fc8000f8e0200 */
[----:B-1----:R-:W-:-:S05]  /*0130*/  IMAD.WIDE.U32 R4, R3, 0x30, R4 ;  /* 0x0000003003047825 */ /* 0x002fca00078e0004 */
[----:B------:R-:W2:Y:S04]  /*0140*/  LDG.E.64 R8, desc[UR6][R4.64] ;  /* 0x0000000604087981 */ /* 0x000ea8000c1e1b00 */
[----:B------:R-:W3:Y:S04]  /*0150*/  LDG.E.64 R2, desc[UR6][R4.64+0x10] ;  /* 0x0000100604027981 */ /* 0x000ee8000c1e1b00 */
[----:B------:R-:W4:Y:S01]  /*0160*/  LDG.E.64 R6, desc[UR6][R4.64+0x8] ;  /* 0x0000080604067981 */ /* 0x000f22000c1e1b00 */
[----:B------:R-:W0:Y:S01]  /*0170*/  S2UR UR5, SR_CgaCtaId ;  /* 0x00000000000579c3 */ /* 0x000e220000008800 */
[----:B------:R-:W-:-:S02]  /*0180*/  UMOV UR4, 0x400 ;  /* 0x0000040000047882 */ /* 0x000fc40000000000 */
[----:B0-----:R-:W-:Y:S01]  /*0190*/  ULEA UR4, UR5, UR4, 0x18 ;  /* 0x0000000405047291 */ /* 0x001fe2000f8ec0ff */
[----:B--2---:R-:W-:Y:S01]  /*01a0*/  SHF.R.U32.HI R0, RZ, 0x2, R9 ;  /* 0x00000002ff007819 */ /* 0x004fe20000011609 */
[----:B------:R-:W-:-:S03]  /*01b0*/  VIADD R8, R8, 0x587c5 ;  /* 0x000587c508087836 */ /* 0x000fc60000000000 */
[----:B------:R-:W-:Y:S01]  /*01c0*/  LOP3.LUT R0, R0, R9, RZ, 0x3c, !PT ;  /* 0x0000000900007212 */ /* 0x000fe200078e3cff */
[----:B---3--:R-:W-:Y:S02]  /*01d0*/  IMAD.SHL.U32 R9, R3, 0x10, RZ ;  /* 0x0000001003097824 */ /* 0x008fe400078e00ff */
[----:B------:R-:W-:Y:S02]  /*01e0*/  IMAD.MOV.U32 R11, RZ, RZ, R2 ;  /* 0x000000ffff0b7224 */ /* 0x000fe400078e0002 */
[----:B------:R-:W-:Y:S02]  /*01f0*/  IMAD.SHL.U32 R10, R0, 0x2, RZ ;  /* 0x00000002000a7824 */ /* 0x000fe400078e00ff */
[----:B------:R-:W-:-:S03]  /*0200*/  IMAD.MOV.U32 R12, RZ, RZ, R3 ;  /* 0x000000ffff0c7224 */ /* 0x000fc600078e0003 */
[----:B------:R-:W-:Y:S01]  /*0210*/  LOP3.LUT R10, R0, R10, R9, 0x96, !PT ;  /* 0x0000000a000a7212 */ /* 0x000fe200078e9609 */
[----:B----4-:R-:W-:-:S03]  /*0220*/  IMAD.MOV.U32 R9, RZ, RZ, R6 ;  /* 0x000000ffff097224 */ /* 0x010fc600078e0006 */
[----:B------:R-:W-:Y:S01]  /*0230*/  LOP3.LUT R13, R10, R3, RZ, 0x3c, !PT ;  /* 0x000000030a0d7212 */ /* 0x000fe200078e3cff */
[----:B------:R-:W-:Y:S01]  /*0240*/  IMAD.MOV.U32 R10, RZ, RZ, R7 ;  /* 0x000000ffff0a7224 */ /* 0x000fe200078e0007 */
[----:B------:R0:W-:Y:S03]  /*0250*/  STG.E.64 desc[UR6][R4.64], R8 ;  /* 0x0000000804007986 */ /* 0x0001e6000c101b06 */
[----:B------:R-:W-:Y:S01]  /*0260*/  IMAD.IADD R0, R13, 0x1, R8 ;  /* 0x000000010d007824 */ /* 0x000fe200078e0208 */
[----:B------:R0:W-:Y:S04]  /*0270*/  STG.E.64 desc[UR6][R4.64+0x10], R12 ;  /* 0x0000100c04007986 */ /* 0x0001e8000c101b06 */
[----:B------:R0:W-:Y:S04]  /*0280*/  STS [UR4], R0 ;  /* 0x00000000ff007988 */ /* 0x0001e80008000804 */
[----:B------:R0:W-:Y:S02]  /*0290*/  STG.E.64 desc[UR6][R4.64+0x8], R10 ;  /* 0x0000080a04007986 */ /* 0x0001e4000c101b06 */
.L_x_202:
[----:B------:R-:W-:Y:S05]  /*02a0*/  BSYNC.RECONVERGENT B0 ;  /* 0x0000000000007941 */ /* 0x000fea0003800200 */
.L_x_201:
[----:B------:R-:W1:Y:S08]  /*02b0*/  S2UR UR5, SR_CgaCtaId ;  /* 0x00000000000579c3 */ /* 0x000e700000008800 */
[----:B------:R-:W-:Y:S01]  /*02c0*/  BAR.SYNC.DEFER_BLOCKING 0x0 ;  /* 0x0000000000007b1d */ /* 0x000fe20000010000 */
[----:B0-----:R-:W-:Y:S01]  /*02d0*/  IMAD.MOV.U32 R11, RZ, RZ, -0x75bd8fc ;  /* 0xf8a42704ff0b7424 */ /* 0x001fe200078e00ff */
[----:B------:R-:W-:Y:S01]  /*02e0*/  ISETP.NE.AND P0, PT, R26, RZ, PT ;  /* 0x000000ff1a00720c */ /* 0x000fe20003f05270 */
[----:B------:R-:W-:-:S02]  /*02f0*/  IMAD.MOV.U32 R8, RZ, RZ, -0x23270784 ;  /* 0xdcd8f87cff087424 */ /* 0x000fc400078e00ff */
[----:B------:R-:W-:Y:S01]  /*0300*/  IMAD.MOV.U32 R5, RZ, RZ, -0x75bd8fc ;  /* 0xf8a42704ff057424 */ /* 0x000fe200078e00ff */
[----:B------:R-:W-:Y:S01]  /*0310*/  UMOV UR4, 0x400 ;  /* 0x0000040000047882 */ /* 0x000fe20000000000 */
[----:B------:R-:W-:Y:S01]  /*0320*/  BSSY.RECONVERGENT B0, `(.L_x_203) ;  /* 0x0000262000007945 */ /* 0x000fe20003800200 */
[----:B------:R-:W-:Y:S01]  /*0330*/  IMAD.MOV.U32 R6, RZ, RZ, -0x23270784 ;  /* 0xdcd8f87cff067424 */ /* 0x000fe200078e00ff */
[----:B-1----:R-:W-:-:S09]  /*0340*/  ULEA UR4, UR5, UR4, 0x18 ;  /* 0x0000000405047291 */ /* 0x002fd2000f8ec0ff */
[----:B------:R-:W0:Y:S02]  /*0350*/  LDS R0, [UR4] ;  /* 0x00000004ff007984 */ /* 0x000e240008000800 */
[----:B0-----:R-:W-:-:S05]  /*0360*/  LOP3.LUT R0, R0, 0xaad26b49, RZ, 0x3c, !PT ;  /* 0xaad26b4900007812 */ /* 0x001fca00078e3cff */
[----:B------:R-:W-:-:S04]  /*0370*/  IMAD R0, R0, 0x4182bed5, RZ ;  /* 0x4182bed500007824 */ /* 0x000fc800078e02ff */
[C---:B------:R-:W-:Y:S01]  /*0380*/  VIADD R7, R0.reuse, 0x583f19 ;  /* 0x00583f1900077836 */ /* 0x040fe20000000000 */
[C---:B------:R-:W-:Y:S01]  /*0390*/  LOP3.LUT R4, R0.reuse, 0x159a55e5, RZ, 0x3c, !PT ;  /* 0x159a55e500047812 */ /* 0x040fe200078e3cff */
[C---:B------:R-:W-:Y:S02]  /*03a0*/  VIADD R2, R0.reuse, 0xd9f6dc18 ;  /* 0xd9f6dc1800027836 */ /* 0x040fe40000000000 */
[----:B------:R-:W-:Y:S02]  /*03b0*/  VIADD R3, R0, 0x75bcd15 ;  /* 0x075bcd1500037836 */ /* 0x000fe40000000000 */
[----:B------:R-:W-:Y:S02]  /*03c0*/  IMAD.MOV.U32 R10, RZ, RZ, R4 ;  /* 0x000000ffff0a7224 */ /* 0x000fe400078e0004 */
[----:B------:R-:W-:Y:S01]  /*03d0*/  IMAD.MOV.U32 R9, RZ, RZ, R7 ;  /* 0x000000ffff097224 */ /* 0x000fe200078e0007 */
[----:B------:R0:W-:Y:S01]  /*03e0*/  STL.64 [R1], R2 ;  /* 0x0000000201007387 */ /* 0x0001e20000100a00 */
[----:B------:R-:W-:-:S03]  /*03f0*/  IMAD.MOV.U32 R0, RZ, RZ, R1 ;  /* 0x000000ffff007224 */ /* 0x000fc600078e0001 */
[----:B------:R0:W-:Y:S04]  /*0400*/  STL.64 [R1+0x8], R10 ;  /* 0x0000080a01007387 */ /* 0x0001e80000100a00 */
[----:B------:R0:W-:Y:S01]  /*0410*/  STL.64 [R1+0x10], R8 ;  /* 0x0000100801007387 */ /* 0x0001e20000100a00 */
[----:B------:R-:W-:Y:S05]  /*0420*/  @!P0 BRA `(.L_x_204) ;  /* 0x0000002400448947 */ /* 0x000fea0003800000 */
[----:B------:R-:W-:Y:S01]  /*0430*/  IMAD.MOV.U32 R14, RZ, RZ, R26 ;  /* 0x000000ffff0e7224 */ /* 0x000fe200078e001a */
[----:B------:R-:W-:Y:S01]  /*0440*/  CS2R R12, SRZ ;  /* 0x00000000000c7805 */ /* 0x000fe2000001ff00 */
[----:B------:R-:W-:Y:S02]  /*0450*/  IMAD.MOV.U32 R5, RZ, RZ, -0x75bd8fc ;  /* 0xf8a42704ff057424 */ /* 0x000fe400078e00ff */
[----:B------:R-:W-:-:S07]  /*0460*/  IMAD.MOV.U32 R6, RZ, RZ, -0x23270784 ;  /* 0xdcd8f87cff067424 */ /* 0x000fce00078e00ff */
.L_x_213:
[----:B------:R-:W-:Y:S01]  /*0470*/  LOP3.LUT R18, R14, 0x3, RZ, 0xc0, !PT ;  /* 0x000000030e127812 */ /* 0x000fe200078ec0ff */
[----:B------:R-:W-:Y:S03]  /*0480*/  BSSY.RECONVERGENT B1, `(.L_x_205) ;  /* 0x0000245000017945 */ /* 0x000fe60003800200 */
[----:B------:R-:W-:-:S04]  /*0490*/  ISETP.NE.U32.AND P0, PT, R18, RZ, PT ;  /* 0x000000ff1200720c */ /* 0x000fc80003f05070 */
[----:B------:R-:W-:-:S13]  /*04a0*/  ISETP.NE.AND.EX P0, PT, RZ, RZ, PT, P0 ;  /* 0x000000ffff00720c */ /* 0x000fda0003f05300 */
[----:B-123--:R-:W-:Y:S05]  /*04b0*/  @!P0 BRA `(.L_x_206) ;  /* 0x0000002400048947 */ /* 0x00efea0003800000 */
[----:B0-----:R-:W0:Y:S01]  /*04c0*/  LDC.64 R8, c[0x4][RZ] ;  /* 0x01000000ff087b82 */ /* 0x001e220000000a00 */
[----:B------:R-:W-:Y:S01]  /*04d0*/  IMAD.MOV.U32 R15, RZ, RZ, RZ ;  /* 0x000000ffff0f7224 */ /* 0x000fe200078e00ff */
[----:B------:R-:W-:Y:S02]  /*04e0*/  CS2R R6, SRZ ;  /* 0x0000000000067805 */ /* 0x000fe4000001ff00 */
[----:B------:R-:W-:Y:S01]  /*04f0*/  CS2R R4, SRZ ;  /* 0x0000000000047805 */ /* 0x000fe2000001ff00 */
[----:B------:R-:W-:Y:S02]  /*0500*/  IMAD.MOV.U32 R3, RZ, RZ, RZ ;  /* 0x000000ffff037224 */ /* 0x000fe400078e00ff */
[----:B0-----:R-:W-:-:S07]  /*0510*/  IMAD.WIDE.U32 R8, R12, 0xc80, R8 ;  /* 0x00000c800c087825 */ /* 0x001fce00078e0008 */
.L_x_208:
[----:B------:R-:W-:-:S06]  /*0520*/  IMAD R16, R15, 0x4, R0 ;  /* 0x000000040f107824 */ /* 0x000fcc00078e0200 */
[----:B-----5:R-:W5:Y:S01]  /*0530*/  LDL R16, [R16+0x4] ;  /* 0x0000040010107983 */ /* 0x020f620000100800 */
[----:B------:R-:W-:Y:S01]  /*0540*/  IMAD.SHL.U32 R17, R15, 0x20, RZ ;  /* 0x000000200f117824 */ /* 0x000fe200078e00ff */
[----:B------:R-:W-:-:S06]  /*0550*/  UMOV UR4, URZ ;  /* 0x000000ff00047c82 */ /* 0x000fcc0008000000 */
.L_x_207:
[----:B-----5:R-:W-:Y:S01]  /*0560*/  SHF.R.U32.HI R21, RZ, UR4, R16 ;  /* 0x00000004ff157c19 */ /* 0x020fe20008011610 */
[----:B------:R-:W-:-:S03]  /*0570*/  VIADD R10, R17, UR4 ;  /* 0x00000004110a7c36 */ /* 0x000fc60008000000 */
[----:B------:R-:W-:-:S04]  /*0580*/  LOP3.LUT R11, R21, 0x1, RZ, 0xc0, !PT ;  /* 0x00000001150b7812 */ /* 0x000fc800078ec0ff */
[----:B------:R-:W-:Y:S01]  /*0590*/  ISETP.NE.U32.AND P0, PT, R11, 0x1, PT ;  /* 0x000000010b00780c */ /* 0x000fe20003f05070 */
[----:B------:R-:W-:-:S03]  /*05a0*/  IMAD R11, R10, 0x5, RZ ;  /* 0x000000050a0b7824 */ /* 0x000fc600078e02ff */
[----:B------:R-:W-:Y:S01]  /*05b0*/  R2P PR, R21, 0x7e ;  /* 0x0000007e15007804 */ /* 0x000fe20000000000 */
[----:B------:R-:W-:-:S08]  /*05c0*/  IMAD.WIDE.U32 R10, R11, 0x4, R8 ;  /* 0x000000040b0a7825 */ /* 0x000fd000078e0008 */
[----:B------:R-:W2:Y:S04]  /*05d0*/  @!P0 LDG.E R22, desc[UR6][R10.64+0x10] ;  /* 0x000010060a168981 */ /* 0x000ea8000c1e1900 */
[----:B------:R-:W3:Y:S04]  /*05e0*/  @P1 LDG.E R28, desc[UR6][R10.64+0x24] ;  /* 0x000024060a1c1981 */ /* 0x000ee8000c1e1900 */
[----:B------:R-:W4:Y:S04]  /*05f0*/  @!P0 LDG.E R20, desc[UR6][R10.64] ;  /* 0x000000060a148981 */ /* 0x000f28000c1e1900 */
[----:B------:R-:W4:Y:S04]  /*0600*/  @!P0 LDG.E R19, desc[UR6][R10.64+0x4] ;  /* 0x000004060a138981 */ /* 0x000f28000c1e1900 */
[----:B------:R-:W4:Y:S01]  /*0610*/  @P1 LDG.E R23, desc[UR6][R10.64+0x20] ;  /* 0x000020060a171981 */ /* 0x000f22000c1e1900 */
[----:B--2---:R-:W-:-:S03]  /*0620*/  @!P0 LOP3.LUT R7, R7, R22, RZ, 0x3c, !PT ;  /* 0x0000001607078212 */ /* 0x004fc600078e3cff */
[----:B------:R-:W2:Y:S01]  /*0630*/  @P2 LDG.E R22, desc[UR6][R10.64+0x38] ;  /* 0x000038060a162981 */ /* 0x000ea2000c1e1900 */
[----:B---3--:R-:W-:-:S03]  /*0640*/  @P1 LOP3.LUT R7, R7, R28, RZ, 0x3c, !PT ;  /* 0x0000001c07071212 */ /* 0x008fc600078e3cff */
[----:B------:R-:W3:Y:S01]  /*0650*/  @P3 LDG.E R28, desc[UR6][R10.64+0x4c] ;  /* 0x00004c060a1c3981 */ /* 0x000ee2000c1e1900 */
[----:B----4-:R-:W-:-:S03]  /*0660*/  @!P0 LOP3.LUT R3, R3, R20, RZ, 0x3c, !PT ;  /* 0x0000001403038212 */ /* 0x010fc600078e3cff */
[----:B------:R-:W4:Y:S01]  /*0670*/  @!P0 LDG.E R20, desc[UR6][R10.64+0x8] ;  /* 0x000008060a148981 */ /* 0x000f22000c1e1900 */
[----:B------:R-:W-:-:S03]  /*0680*/  @!P0 LOP3.LUT R4, R4, R19, RZ, 0x3c, !PT ;  /* 0x0000001304048212 */ /* 0x000fc600078e3cff */
[----:B------:R-:W4:Y:S01]  /*0690*/  @P4 LDG.E R19, desc[UR6][R10.64+0x60] ;  /* 0x000060060a134981 */ /* 0x000f22000c1e1900 */
[----:B--2---:R-:W-:-:S03]  /*06a0*/  @P2 LOP3.LUT R7, R7, R22, RZ, 0x3c, !PT ;  /* 0x0000001607072212 */ /* 0x004fc600078e3cff */
[----:B------:R-:W2:Y:S01]  /*06b0*/  @P5 LDG.E R22, desc[UR6][R10.64+0x74] ;  /* 0x000074060a165981 */ /* 0x000ea2000c1e1900 */
[----:B---3--:R-:W-:-:S03]  /*06c0*/  @P3 LOP3.LUT R7, R7, R28, RZ, 0x3c, !PT ;  /* 0x0000001c07073212 */ /* 0x008fc600078e3cff */
[----:B------:R-:W3:Y:S01]  /*06d0*/  @P6 LDG.E R28, desc[UR6][R10.64+0x88] ;  /* 0x000088060a1c6981 */ /* 0x000ee2000c1e1900 */
[----:B----4-:R-:W-:-:S03]  /*06e0*/  @!P0 LOP3.LUT R5, R5, R20, RZ, 0x3c, !PT ;  /* 0x0000001405058212 */ /* 0x010fc600078e3cff */
[----:B------:R-:W4:Y:S01]  /*06f0*/  @P1 LDG.E R20, desc[UR6][R10.64+0x14] ;  /* 0x000014060a141981 */ /* 0x000f22000c1e1900 */
[----:B------:R-:W-:-:S03]  /*0700*/  @P4 LOP3.LUT R7, R7, R19, RZ, 0x3c, !PT ;  /* 0x0000001307074212 */ /* 0x000fc600078e3cff */
[----:B------:R-:W3:Y:S01]  /*0710*/  @!P0 LDG.E R19, desc[UR6][R10.64+0xc] ;  /* 0x00000c060a138981 */ /* 0x000ee2000c1e1900 */
[----:B--2---:R-:W-:-:S03]  /*0720*/  @P5 LOP3.LUT R7, R7, R22, RZ, 0x3c, !PT ;  /* 0x0000001607075212 */ /* 0x004fc600078e3cff */
[----:B------:R-:W2:Y:S01]  /*0730*/  @P2 LDG.E R22, desc[UR6][R10.64+0x28] ;  /* 0x000028060a162981 */ /* 0x000ea2000c1e1900 */
[----:B----4-:R-:W-:-:S03]  /*0740*/  @P1 LOP3.LUT R3, R3, R20, RZ, 0x3c, !PT ;  /* 0x0000001403031212 */ /* 0x010fc600078e3cff */
[----:B------:R-:W4:Y:S01]  /*0750*/  @P1 LDG.E R20, desc[UR6][R10.64+0x1c] ;  /* 0x00001c060a141981 */ /* 0x000f22000c1e1900 */
[----:B---3--:R-:W-:-:S03]  /*0760*/  @!P0 LOP3.LUT R6, R6, R19, RZ, 0x3c, !PT ;  /* 0x0000001306068212 */ /* 0x008fc600078e3cff */
[----:B------:R-:W3:Y:S01]  /*0770*/  @P1 LDG.E R19, desc[UR6][R10.64+0x18] ;  /* 0x000018060a131981 */ /* 0x000ee2000c1e1900 */
[----:B------:R-:W-:-:S03]  /*0780*/  @P1 LOP3.LUT R6, R6, R23, RZ, 0x3c, !PT ;  /* 0x0000001706061212 */ /* 0x000fc600078e3cff */
[----:B------:R-:W3:Y:S01]  /*0790*/  @P2 LDG.E R23, desc[UR6][R10.64+0x34] ;  /* 0x000034060a172981 */ /* 0x000ee2000c1e1900 */
[----:B--2---:R-:W-:-:S03]  /*07a0*/  @P2 LOP3.LUT R3, R3, R22, RZ, 0x3c, !PT ;  /* 0x0000001603032212 */ /* 0x004fc600078e3cff */
[----:B------:R-:W2:Y:S01]  /*07b0*/  @P3 LDG.E R22, desc[UR6][R10.64+0x3c] ;  /* 0x00003c060a163981 */ /* 0x000ea2000c1e1900 */
[----:B----4-:R-:W-:-:S03]  /*07c0*/  @P1 LOP3.LUT R5, R5, R20, RZ, 0x3c, !PT ;  /* 0x0000001405051212 */ /* 0x010fc600078e3cff */
[----:B------:R-:W4:Y:S01]  /*07d0*/  @P2 LDG.E R20, desc[UR6][R10.64+0x30] ;  /* 0x000030060a142981 */ /* 0x000f22000c1e1900 */
[----:B---3--:R-:W-:-:S03]  /*07e0*/  @P1 LOP3.LUT R4, R4, R19, RZ, 0x3c, !PT ;  /* 0x0000001304041212 */ /* 0x008fc600078e3cff */
        /* <DEDUP_REMOVED lines=25> */
[----:B------:R-:W-:Y:S02]  /*0980*/  LOP3.LUT P0, RZ, R21, 0x80, RZ, 0xc0, !PT ;  /* 0x0000008015ff7812 */ /* 0x000fe4000780c0ff */
[----:B------:R-:W-:Y:S02]  /*0990*/  @P5 LOP3.LUT R6, R6, R23, RZ, 0x3c, !PT ;  /* 0x0000001706065212 */ /* 0x000fe400078e3cff */
[----:B------:R-:W3:Y:S01]  /*09a0*/  @P6 LDG.E R23, desc[UR6][R10.64+0x84] ;  /* 0x000084060a176981 */ /* 0x000ee2000c1e1900 */
[----:B--2---:R-:W-:-:S08]  /*09b0*/  @P6 LOP3.LUT R3, R3, R22, RZ, 0x3c, !PT ;  /* 0x0000001603036212 */ /* 0x004fd000078e3cff */
        /* <DEDUP_REMOVED lines=13> */
[----:B------:R-:W-:Y:S02]  /*0a90*/  @P6 LOP3.LUT R7, R7, R28, RZ, 0x3c, !PT ;  /* 0x0000001c07076212 */ /* 0x000fe400078e3cff */
[----:B------:R-:W-:Y:S02]  /*0aa0*/  @P0 LOP3.LUT R6, R6, R23, RZ, 0x3c, !PT ;  /* 0x0000001706060212 */ /* 0x000fe400078e3cff */
[----:B--2---:R-:W-:Y:S02]  /*0ab0*/  @P0 LOP3.LUT R7, R7, R22, RZ, 0x3c, !PT ;  /* 0x0000001607070212 */ /* 0x004fe400078e3cff */
[----:B----4-:R-:W-:Y:S02]  /*0ac0*/  @P0 LOP3.LUT R5, R5, R20, RZ, 0x3c, !PT ;  /* 0x0000001405050212 */ /* 0x010fe400078e3cff */
[----:B---3--:R-:W-:Y:S02]  /*0ad0*/  @P0 LOP3.LUT R4, R4, R19, RZ, 0x3c, !PT ;  /* 0x0000001304040212 */ /* 0x008fe400078e3cff */
[----:B------:R-:W-:-:S13]  /*0ae0*/  R2P PR, R21.B1, 0x7f ;  /* 0x0000007f15007804 */ /* 0x000fda0000001000 */
[----:B------:R-:W2:Y:S04]  /*0af0*/  @P0 LDG.E R20, desc[UR6][R10.64+0xa0] ;  /* 0x0000a0060a140981 */ /* 0x000ea8000c1e1900 */
[----:B------:R-:W3:Y:S04]  /*0b00*/  @P0 LDG.E R19, desc[UR6][R10.64+0xa4] ;  /* 0x0000a4060a130981 */ /* 0x000ee8000c1e1900 */
[----:B------:R-:W4:Y:S04]  /*0b10*/  @P0 LDG.E R22, desc[UR6][R10.64+0xa8] ;  /* 0x0000a8060a160981 */ /* 0x000f28000c1e1900 */
[----:B------:R-:W4:Y:S04]  /*0b20*/  @P1 LDG.E R23, desc[UR6][R10.64+0xb8] ;  /* 0x0000b8060a171981 */ /* 0x000f28000c1e1900 */
[----:B------:R-:W4:Y:S01]  /*0b30*/  @P2 LDG.E R28, desc[UR6][R10.64+0xc8] ;  /* 0x0000c8060a1c2981 */ /* 0x000f22000c1e1900 */
[----:B--2---:R-:W-:-:S03]  /*0b40*/  @P0 LOP3.LUT R3, R3, R20, RZ, 0x3c, !PT ;  /* 0x0000001403030212 */ /* 0x004fc600078e3cff */
[----:B------:R-:W2:Y:S01]  /*0b50*/  @P0 LDG.E R20, desc[UR6][R10.64+0xb0] ;  /* 0x0000b0060a140981 */ /* 0x000ea2000c1e1900 */
[----:B---3--:R-:W-:-:S03]  /*0b60*/  @P0 LOP3.LUT R4, R4, R19, RZ, 0x3c, !PT ;  /* 0x0000001304040212 */ /* 0x008fc600078e3cff */
[----:B------:R-:W3:Y:S01]  /*0b70*/  @P0 LDG.E R19, desc[UR6][R10.64+0xac] ;  /* 0x0000ac060a130981 */ /* 0x000ee2000c1e1900 */
[----:B----4-:R-:W-:-:S03]  /*0b80*/  @P0 LOP3.LUT R5, R5, R22, RZ, 0x3c, !PT ;  /* 0x0000001605050212 */ /* 0x010fc600078e3cff */
        /* <DEDUP_REMOVED lines=13> */
[----:B------:R-:W-:Y:S02]  /*0c60*/  @P1 LOP3.LUT R4, R4, R23, RZ, 0x3c, !PT ;  /* 0x0000001704041212 */ /* 0x000fe400078e3cff */
[----:B--2---:R-:W-:Y:S02]  /*0c70*/  @P2 LOP3.LUT R5, R5, R20, RZ, 0x3c, !PT ;  /* 0x0000001405052212 */ /* 0x004fe400078e3cff */
[----:B------:R-:W2:Y:S01]  /*0c80*/  @P3 LDG.E R20, desc[UR6][R10.64+0xdc] ;  /* 0x0000dc060a143981 */ /* 0x000ea2000c1e1900 */
[----:B---3--:R-:W-:-:S03]  /*0c90*/  @P2 LOP3.LUT R4, R4, R19, RZ, 0x3c, !PT ;  /* 0x0000001304042212 */ /* 0x008fc600078e3cff */
[----:B------:R-:W3:Y:S01]  /*0ca0*/  @P3 LDG.E R19, desc[UR6][R10.64+0xe0] ;  /* 0x0000e0060a133981 */ /* 0x000ee2000c1e1900 */
[----:B----4-:R-:W-:-:S03]  /*0cb0*/  @P2 LOP3.LUT R7, R7, R22, RZ, 0x3c, !PT ;  /* 0x0000001607072212 */ /* 0x010fc600078e3cff */
[----:B------:R-:W4:Y:S01]  /*0cc0*/  @P3 LDG.E R22, desc[UR6][R10.64+0xe4] ;  /* 0x0000e4060a163981 */ /* 0x000f22000c1e1900 */
[----:B------:R-:W-:Y:S02]  /*0cd0*/  LOP3.LUT P0, RZ, R21, 0x8000, RZ, 0xc0, !PT ;  /* 0x0000800015ff7812 */ /* 0x000fe4000780c0ff */
[----:B------:R-:W-:Y:S01]  /*0ce0*/  @P2 LOP3.LUT R3, R3, R28, RZ, 0x3c, !PT ;  /* 0x0000001c03032212 */ /* 0x000fe200078e3cff */
        /* <DEDUP_REMOVED lines=8> */
[----:B------:R-:W-:-:S03]  /*0d70*/  @P2 LOP3.LUT R6, R6, R21, RZ, 0x3c, !PT ;  /* 0x0000001506062212 */ /* 0x000fc600078e3cff */
        /* <DEDUP_REMOVED lines=35> */
[----:B------:R-:W-:-:S04]  /*0fb0*/  UIADD3 UR4, UPT, UPT, UR4, 0x10, URZ ;  /* 0x0000001004047890 */ /* 0x000fc8000fffe0ff */
[----:B------:R-:W-:Y:S01]  /*0fc0*/  UISETP.NE.AND UP0, UPT, UR4, 0x20, UPT ;  /* 0x000000200400788c */ /* 0x000fe2000bf05270 */
[----:B------:R-:W-:Y:S02]  /*0fd0*/  @P0 LOP3.LUT R7, R7, R28, RZ, 0x3c, !PT ;  /* 0x0000001c07070212 */ /* 0x000fe400078e3cff */
[----:B------:R-:W-:Y:S02]  /*0fe0*/  @P0 LOP3.LUT R6, R6, R21, RZ, 0x3c, !PT ;  /* 0x0000001506060212 */ /* 0x000fe400078e3cff */
[----:B--2---:R-:W-:Y:S02]  /*0ff0*/  @P0 LOP3.LUT R3, R3, R20, RZ, 0x3c, !PT ;  /* 0x0000001403030212 */ /* 0x004fe400078e3cff */
[----:B---3--:R-:W-:Y:S02]  /*1000*/  @P0 LOP3.LUT R4, R4, R19, RZ, 0x3c, !PT ;  /* 0x0000001304040212 */ /* 0x008fe400078e3cff */
[----:B----4-:R-:W-:Y:S01]  /*1010*/  @P0 LOP3.LUT R5, R5, R22, RZ, 0x3c, !PT ;  /* 0x0000001605050212 */ /* 0x010fe200078e3cff */
[----:B------:R-:W-:Y:S06]  /*1020*/  BRA.U UP0, `(.L_x_207) ;  /* 0xfffffff5004c7547 */ /* 0x000fec000b83ffff */
[----:B------:R-:W-:-:S05]  /*1030*/  VIADD R15, R15, 0x1 ;  /* 0x000000010f0f7836 */ /* 0x000fca0000000000 */
[----:B------:R-:W-:-:S13]  /*1040*/  ISETP.NE.AND P0, PT, R15, 0x5, PT ;  /* 0x000000050f00780c */ /* 0x000fda0003f05270 */
[----:B------:R-:W-:Y:S05]  /*1050*/  @P0 BRA `(.L_x_208) ;  /* 0xfffffff400300947 */ /* 0x000fea000383ffff */
[----:B------:R1:W-:Y:S01]  /*1060*/  STL [R1+0x4], R3 ;  /* 0x0000040301007387 */ /* 0x0003e20000100800 */
[----:B------:R-:W-:-:S03]  /*1070*/  ISETP.NE.U32.AND P0, PT, R18, 0x1, PT ;  /* 0x000000011200780c */ /* 0x000fc60003f05070 */
[----:B------:R1:W-:Y:S01]  /*1080*/  STL.64 [R1+0x8], R4 ;  /* 0x0000080401007387 */ /* 0x0003e20000100a00 */
[----:B------:R-:W-:-:S03]  /*1090*/  ISETP.NE.AND.EX P0, PT, RZ, RZ, PT, P0 ;  /* 0x000000ffff00720c */ /* 0x000fc60003f05300 */
[----:B------:R1:W-:Y:S10]  /*10a0*/  STL.64 [R1+0x10], R6 ;  /* 0x0000100601007387 */ /* 0x0003f40000100a00 */
[----:B------:R-:W-:Y:S05]  /*10b0*/  @!P0 BRA `(.L_x_206) ;  /* 0x0000001800048947 */ /* 0x000fea0003800000 */
[----:B------:R-:W-:Y:S01]  /*10c0*/  UMOV UR4, URZ ;  /* 0x000000ff00047c82 */ /* 0x000fe20008000000 */
[----:B------:R-:W-:Y:S01]  /*10d0*/  UMOV UR5, URZ ;  /* 0x000000ff00057c82 */ /* 0x000fe20008000000 */
[----:B------:R-:W-:Y:S02]  /*10e0*/  IMAD.MOV.U32 R15, RZ, RZ, RZ ;  /* 0x000000ffff0f7224 */ /* 0x000fe400078e00ff */
[----:B-1----:R-:W-:Y:S02]  /*10f0*/  IMAD.MOV.U32 R3, RZ, RZ, RZ ;  /* 0x000000ffff037224 */ /* 0x002fe400078e00ff */
[----:B------:R-:W-:Y:S02]  /*1100*/  IMAD.U32 R7, RZ, RZ, UR4 ;  /* 0x00000004ff077e24 */ /* 0x000fe4000f8e00ff */
[----:B------:R-:W-:Y:S02]  /*1110*/  IMAD.U32 R6, RZ, RZ, UR5 ;  /* 0x00000005ff067e24 */ /* 0x000fe4000f8e00ff */
[----:B------:R-:W-:-:S02]  /*1120*/  IMAD.U32 R5, RZ, RZ, UR4 ;  /* 0x00000004ff057e24 */ /* 0x000fc4000f8e00ff */
[----:B------:R-:W-:-:S07]  /*1130*/  IMAD.U32 R4, RZ, RZ, UR5 ;  /* 0x00000005ff047e24 */ /* 0x000fce000f8e00ff */
.L_x_210:
[----:B------:R-:W-:-:S06]  /*1140*/  IMAD R16, R15, 0x4, R0 ;  /* 0x000000040f107824 */ /* 0x000fcc00078e0200 */
[----:B------:R-:W5:Y:S01]  /*1150*/  LDL R16, [R16+0x4] ;  /* 0x0000040010107983 */ /* 0x000f620000100800 */
[----:B------:R-:W-:Y:S01]  /*1160*/  IMAD.SHL.U32 R17, R15, 0x20, RZ ;  /* 0x000000200f117824 */ /* 0x000fe200078e00ff */
[----:B------:R-:W-:-:S06]  /*1170*/  UMOV UR4, URZ ;  /* 0x000000ff00047c82 */ /* 0x000fcc0008000000 */
.L_x_209:
        /* <DEDUP_REMOVED lines=181> */
[----:B------:R-:W-:Y:S05]  /*1cd0*/  @P0 BRA `(.L_x_206) ;  /* 0x0000000800fc0947 */ /* 0x000fea0003800000 */
[----:B------:R-:W-:Y:S01]  /*1ce0*/  UMOV UR4, URZ ;  /* 0x000000ff00047c82 */ /* 0x000fe20008000000 */
[----:B------:R-:W-:Y:S01]  /*1cf0*/  UMOV UR5, URZ ;  /* 0x000000ff00057c82 */ /* 0x000fe20008000000 */
[----:B------:R-:W-:Y:S02]  /*1d00*/  IMAD.MOV.U32 R15, RZ, RZ, RZ ;  /* 0x000000ffff0f7224 */ /* 0x000fe400078e00ff */
[----:B--2---:R-:W-:Y:S02]  /*1d10*/  IMAD.MOV.U32 R3, RZ, RZ, RZ ;  /* 0x000000ffff037224 */ /* 0x004fe400078e00ff */
[----:B------:R-:W-:Y:S02]  /*1d20*/  IMAD.U32 R7, RZ, RZ, UR4 ;  /* 0x00000004ff077e24 */ /* 0x000fe4000f8e00ff */
[----:B------:R-:W-:Y:S02]  /*1d30*/  IMAD.U32 R6, RZ, RZ, UR5 ;  /* 0x00000005ff067e24 */ /* 0x000fe4000f8e00ff */
[----:B------:R-:W-:-:S02]  /*1d40*/  IMAD.U32 R5, RZ, RZ, UR4 ;  /* 0x00000004ff057e24 */ /* 0x000fc4000f8e00ff */
[----:B------:R-:W-:-:S07]  /*1d50*/  IMAD.U32 R4, RZ, RZ, UR5 ;  /* 0x00000005ff047e24 */ /* 0x000fce000f8e00ff */
.L_x_212:
[----:B------:R-:W-:-:S06]  /*1d60*/  IMAD R16, R15, 0x4, R0 ;  /* 0x000000040f107824 */ /* 0x000fcc00078e0200 */
[----:B------:R-:W5:Y:S01]  /*1d70*/  LDL R16, [R16+0x4] ;  /* 0x0000040010107983 */ /* 0x000f620000100800 */
[----:B------:R-:W-:Y:S01]  /*1d80*/  IMAD.SHL.U32 R17, R15, 0x20, RZ ;  /* 0x000000200f117824 */ /* 0x000fe200078e00ff */
[----:B------:R-:W-:-:S06]  /*1d90*/  UMOV UR4, URZ ;  /* 0x000000ff00047c82 */ /* 0x000fcc0008000000 */
.L_x_211:
        /* <DEDUP_REMOVED lines=9> */
[----:B------:R-:W4:Y:S04]  /*1e30*/  @P2 LDG.E R28, desc[UR6][R10.64+0x38] ;  /* 0x000038060a1c2981 */ /* 0x000f28000c1e1900 */
[----:B------:R-:W4:Y:S04]  /*1e40*/  @P3 LDG.E R19, desc[UR6][R10.64+0x4c] ;  /* 0x00004c060a133981 */ /* 0x000f28000c1e1900 */
[----:B------:R-:W4:Y:S01]  /*1e50*/  @P1 LDG.E R21, desc[UR6][R10.64+0x20] ;  /* 0x000020060a151981 */ /* 0x000f22000c1e1900 */
[----:B--2---:R-:W-:-:S03]  /*1e60*/  @!P0 LOP3.LUT R7, R7, R18, RZ, 0x3c, !PT ;  /* 0x0000001207078212 */ /* 0x004fc600078e3cff */
[----:B------:R-:W2:Y:S01]  /*1e70*/  @!P0 LDG.E R18, desc[UR6][R10.64] ;  /* 0x000000060a128981 */ /* 0x000ea2000c1e1900 */
[----:B---3--:R-:W-:-:S03]  /*1e80*/  @P1 LOP3.LUT R7, R7, R22, RZ, 0x3c, !PT ;  /* 0x0000001607071212 */ /* 0x008fc600078e3cff */
[----:B------:R-:W3:Y:S01]  /*1e90*/  @P4 LDG.E R22, desc[UR6][R10.64+0x60] ;  /* 0x000060060a164981 */ /* 0x000ee2000c1e1900 */
[----:B----4-:R-:W-:-:S03]  /*1ea0*/  @P2 LOP3.LUT R7, R7, R28, RZ, 0x3c, !PT ;  /* 0x0000001c07072212 */ /* 0x010fc600078e3cff */
[----:B------:R-:W4:Y:S01]  /*1eb0*/  @P5 LDG.E R28, desc[UR6][R10.64+0x74] ;  /* 0x000074060a1c5981 */ /* 0x000f22000c1e1900 */
[----:B------:R-:W-:-:S03]  /*1ec0*/  @P3 LOP3.LUT R7, R7, R19, RZ, 0x3c, !PT ;  /* 0x0000001307073212 */ /* 0x000fc600078e3cff */
[----:B------:R-:W4:Y:S01]  /*1ed0*/  @!P0 LDG.E R19, desc[UR6][R10.64+0x4] ;  /* 0x000004060a138981 */ /* 0x000f22000c1e1900 */
[----:B--2---:R-:W-:-:S03]  /*1ee0*/  @!P0 LOP3.LUT R3, R3, R18, RZ, 0x3c, !PT ;  /* 0x0000001203038212 */ /* 0x004fc600078e3cff */
[----:B------:R-:W2:Y:S01]  /*1ef0*/  @!P0 LDG.E R18, desc[UR6][R10.64+0x8] ;  /* 0x000008060a128981 */ /* 0x000ea2000c1e1900 */
[----:B---3--:R-:W-:-:S03]  /*1f00*/  @P4 LOP3.LUT R7, R7, R22, RZ, 0x3c, !PT ;  /* 0x0000001607074212 */ /* 0x008fc600078e3cff */
[----:B------:R-:W3:Y:S01]  /*1f10*/  @P1 LDG.E R22, desc[UR6][R10.64+0x14] ;  /* 0x000014060a161981 */ /* 0x000ee2000c1e1900 */
[----:B----4-:R-:W-:-:S03]  /*1f20*/  @!P0 LOP3.LUT R4, R4, R19, RZ, 0x3c, !PT ;  /* 0x0000001304048212 */ /* 0x010fc600078e3cff */
[----:B------:R-:W4:Y:S01]  /*1f30*/  @!P0 LDG.E R19, desc[UR6][R10.64+0xc] ;  /* 0x00000c060a138981 */ /* 0x000f22000c1e1900 */
[----:B--2---:R-:W-:-:S03]  /*1f40*/  @!P0 LOP3.LUT R5, R5, R18, RZ, 0x3c, !PT ;  /* 0x0000001205058212 */ /* 0x004fc600078e3cff */
[----:B------:R-:W2:Y:S01]  /*1f50*/  @P1 LDG.E R18, desc[UR6][R10.64+0x1c] ;  /* 0x00001c060a121981 */ /* 0x000ea2000c1e1900 */
[----:B---3--:R-:W-:-:S03]  /*1f60*/  @P1 LOP3.LUT R3, R3, R22, RZ, 0x3c, !PT ;  /* 0x0000001603031212 */ /* 0x008fc600078e3cff */
[----:B------:R-:W3:Y:S01]  /*1f70*/  @P2 LDG.E R22, desc[UR6][R10.64+0x28] ;  /* 0x000028060a162981 */ /* 0x000ee2000c1e1900 */
[----:B----4-:R-:W-:-:S03]  /*1f80*/  @!P0 LOP3.LUT R6, R6, R19, RZ, 0x3c, !PT ;  /* 0x0000001306068212 */ /* 0x010fc600078e3cff */
        /* <DEDUP_REMOVED lines=33> */
[----:B------:R-:W-:Y:S02]  /*21a0*/  LOP3.LUT P0, RZ, R20, 0x80, RZ, 0xc0, !PT ;  /* 0x0000008014ff7812 */ /* 0x000fe4000780c0ff */
[----:B------:R-:W-:Y:S02]  /*21b0*/  @P5 LOP3.LUT R6, R6, R21, RZ, 0x3c, !PT ;  /* 0x0000001506065212 */ /* 0x000fe400078e3cff */
[----:B------:R-:W4:Y:S01]  /*21c0*/  @P6 LDG.E R21, desc[UR6][R10.64+0x84] ;  /* 0x000084060a156981 */ /* 0x000f22000c1e1900 */
[----:B--2---:R-:W-:-:S03]  /*21d0*/  @P5 LOP3.LUT R5, R5, R18, RZ, 0x3c, !PT ;  /* 0x0000001205055212 */ /* 0x004fc600078e3cff */
[----:B------:R-:W2:Y:S01]  /*21e0*/  @P6 LDG.E R18, desc[UR6][R10.64+0x80] ;  /* 0x000080060a126981 */ /* 0x000ea2000c1e1900 */
[----:B---3--:R-:W-:-:S04]  /*21f0*/  @P6 LOP3.LUT R3, R3, R22, RZ, 0x3c, !PT ;  /* 0x0000001603036212 */ /* 0x008fc800078e3cff */
        /* <DEDUP_REMOVED lines=14> */
[----:B------:R-:W-:Y:S02]  /*22e0*/  @P0 LOP3.LUT R6, R6, R21, RZ, 0x3c, !PT ;  /* 0x0000001506060212 */ /* 0x000fe400078e3cff */
[----:B--2---:R-:W-:Y:S02]  /*22f0*/  @P0 LOP3.LUT R5, R5, R18, RZ, 0x3c, !PT ;  /* 0x0000001205050212 */ /* 0x004fe400078e3cff */
[----:B---3--:R-:W-:Y:S02]  /*2300*/  @P0 LOP3.LUT R7, R7, R22, RZ, 0x3c, !PT ;  /* 0x0000001607070212 */ /* 0x008fe400078e3cff */
[----:B----4-:R-:W-:Y:S02]  /*2310*/  @P0 LOP3.LUT R4, R4, R19, RZ, 0x3c, !PT ;  /* 0x0000001304040212 */ /* 0x010fe400078e3cff */
[----:B------:R-:W-:-:S13]  /*2320*/  R2P PR, R20.B1, 0x7f ;  /* 0x0000007f14007804 */ /* 0x000fda0000001000 */
[----:B------:R-:W2:Y:S04]  /*2330*/  @P0 LDG.E R18, desc[UR6][R10.64+0xa0] ;  /* 0x0000a0060a120981 */ /* 0x000ea8000c1e1900 */
[----:B------:R-:W3:Y:S04]  /*2340*/  @P0 LDG.E R19, desc[UR6][R10.64+0xa4] ;  /* 0x0000a4060a130981 */ /* 0x000ee8000c1e1900 */
        /* <DEDUP_REMOVED lines=12> */
[----:B------:R-:W-:Y:S02]  /*2410*/  LOP3.LUT P0, RZ, R20, 0x8000, RZ, 0xc0, !PT ;  /* 0x0000800014ff7812 */ /* 0x000fe4000780c0ff */
[----:B---3--:R-:W-:Y:S01]  /*2420*/  @P1 LOP3.LUT R4, R4, R19, RZ, 0x3c, !PT ;  /* 0x0000001304041212 */ /* 0x008fe200078e3cff */
[----:B------:R-:W3:Y:S01]  /*2430*/  @P2 LDG.E R20, desc[UR6][R10.64+0xc8] ;  /* 0x0000c8060a142981 */ /* 0x000ee2000c1e1900 */
[----:B----4-:R-:W-:-:S03]  /*2440*/  @P1 LOP3.LUT R6, R6, R21, RZ, 0x3c, !PT ;  /* 0x0000001506061212 */ /* 0x010fc600078e3cff */
[----:B------:R-:W4:Y:S01]  /*2450*/  @P2 LDG.E R19, desc[UR6][R10.64+0xcc] ;  /* 0x0000cc060a132981 */ /* 0x000f22000c1e1900 */
[----:B------:R-:W-:-:S03]  /*2460*/  @P1 LOP3.LUT R5, R5, R22, RZ, 0x3c, !PT ;  /* 0x0000001605051212 */ /* 0x000fc600078e3cff */
        /* <DEDUP_REMOVED lines=55> */
[----:B------:R-:W-:-:S04]  /*27e0*/  UIADD3 UR4, UPT, UPT, UR4, 0x10, URZ ;  /* 0x0000001004047890 */ /* 0x000fc8000fffe0ff */
[----:B------:R-:W-:Y:S01]  /*27f0*/  UISETP.NE.AND UP0, UPT, UR4, 0x20, UPT ;  /* 0x000000200400788c */ /* 0x000fe2000bf05270 */
[----:B---3--:R-:W-:Y:S02]  /*2800*/  @P0 LOP3.LUT R3, R3, R20, RZ, 0x3c, !PT ;  /* 0x0000001403030212 */ /* 0x008fe400078e3cff */
[----:B----4-:R-:W-:Y:S02]  /*2810*/  @P0 LOP3.LUT R4, R4, R19, RZ, 0x3c, !PT ;  /* 0x0000001304040212 */ /* 0x010fe400078e3cff */
[----:B------:R-:W-:Y:S02]  /*2820*/  @P0 LOP3.LUT R5, R5, R22, RZ, 0x3c, !PT ;  /* 0x0000001605050212 */ /* 0x000fe400078e3cff */
[----:B------:R-:W-:Y:S02]  /*2830*/  @P0 LOP3.LUT R6, R6, R21, RZ, 0x3c, !PT ;  /* 0x0000001506060212 */ /* 0x000fe400078e3cff */
[----:B--2---:R-:W-:-:S04]  /*2840*/  @P6 LOP3.LUT R7, R7, R18, RZ, 0x3c, !PT ;  /* 0x0000001207076212 */ /* 0x004fc800078e3cff */
[----:B------:R-:W-:Y:S01]  /*2850*/  @P0 LOP3.LUT R7, R7, R28, RZ, 0x3c, !PT ;  /* 0x0000001c07070212 */ /* 0x000fe200078e3cff */
[----:B------:R-:W-:Y:S06]  /*2860*/  BRA.U UP0, `(.L_x_211) ;  /* 0xfffffff5004c7547 */ /* 0x000fec000b83ffff */
[----:B------:R-:W-:-:S05]  /*2870*/  VIADD R15, R15, 0x1 ;  /* 0x000000010f0f7836 */ /* 0x000fca0000000000 */
[----:B------:R-:W-:-:S13]  /*2880*/  ISETP.NE.AND P0, PT, R15, 0x5, PT ;  /* 0x000000050f00780c */ /* 0x000fda0003f05270 */
[----:B------:R-:W-:Y:S05]  /*2890*/  @P0 BRA `(.L_x_212) ;  /* 0xfffffff400300947 */ /* 0x000fea000383ffff */
[----:B------:R3:W-:Y:S04]  /*28a0*/  STL [R1+0x4], R3 ;  /* 0x0000040301007387 */ /* 0x0007e80000100800 */
[----:B------:R3:W-:Y:S04]  /*28b0*/  STL.64 [R1+0x8], R4 ;  /* 0x0000080401007387 */ /* 0x0007e80000100a00 */
[----:B------:R3:W-:Y:S02]  /*28c0*/  STL.64 [R1+0x10], R6 ;  /* 0x0000100601007387 */ /* 0x0007e40000100a00 */
.L_x_206:
[----:B------:R-:W-:Y:S05]  /*28d0*/  BSYNC.RECONVERGENT B1 ;  /* 0x0000000000017941 */ /* 0x000fea0003800200 */
.L_x_205:
[----:B------:R-:W-:Y:S01]  /*28e0*/  ISETP.GT.U32.AND P0, PT, R14, 0x3, PT ;  /* 0x000000030e00780c */ /* 0x000fe20003f04070 */
[----:B------:R-:W-:Y:S01]  /*28f0*/  VIADD R12, R12, 0x1 ;  /* 0x000000010c0c7836 */ /* 0x000fe20000000000 */
[--C-:B------:R-:W-:Y:S02]  /*2900*/  SHF.R.U64 R14, R14, 0x2, R13.reuse ;  /* 0x000000020e0e7819 */ /* 0x100fe4000000120d */
[----:B------:R-:W-:Y:S02]  /*2910*/  ISETP.GT.U32.AND.EX P0, PT, R13, RZ, PT, P0 ;  /* 0x000000ff0d00720c */ /* 0x000fe40003f04100 */
[----:B------:R-:W-:-:S11]  /*2920*/  SHF.R.U32.HI R13, RZ, 0x2, R13 ;  /* 0x00000002ff0d7819 */ /* 0x000fd6000001160d */
[----:B------:R-:W-:Y:S05]  /*2930*/  @P0 BRA `(.L_x_213) ;  /* 0xffffffd800cc0947 */ /* 0x000fea000383ffff */
.L_x_204:
[----:B------:R-:W-:Y:S05]  /*2940*/  BSYNC.RECONVERGENT B0 ;  /* 0x0000000000007941 */ /* 0x000fea0003800200 */
.L_x_203:
[----:B0-----:R-:W-:Y:S01]  /*2950*/  IMAD.MOV.U32 R10, RZ, RZ, 0x32 ;  /* 0x00000032ff0a7424 */ /* 0x001fe200078e00ff */
[----:B------:R-:W0:Y:S06]  /*2960*/  LDCU UR4, c[0x0][0x360] ;  /* 0x00006c00ff0477ac */ /* 0x000e2c0008000800 */
.L_x_219:
[----:B-----5:R-:W-:Y:S01]  /*2970*/  ISETP.GE.U32.AND P0, PT, R26, R27, PT ;  /* 0x0000001b1a00720c */ /* 0x020fe20003f06070 */
[----:B------:R-:W4:Y:S01]  /*2980*/  LDCU.64 UR8, c[0x0][0x398] ;  /* 0x00007300ff0877ac */ /* 0x000f220008000a00 */
[----:B------:R-:W-:Y:S01]  /*2990*/  BSSY.RECONVERGENT B0, `(.L_x_214) ;  /* 0x0000043000007945 */ /* 0x000fe20003800200 */
[----:B------:R-:W0:Y:S10]  /*29a0*/  LDCU.64 UR10, c[0x0][0x388] ;  /* 0x00007100ff0a77ac */ /* 0x000e340008000a00 */
[----:B------:R-:W-:Y:S05]  /*29b0*/  @P0 BRA `(.L_x_215) ;  /* 0x0000000400000947 */ /* 0x000fea0003800000 */
[----:B------:R-:W5:Y:S01]  /*29c0*/  LDC.64 R12, c[0x0][0x380] ;  /* 0x0000e000ff0c7b82 */ /* 0x000f620000000a00 */
[----:B------:R-:W-:-:S05]  /*29d0*/  IMAD R9, R24, 0x64, RZ ;  /* 0x0000006418097824 */ /* 0x000fca00078e02ff */
[----:B------:R-:W-:-:S05]  /*29e0*/  IADD3 R0, P0, PT, R9, R10, RZ ;  /* 0x0000000a09007210 */ /* 0x000fca0007f1e0ff */
[----:B------:R-:W-:Y:S01]  /*29f0*/  IMAD.X R8, RZ, RZ, RZ, P0 ;  /* 0x000000ffff087224 */ /* 0x000fe200000e06ff */
[----:B-----5:R-:W-:-:S04]  /*2a00*/  LEA R12, P0, R0, R12, 0x4 ;  /* 0x0000000c000c7211 */ /* 0x020fc800078020ff */
[----:B------:R-:W-:-:S05]  /*2a10*/  LEA.HI.X R13, R0, R13, R8, 0x4, P0 ;  /* 0x0000000d000d7211 */ /* 0x000fca00000f2408 */
[----:B------:R-:W5:Y:S01]  /*2a20*/  LDG.E R11, desc[UR6][R12.64+0x8] ;  /* 0x000008060c0b7981 */ /* 0x000f62000c1e1900 */
[----:B------:R-:W-:Y:S02]  /*2a30*/  IMAD R0, R25, 0x64, RZ ;  /* 0x0000006419007824 */ /* 0x000fe400078e02ff */
[----:B------:R-:W-:Y:S02]  /*2a40*/  IMAD.MOV.U32 R9, RZ, RZ, R3 ;  /* 0x000000ffff097224 */ /* 0x000fe400078e0003 */
[----:B------:R-:W-:Y:S01]  /*2a50*/  IMAD.MOV.U32 R8, RZ, RZ, R26 ;  /* 0x000000ffff087224 */ /* 0x000fe200078e001a */
[----:B-----5:R-:W-:-:S05]  /*2a60*/  IADD3 R11, P0, PT, R0, R11, RZ ;  /* 0x0000000b000b7210 */ /* 0x020fca0007f1e0ff */
[----:B------:R-:W-:-:S08]  /*2a70*/  IMAD.X R0, RZ, RZ, RZ, P0 ;  /* 0x000000ffff007224 */ /* 0x000fd000000e06ff */
.L_x_218:
[----:B-123--:R-:W-:-:S05]  /*2a80*/  IADD3 R3, P0, PT, R25, R8, RZ ;  /* 0x0000000819037210 */ /* 0x00efca0007f1e0ff */
[----:B0-----:R-:W-:Y:S01]  /*2a90*/  IMAD.X R12, RZ, RZ, RZ, P0 ;  /* 0x000000ffff0c7224 */ /* 0x001fe200000e06ff */
[----:B----4-:R-:W-:-:S04]  /*2aa0*/  LEA R20, P0, R3, UR8, 0x2 ;  /* 0x0000000803147c11 */ /* 0x010fc8000f8010ff */
[----:B------:R-:W-:-:S05]  /*2ab0*/  LEA.HI.X R21, R3, UR9, R12, 0x2, P0 ;  /* 0x0000000903157c11 */ /* 0x000fca00080f140c */
[----:B------:R-:W2:Y:S01]  /*2ac0*/  LDG.E R20, desc[UR6][R20.64] ;  /* 0x0000000614147981 */ /* 0x000ea2000c1e1900 */
[----:B------:R-:W1:Y:S01]  /*2ad0*/  MUFU.RCP64H R13, 50 ;  /* 0x40490000000d7908 */ /* 0x000e620000001800 */
[----:B------:R-:W-:Y:S01]  /*2ae0*/  IMAD.MOV.U32 R18, RZ, RZ, 0x0 ;  /* 0x00000000ff127424 */ /* 0x000fe200078e00ff */
[----:B------:R-:W-:Y:S01]  /*2af0*/  BSSY.RECONVERGENT B1, `(.L_x_216) ;  /* 0x0000016000017945 */ /* 0x000fe20003800200 */
[----:B------:R-:W-:Y:S02]  /*2b00*/  IMAD.MOV.U32 R19, RZ, RZ, 0x40490000 ;  /* 0x40490000ff137424 */ /* 0x000fe400078e00ff */
[----:B------:R-:W-:-:S06]  /*2b10*/  IMAD.MOV.U32 R12, RZ, RZ, 0x1 ;  /* 0x00000001ff0c7424 */ /* 0x000fcc00078e00ff */
[----:B-1----:R-:W-:-:S08]  /*2b20*/  DFMA R14, R12, -R18, 1 ;  /* 0x3ff000000c0e742b */ /* 0x002fd00000000812 */
[----:B------:R-:W-:-:S08]  /*2b30*/  DFMA R14, R14, R14, R14 ;  /* 0x0000000e0e0e722b */ /* 0x000fd0000000000e */
[----:B------:R-:W-:-:S08]  /*2b40*/  DFMA R14, R12, R14, R12 ;  /* 0x0000000e0c0e722b */ /* 0x000fd0000000000c */
[----:B------:R-:W-:-:S08]  /*2b50*/  DFMA R18, R14, -R18, 1 ;  /* 0x3ff000000e12742b */ /* 0x000fd00000000812 */
[----:B------:R-:W-:Y:S01]  /*2b60*/  DFMA R18, R14, R18, R14 ;  /* 0x000000120e12722b */ /* 0x000fe2000000000e */
[----:B--2---:R-:W1:Y:S07]  /*2b70*/  I2F.F64.U32 R12, R20 ;  /* 0x00000014000c7312 */ /* 0x004e6e0000201800 */
[----:B-1----:R-:W-:Y:S01]  /*2b80*/  DMUL R16, R12, R18 ;  /* 0x000000120c107228 */ /* 0x002fe20000000000 */
[----:B------:R-:W-:-:S07]  /*2b90*/  FSETP.GEU.AND P1, PT, |R13|, 6.5827683646048100446e-37, PT ;  /* 0x036000000d00780b */ /* 0x000fce0003f2e200 */
[----:B------:R-:W-:-:S08]  /*2ba0*/  DFMA R14, R16, -50, R12 ;  /* 0xc0490000100e782b */ /* 0x000fd0000000000c */
[----:B------:R-:W-:-:S10]  /*2bb0*/  DFMA R14, R18, R14, R16 ;  /* 0x0000000e120e722b */ /* 0x000fd40000000010 */
[----:B------:R-:W-:-:S05]  /*2bc0*/  FFMA R3, RZ, 3.140625, R15 ;  /* 0x40490000ff037823 */ /* 0x000fca000000000f */
[----:B------:R-:W-:Y:S01]  /*2bd0*/  FSETP.GT.AND P0, PT, |R3|, 1.469367938527859385e-39, PT ;  /* 0x001000000300780b */ /* 0x000fe20003f04200 */
[----:B------:R-:W-:Y:S02]  /*2be0*/  IMAD.MOV.U32 R3, RZ, RZ, R4 ;  /* 0x000000ffff037224 */ /* 0x000fe400078e0004 */
[----:B------:R-:W-:Y:S02]  /*2bf0*/  IMAD.MOV.U32 R4, RZ, RZ, R5 ;  /* 0x000000ffff047224 */ /* 0x000fe400078e0005 */
[----:B------:R-:W-:Y:S02]  /*2c00*/  IMAD.MOV.U32 R5, RZ, RZ, R6 ;  /* 0x000000ffff057224 */ /* 0x000fe400078e0006 */
[----:B------:R-:W-:-:S06]  /*2c10*/  IMAD.MOV.U32 R6, RZ, RZ, R7 ;  /* 0x000000ffff067224 */ /* 0x000fcc00078e0007 */
[----:B------:R-:W-:Y:S05]  /*2c20*/  @P0 BRA P1, `(.L_x_217) ;  /* 0x0000000000080947 */ /* 0x000fea0000800000 */
[----:B------:R-:W-:-:S07]  /*2c30*/  MOV R28, 0x2c50 ;  /* 0x00002c50001c7802 */ /* 0x000fce0000000f00 */
[----:B0-----:R-:W-:Y:S05]  /*2c40*/  CALL.REL.NOINC `($__internal_0_$__cuda_sm20_div_rn_f64_full) ;  /* 0x0000000000707944 */ /* 0x001fea0003c00000 */
.L_x_217:
[----:B0-----:R-:W-:Y:S05]  /*2c50*/  BSYNC.RECONVERGENT B1 ;  /* 0x0000000000017941 */ /* 0x001fea0003800200 */
.L_x_216:
[----:B------:R-:W-:Y:S01]  /*2c60*/  SHF.R.U32.HI R12, RZ, 0x2, R9 ;  /* 0x00000002ff0c7819 */ /* 0x000fe20000011609 */
[----:B------:R-:W-:Y:S02]  /*2c70*/  IMAD.SHL.U32 R7, R6, 0x10, RZ ;  /* 0x0000001006077824 */ /* 0x000fe400078e00ff */
[----:B------:R-:W-:Y:S01]  /*2c80*/  VIADD R2, R2, 0x587c5 ;  /* 0x000587c502027836 */ /* 0x000fe20000000000 */
[----:B------:R-:W-:Y:S01]  /*2c90*/  LOP3.LUT R12, R12, R9, RZ, 0x3c, !PT ;  /* 0x000000090c0c7212 */ /* 0x000fe200078e3cff */
[----:B------:R-:W-:-:S04]  /*2ca0*/  IMAD.MOV.U32 R16, RZ, RZ, 0x2f800000 ;  /* 0x2f800000ff107424 */ /* 0x000fc800078e00ff */
[----:B------:R-:W-:-:S05]  /*2cb0*/  IMAD.SHL.U32 R9, R12, 0x2, RZ ;  /* 0x000000020c097824 */ /* 0x000fca00078e00ff */
[----:B------:R-:W-:-:S04]  /*2cc0*/  LOP3.LUT R7, R12, R9, R7, 0x96, !PT ;  /* 0x000000090c077212 */ /* 0x000fc800078e9607 */
[----:B------:R-:W-:-:S05]  /*2cd0*/  LOP3.LUT R7, R7, R6, RZ, 0x3c, !PT ;  /* 0x0000000607077212 */ /* 0x000fca00078e3cff */
[----:B------:R-:W-:-:S05]  /*2ce0*/  IMAD.IADD R9, R7, 0x1, R2 ;  /* 0x0000000107097824 */ /* 0x000fca00078e0202 */
[----:B------:R-:W-:-:S05]  /*2cf0*/  I2FP.F32.U32 R9, R9 ;  /* 0x0000000900097245 */ /* 0x000fca0000201000 */
[----:B------:R-:W-:Y:S01]  /*2d00*/  FFMA R16, R9, R16, 1.1641532182693481445e-10 ;  /* 0x2f00000009107423 */ /* 0x000fe20000000010 */
[----:B------:R-:W-:-:S03]  /*2d10*/  IMAD.MOV.U32 R9, RZ, RZ, R3 ;  /* 0x000000ffff097224 */ /* 0x000fc600078e0003 */
[----:B------:R-:W0:Y:S02]  /*2d20*/  F2F.F64.F32 R12, R16 ;  /* 0x00000010000c7310 */ /* 0x000e240000201800 */
[----:B0-----:R-:W-:Y:S01]  /*2d30*/  DSETP.GT.AND P0, PT, R14, R12, PT ;  /* 0x0000000c0e00722a */ /* 0x001fe20003f04000 */
[----:B------:R-:W-:Y:S01]  /*2d40*/  IMAD.MOV.U32 R15, RZ, RZ, 0x31 ;  /* 0x00000031ff0f7424 */ /* 0x000fe200078e00ff */
[----:B------:R-:W-:Y:S01]  /*2d50*/  IADD3 R12, P1, P2, R11, UR10, R8 ;  /* 0x0000000a0b0c7c10 */ /* 0x000fe2000fa3e008 */
[----:B------:R-:W-:-:S03]  /*2d60*/  VIADD R8, R8, UR4 ;  /* 0x0000000408087c36 */ /* 0x000fc60008000000 */
[----:B------:R-:W-:Y:S02]  /*2d70*/  IADD3.X R13, PT, PT, R0, UR11, RZ, P1, P2 ;  /* 0x0000000b000d7c10 */ /* 0x000fe40008fe44ff */
[----:B------:R-:W-:Y:S02]  /*2d80*/  SEL R15, R15, 0x30, P0 ;  /* 0x000000300f0f7807 */ /* 0x000fe40000000000 */
[----:B------:R-:W-:-:S03]  /*2d90*/  ISETP.GE.U32.AND P0, PT, R8, R27, PT ;  /* 0x0000001b0800720c */ /* 0x000fc60003f06070 */
[----:B------:R0:W-:Y:S10]  /*2da0*/  STG.E.U8 desc[UR6][R12.64], R15 ;  /* 0x0000000f0c007986 */ /* 0x0001f4000c101106 */
[----:B------:R-:W-:Y:S05]  /*2db0*/  @!P0 BRA `(.L_x_218) ;  /* 0xfffffffc00308947 */ /* 0x000fea000383ffff */
.L_x_215:
[----:B0---4-:R-:W-:Y:S05]  /*2dc0*/  BSYNC.RECONVERGENT B0 ;  /* 0x0000000000007941 */ /* 0x011fea0003800200 */
.L_x_214:
[----:B------:R-:W-:-:S05]  /*2dd0*/  VIADD R10, R10, 0x1 ;  /* 0x000000010a0a7836 */ /* 0x000fca0000000000 */
[----:B------:R-:W-:-:S13]  /*2de0*/  ISETP.NE.AND P0, PT, R10, 0x64, PT ;  /* 0x000000640a00780c */ /* 0x000fda0003f05270 */
[----:B------:R-:W-:Y:S05]  /*2df0*/  @P0 BRA `(.L_x_219) ;  /* 0xfffffff800dc0947 */ /* 0x000fea000383ffff */
[----:B------:R-:W-:Y:S05]  /*2e00*/  EXIT ;  /* 0x000000000000794d */ /* 0x000fea0003800000 */
        .weak           $__internal_0_$__cuda_sm20_div_rn_f64_full
        .type           $__internal_0_$__cuda_sm20_div_rn_f64_full,@function
        .size           $__internal_0_$__cuda_sm20_div_rn_f64_full,(.L_x_255 - $__internal_0_$__cuda_sm20_div_rn_f64_full)
$__internal_0_$__cuda_sm20_div_rn_f64_full:
[C---:B------:R-:W-:Y:S01]  /*2e10*/  FSETP.GEU.AND P1, PT, |R13|.reuse, 1.469367938527859385e-39, PT ;  /* 0x001000000d00780b */ /* 0x040fe20003f2e200 */
[----:B------:R-:W-:Y:S01]  /*2e20*/  IMAD.MOV.U32 R29, RZ, RZ, 0x1ca00000 ;  /* 0x1ca00000ff1d7424 */ /* 0x000fe200078e00ff */
[----:B------:R-:W-:Y:S01]  /*2e30*/  LOP3.LUT R7, R13, 0x7ff00000, RZ, 0xc0, !PT ;  /* 0x7ff000000d077812 */ /* 0x000fe200078ec0ff */
[----:B------:R-:W-:Y:S01]  /*2e40*/  IMAD.MOV.U32 R15, RZ, RZ, 0x3ff90000 ;  /* 0x3ff90000ff0f7424 */ /* 0x000fe200078e00ff */
[----:B------:R-:W-:Y:S01]  /*2e50*/  BSSY.RECONVERGENT B2, `(.L_x_220) ;  /* 0x0000047000027945 */ /* 0x000fe20003800200 */
[----:B------:R-:W-:Y:S01]  /*2e60*/  IMAD.MOV.U32 R16, RZ, RZ, R12 ;  /* 0x000000ffff107224 */ /* 0x000fe200078e000c */
[----:B------:R-:W-:Y:S01]  /*2e70*/  ISETP.GE.U32.AND P0, PT, R7, 0x40400000, PT ;  /* 0x404000000700780c */ /* 0x000fe20003f06070 */
[----:B------:R-:W0:Y:S01]  /*2e80*/  MUFU.RCP64H R19, R15 ;  /* 0x0000000f00137308 */ /* 0x000e220000001800 */
[----:B------:R-:W-:Y:S02]  /*2e90*/  IMAD.MOV.U32 R14, RZ, RZ, 0x0 ;  /* 0x00000000ff0e7424 */ /* 0x000fe400078e00ff */
[----:B------:R-:W-:Y:S01]  /*2ea0*/  SEL R29, R29, 0x63400000, !P0 ;  /* 0x634000001d1d7807 */ /* 0x000fe20004000000 */
[----:B------:R-:W-:-:S03]  /*2eb0*/  IMAD.MOV.U32 R18, RZ, RZ, 0x1 ;  /* 0x00000001ff127424 */ /* 0x000fc600078e00ff */
[C-C-:B------:R-:W-:Y:S02]  /*2ec0*/  @!P1 LOP3.LUT R20, R29.reuse, 0x80000000, R13.reuse, 0xf8, !PT ;  /* 0x800000001d149812 */ /* 0x140fe400078ef80d */
[----:B------:R-:W-:Y:S02]  /*2ed0*/  LOP3.LUT R17, R29, 0x800fffff, R13, 0xf8, !PT ;  /* 0x800fffff1d117812 */ /* 0x000fe400078ef80d */
[----:B------:R-:W-:Y:S01]  /*2ee0*/  @!P1 LOP3.LUT R21, R20, 0x100000, RZ, 0xfc, !PT ;  /* 0x0010000014159812 */ /* 0x000fe200078efcff */
[----:B------:R-:W-:-:S06]  /*2ef0*/  @!P1 IMAD.MOV.U32 R20, RZ, RZ, RZ ;  /* 0x000000ffff149224 */ /* 0x000fcc00078e00ff */
[----:B------:R-:W-:Y:S02]  /*2f00*/  @!P1 DFMA R16, R16, 2, -R20 ;  /* 0x400000001010982b */ /* 0x000fe40000000814 */
[----:B0-----:R-:W-:-:S08]  /*2f10*/  DFMA R20, R18, -R14, 1 ;  /* 0x3ff000001214742b */ /* 0x001fd0000000080e */
[----:B------:R-:W-:-:S08]  /*2f20*/  DFMA R20, R20, R20, R20 ;  /* 0x000000141414722b */ /* 0x000fd00000000014 */
[----:B------:R-:W-:-:S08]  /*2f30*/  DFMA R20, R18, R20, R18 ;  /* 0x000000141214722b */ /* 0x000fd00000000012 */
[----:B------:R-:W-:-:S08]  /*2f40*/  DFMA R18, R20, -R14, 1 ;  /* 0x3ff000001412742b */ /* 0x000fd0000000080e */
[----:B------:R-:W-:-:S08]  /*2f50*/  DFMA R18, R20, R18, R20 ;  /* 0x000000121412722b */ /* 0x000fd00000000014 */
[----:B------:R-:W-:-:S08]  /*2f60*/  DMUL R20, R18, R16 ;  /* 0x0000001012147228 */ /* 0x000fd00000000000 */
[----:B------:R-:W-:-:S08]  /*2f70*/  DFMA R22, R20, -R14, R16 ;  /* 0x8000000e1416722b */ /* 0x000fd00000000010 */
[----:B------:R-:W-:Y:S01]  /*2f80*/  DFMA R22, R18, R22, R20 ;  /* 0x000000161216722b */ /* 0x000fe20000000014 */
[----:B------:R-:W-:Y:S01]  /*2f90*/  IMAD.MOV.U32 R20, RZ, RZ, R7 ;  /* 0x000000ffff147224 */ /* 0x000fe200078e0007 */
[----:B------:R-:W-:Y:S01]  /*2fa0*/  @!P1 LOP3.LUT R20, R17, 0x7ff00000, RZ, 0xc0, !PT ;  /* 0x7ff0000011149812 */ /* 0x000fe200078ec0ff */
[----:B------:R-:W-:-:S04]  /*2fb0*/  IMAD.MOV.U32 R21, RZ, RZ, 0x40400000 ;  /* 0x40400000ff157424 */ /* 0x000fc800078e00ff */
[----:B------:R-:W-:-:S05]  /*2fc0*/  VIADD R18, R20, 0xffffffff ;  /* 0xffffffff14127836 */ /* 0x000fca0000000000 */
[----:B------:R-:W-:Y:S01]  /*2fd0*/  ISETP.GT.U32.AND P0, PT, R18, 0x7feffffe, PT ;  /* 0x7feffffe1200780c */ /* 0x000fe20003f04070 */
[----:B------:R-:W-:-:S05]  /*2fe0*/  VIADD R18, R21, 0xffffffff ;  /* 0xffffffff15127836 */ /* 0x000fca0000000000 */
[----:B------:R-:W-:-:S13]  /*2ff0*/  ISETP.GT.U32.OR P0, PT, R18, 0x7feffffe, P0 ;  /* 0x7feffffe1200780c */ /* 0x000fda0000704470 */
[----:B------:R-:W-:Y:S05]  /*3000*/  @P0 BRA `(.L_x_221) ;  /* 0x0000000000680947 */ /* 0x000fea0003800000 */
[----:B------:R-:W-:-:S05]  /*3010*/  IMAD.MOV.U32 R12, RZ, RZ, 0x40400000 ;  /* 0x40400000ff0c7424 */ /* 0x000fca00078e00ff */
[----:B------:R-:W-:-:S04]  /*3020*/  VIADDMNMX R7, R7, -R12, 0xb9600000, !PT ;  /* 0xb960000007077446 */ /* 0x000fc8000780090c */
[----:B------:R-:W-:-:S05]  /*3030*/  VIMNMX R12, PT, PT, R7, 0x46a00000, PT ;  /* 0x46a00000070c7848 */ /* 0x000fca0003fe0100 */
[----:B------:R-:W-:Y:S02]  /*3040*/  IMAD.IADD R29, R12, 0x1, -R29 ;  /* 0x000000010c1d7824 */ /* 0x000fe400078e0a1d */
[----:B------:R-:W-:Y:S02]  /*3050*/  IMAD.MOV.U32 R12, RZ, RZ, RZ ;  /* 0x000000ffff0c7224 */ /* 0x000fe400078e00ff */
[----:B------:R-:W-:-:S06]  /*3060*/  VIADD R13, R29, 0x7fe00000 ;  /* 0x7fe000001d0d7836 */ /* 0x000fcc0000000000 */
[----:B------:R-:W-:-:S10]  /*3070*/  DMUL R18, R22, R12 ;  /* 0x0000000c16127228 */ /* 0x000fd40000000000 */
[----:B------:R-:W-:-:S13]  /*3080*/  FSETP.GTU.AND P0, PT, |R19|, 1.469367938527859385e-39, PT ;  /* 0x001000001300780b */ /* 0x000fda0003f0c200 */
[----:B------:R-:W-:Y:S05]  /*3090*/  @P0 BRA `(.L_x_222) ;  /* 0x0000000000880947 */ /* 0x000fea0003800000 */
[----:B------:R-:W-:-:S06]  /*30a0*/  DFMA R14, R22, -R14, R16 ;  /* 0x8000000e160e722b */ /* 0x000fcc0000000010 */
[----:B------:R-:W-:-:S04]  /*30b0*/  IMAD.MOV.U32 R14, RZ, RZ, RZ ;  /* 0x000000ffff0e7224 */ /* 0x000fc800078e00ff */
[C---:B------:R-:W-:Y:S02]  /*30c0*/  FSETP.NEU.AND P0, PT, R15.reuse, RZ, PT ;  /* 0x000000ff0f00720b */ /* 0x040fe40003f0d000 */
[----:B------:R-:W-:-:S04]  /*30d0*/  LOP3.LUT R7, R15, 0x40490000, RZ, 0x3c, !PT ;  /* 0x404900000f077812 */ /* 0x000fc800078e3cff */
[----:B------:R-:W-:-:S04]  /*30e0*/  LOP3.LUT R7, R7, 0x80000000, RZ, 0xc0, !PT ;  /* 0x8000000007077812 */ /* 0x000fc800078ec0ff */
[----:B------:R-:W-:-:S03]  /*30f0*/  LOP3.LUT R15, R7, R13, RZ, 0xfc, !PT ;  /* 0x0000000d070f7212 */ /* 0x000fc600078efcff */
[----:B------:R-:W-:Y:S05]  /*3100*/  @!P0 BRA `(.L_x_222) ;  /* 0x00000000006c8947 */ /* 0x000fea0003800000 */
[----:B------:R-:W-:Y:S01]  /*3110*/  IMAD.MOV R13, RZ, RZ, -R29 ;  /* 0x000000ffff0d7224 */ /* 0x000fe200078e0a1d */
[----:B------:R-:W-:Y:S01]  /*3120*/  DMUL.RP R14, R22, R14 ;  /* 0x0000000e160e7228 */ /* 0x000fe20000008000 */
[----:B------:R-:W-:Y:S01]  /*3130*/  IMAD.MOV.U32 R12, RZ, RZ, RZ ;  /* 0x000000ffff0c7224 */ /* 0x000fe200078e00ff */
[----:B------:R-:W-:-:S05]  /*3140*/  IADD3 R29, PT, PT, -R29, -0x43300000, RZ ;  /* 0xbcd000001d1d7810 */ /* 0x000fca0007ffe1ff */
[----:B------:R-:W-:-:S03]  /*3150*/  DFMA R12, R18, -R12, R22 ;  /* 0x8000000c120c722b */ /* 0x000fc60000000016 */
[----:B------:R-:W-:-:S07]  /*3160*/  LOP3.LUT R7, R15, R7, RZ, 0x3c, !PT ;  /* 0x000000070f077212 */ /* 0x000fce00078e3cff */
[----:B------:R-:W-:-:S04]  /*3170*/  FSETP.NEU.AND P0, PT, |R13|, R29, PT ;  /* 0x0000001d0d00720b */ /* 0x000fc80003f0d200 */
[----:B------:R-:W-:Y:S02]  /*3180*/  FSEL R18, R14, R18, !P0 ;  /* 0x000000120e127208 */ /* 0x000fe40004000000 */
[----:B------:R-:W-:Y:S01]  /*3190*/  FSEL R19, R7, R19, !P0 ;  /* 0x0000001307137208 */ /* 0x000fe20004000000 */
[----:B------:R-:W-:Y:S06]  /*31a0*/  BRA `(.L_x_222) ;  /* 0x0000000000447947 */ /* 0x000fec0003800000 */
.L_x_221:
[----:B------:R-:W-:-:S14]  /*31b0*/  DSETP.NAN.AND P0, PT, R12, R12, PT ;  /* 0x0000000c0c00722a */ /* 0x000fdc0003f08000 */
[----:B------:R-:W-:Y:S05]  /*31c0*/  @P0 BRA `(.L_x_223) ;  /* 0x0000000000340947 */ /* 0x000fea0003800000 */
[----:B------:R-:W-:Y:S01]  /*31d0*/  ISETP.NE.AND P0, PT, R20, R21, PT ;  /* 0x000000151400720c */ /* 0x000fe20003f05270 */
[----:B------:R-:W-:Y:S02]  /*31e0*/  IMAD.MOV.U32 R18, RZ, RZ, 0x0 ;  /* 0x00000000ff127424 */ /* 0x000fe400078e00ff */
[----:B------:R-:W-:-:S10]  /*31f0*/  IMAD.MOV.U32 R19, RZ, RZ, -0x80000 ;  /* 0xfff80000ff137424 */ /* 0x000fd400078e00ff */
[----:B------:R-:W-:Y:S05]  /*3200*/  @!P0 BRA `(.L_x_222) ;  /* 0x00000000002c8947 */ /* 0x000fea0003800000 */
[----:B------:R-:W-:Y:S02]  /*3210*/  ISETP.NE.AND P0, PT, R20, 0x7ff00000, PT ;  /* 0x7ff000001400780c */ /* 0x000fe40003f05270 */
[----:B------:R-:W-:Y:S02]  /*3220*/  LOP3.LUT R12, R13, 0x40490000, RZ, 0x3c, !PT ;  /* 0x404900000d0c7812 */ /* 0x000fe400078e3cff */
[----:B------:R-:W-:Y:S02]  /*3230*/  ISETP.EQ.OR P0, PT, R21, RZ, !P0 ;  /* 0x000000ff1500720c */ /* 0x000fe40004702670 */
[----:B------:R-:W-:-:S11]  /*3240*/  LOP3.LUT R19, R12, 0x80000000, RZ, 0xc0, !PT ;  /* 0x800000000c137812 */ /* 0x000fd600078ec0ff */
[----:B------:R-:W-:Y:S01]  /*3250*/  @P0 LOP3.LUT R7, R19, 0x7ff00000, RZ, 0xfc, !PT ;  /* 0x7ff0000013070812 */ /* 0x000fe200078efcff */
[----:B------:R-:W-:Y:S02]  /*3260*/  @!P0 IMAD.MOV.U32 R18, RZ, RZ, RZ ;  /* 0x000000ffff128224 */ /* 0x000fe400078e00ff */
[----:B------:R-:W-:Y:S02]  /*3270*/  @P0 IMAD.MOV.U32 R18, RZ, RZ, RZ ;  /* 0x000000ffff120224 */ /* 0x000fe400078e00ff */
[----:B------:R-:W-:Y:S01]  /*3280*/  @P0 IMAD.MOV.U32 R19, RZ, RZ, R7 ;  /* 0x000000ffff130224 */ /* 0x000fe200078e0007 */
[----:B------:R-:W-:Y:S06]  /*3290*/  BRA `(.L_x_222) ;  /* 0x0000000000087947 */ /* 0x000fec0003800000 */
.L_x_223:
[----:B------:R-:W-:Y:S01]  /*32a0*/  LOP3.LUT R19, R13, 0x80000, RZ, 0xfc, !PT ;  /* 0x000800000d137812 */ /* 0x000fe200078efcff */
[----:B------:R-:W-:-:S07]  /*32b0*/  IMAD.MOV.U32 R18, RZ, RZ, R12 ;  /* 0x000000ffff127224 */ /* 0x000fce00078e000c */
.L_x_222:
[----:B------:R-:W-:Y:S05]  /*32c0*/  BSYNC.RECONVERGENT B2 ;  /* 0x0000000000027941 */ /* 0x000fea0003800200 */
.L_x_220:
[----:B------:R-:W-:Y:S02]  /*32d0*/  IMAD.MOV.U32 R29, RZ, RZ, 0x0 ;  /* 0x00000000ff1d7424 */ /* 0x000fe400078e00ff */
[----:B------:R-:W-:Y:S02]  /*32e0*/  IMAD.MOV.U32 R14, RZ, RZ, R18 ;  /* 0x000000ffff0e7224 */ /* 0x000fe400078e0012 */
[----:B------:R-:W-:Y:S01]  /*32f0*/  IMAD.MOV.U32 R15, RZ, RZ, R19 ;  /* 0x000000ffff0f7224 */ /* 0x000fe200078e0013 */
[----:B------:R-:W-:Y:S06]  /*3300*/  RET.REL.NODEC R28 `(_Z10GA_nextGenP9IndvDTypePcP17curandStateXORWOWPKjPK9BlockTypejjj) ;  /* 0xffffffcc1c3c7950 */ /* 0x000fec0003c3ffff */
.L_x_224:
        /* <DEDUP_REMOVED lines=15> */
.L_x_255:


//--------------------- .text._Z9GA_1stGenP9IndvDTypePcP17curandStateXORWOWPK9BlockTypejj --------------------------
	.section	.text._Z9GA_1stGenP9IndvDTypePcP17curandStateXORWOWPK9BlockTypejj,"ax",@progbits
	.align	128
        .global         _Z9GA_1stGenP9IndvDTypePcP17curandStateXORWOWPK9BlockTypejj
        .type           _Z9GA_1stGenP9IndvDTypePcP17curandStateXORWOWPK9BlockTypejj,@function
        .size           _Z9GA_1stGenP9IndvDTypePcP17curandStateXORWOWPK9BlockTypejj,(.L_x_264 - _Z9GA_1stGenP9IndvDTypePcP17curandStateXORWOWPK9BlockTypejj)
        .other          _Z9GA_1stGenP9IndvDTypePcP17curandStateXORWOWPK9BlockTypejj,@"STO_CUDA_ENTRY STV_DEFAULT"
_Z9GA_1stGenP9IndvDTypePcP17curandStateXORWOWPK9BlockTypejj:
.text._Z9GA_1stGenP9IndvDTypePcP17curandStateXORWOWPK9BlockTypejj:
        /* <DEDUP_REMOVED lines=42> */
.L_x_226:
[----:B------:R-:W-:Y:S05]  /*02a0*/  BSYNC.RECONVERGENT B0 ;  /* 0x0000000000007941 */ /* 0x000fea0003800200 */
.L_x_225:
        /* <DEDUP_REMOVED lines=28> */
.L_x_237:
        /* <DEDUP_REMOVED lines=11> */
.L_x_232:
[----:B------:R-:W-:-:S06]  /*0520*/  IMAD R20, R19, 0x4, R0 ;  /* 0x0000000413147824 */ /* 0x000fcc00078e0200 */
[----:B-----5:R-:W5:Y:S01]  /*0530*/  LDL R20, [R20+0x4] ;  /* 0x0000040014147983 */ /* 0x020f620000100800 */
[----:B------:R-:W-:Y:S01]  /*0540*/  IMAD.SHL.U32 R21, R19, 0x20, RZ ;  /* 0x0000002013157824 */ /* 0x000fe200078e00ff */
[----:B------:R-:W-:-:S06]  /*0550*/  UMOV UR4, URZ ;  /* 0x000000ff00047c82 */ /* 0x000fcc0008000000 */
.L_x_231:
        /* <DEDUP_REMOVED lines=190> */
.L_x_234:
[----:B------:R-:W-:-:S06]  /*1140*/  IMAD R20, R19, 0x4, R0 ;  /* 0x0000000413147824 */ /* 0x000fcc00078e0200 */
[----:B------:R-:W5:Y:S01]  /*1150*/  LDL R20, [R20+0x4] ;  /* 0x0000040014147983 */ /* 0x000f620000100800 */
[----:B------:R-:W-:Y:S01]  /*1160*/  IMAD.SHL.U32 R21, R19, 0x20, RZ ;  /* 0x0000002013157824 */ /* 0x000fe200078e00ff */
[----:B------:R-:W-:-:S06]  /*1170*/  UMOV UR4, URZ ;  /* 0x000000ff00047c82 */ /* 0x000fcc0008000000 */
.L_x_233:
        /* <DEDUP_REMOVED lines=190> */
.L_x_236:
[----:B------:R-:W-:-:S06]  /*1d60*/  IMAD R20, R19, 0x4, R0 ;  /* 0x0000000413147824 */ /* 0x000fcc00078e0200 */
[----:B------:R-:W5:Y:S01]  /*1d70*/  LDL R20, [R20+0x4] ;  /* 0x0000040014147983 */ /* 0x000f620000100800 */
[----:B------:R-:W-:Y:S01]  /*1d80*/  IMAD.SHL.U32 R21, R19, 0x20, RZ ;  /* 0x0000002013157824 */ /* 0x000fe200078e00ff */
[----:B------:R-:W-:-:S06]  /*1d90*/  UMOV UR4, URZ ;  /* 0x000000ff00047c82 */ /* 0x000fcc0008000000 */
.L_x_235:
        /* <DEDUP_REMOVED lines=179> */
.L_x_230:
[----:B------:R-:W-:Y:S05]  /*28d0*/  BSYNC.RECONVERGENT B1 ;  /* 0x0000000000017941 */ /* 0x000fea0003800200 */
.L_x_229:
[----:B------:R-:W-:Y:S01]  /*28e0*/  ISETP.GT.U32.AND P0, PT, R18, 0x3, PT ;  /* 0x000000031200780c */ /* 0x000fe20003f04070 */
[----:B------:R-:W-:Y:S01]  /*28f0*/  VIADD R16, R16, 0x1 ;  /* 0x0000000110107836 */ /* 0x000fe20000000000 */
[--C-:B------:R-:W-:Y:S02]  /*2900*/  SHF.R.U64 R18, R18, 0x2, R17.reuse ;  /* 0x0000000212127819 */ /* 0x100fe40000001211 */
[----:B------:R-:W-:Y:S02]  /*2910*/  ISETP.GT.U32.AND.EX P0, PT, R17, RZ, PT, P0 ;  /* 0x000000ff1100720c */ /* 0x000fe40003f04100 */
[----:B------:R-:W-:-:S11]  /*2920*/  SHF.R.U32.HI R17, RZ, 0x2, R17 ;  /* 0x00000002ff117819 */ /* 0x000fd60000011611 */
[----:B------:R-:W-:Y:S05]  /*2930*/  @P0 BRA `(.L_x_237) ;  /* 0xffffffd800cc0947 */ /* 0x000fea000383ffff */
.L_x_228:
[----:B------:R-:W-:Y:S05]  /*2940*/  BSYNC.RECONVERGENT B0 ;  /* 0x0000000000007941 */ /* 0x000fea0003800200 */
.L_x_227:
[----:B------:R-:W-:Y:S01]  /*2950*/  IMAD.MOV.U32 R0, RZ, RZ, RZ ;  /* 0x000000ffff007224 */ /* 0x000fe200078e00ff */
[----:B------:R-:W4:Y:S06]  /*2960*/  LDCU UR4, c[0x0][0x360] ;  /* 0x00006c00ff0477ac */ /* 0x000f2c0008000800 */
.L_x_241:
[----:B-----5:R-:W-:Y:S01]  /*2970*/  ISETP.GE.U32.AND P0, PT, R14, R15, PT ;  /* 0x0000000f0e00720c */ /* 0x020fe20003f06070 */
[----:B------:R-:W0:Y:S01]  /*2980*/  LDCU.64 UR8, c[0x0][0x388] ;  /* 0x00007100ff0877ac */ /* 0x000e220008000a00 */
[----:B------:R-:W-:Y:S11]  /*2990*/  BSSY.RECONVERGENT B0, `(.L_x_238) ;  /* 0x0000028000007945 */ /* 0x000ff60003800200 */
[----:B------:R-:W-:Y:S05]  /*29a0*/  @P0 BRA `(.L_x_239) ;  /* 0x0000000000980947 */ /* 0x000fea0003800000 */
[----:B------:R-:W5:Y:S01]  /*29b0*/  LDC.64 R16, c[0x0][0x380] ;  /* 0x0000e000ff107b82 */ /* 0x000f620000000a00 */
[----:B0-----:R-:W-:-:S05]  /*29c0*/  IMAD R9, R12, 0x64, RZ ;  /* 0x000000640c097824 */ /* 0x001fca00078e02ff */
[----:B------:R-:W-:-:S05]  /*29d0*/  IADD3 R9, P0, PT, R9, R0, RZ ;  /* 0x0000000009097210 */ /* 0x000fca0007f1e0ff */
[----:B------:R-:W-:Y:S01]  /*29e0*/  IMAD.X R10, RZ, RZ, RZ, P0 ;  /* 0x000000ffff0a7224 */ /* 0x000fe200000e06ff */
[----:B-----5:R-:W-:-:S04]  /*29f0*/  LEA R8, P0, R9, R16, 0x4 ;  /* 0x0000001009087211 */ /* 0x020fc800078020ff */
[----:B------:R-:W-:-:S05]  /*2a00*/  LEA.HI.X R9, R9, R17, R10, 0x4, P0 ;  /* 0x0000001109097211 */ /* 0x000fca00000f240a */
[----:B------:R-:W5:Y:S01]  /*2a10*/  LDG.E R8, desc[UR6][R8.64+0x8] ;  /* 0x0000080608087981 */ /* 0x000f62000c1e1900 */
[----:B------:R-:W-:Y:S01]  /*2a20*/  IMAD R11, R13, 0x64, RZ ;  /* 0x000000640d0b7824 */ /* 0x000fe200078e02ff */
[----:B------:R-:W-:Y:S04]  /*2a30*/  BSSY.RECONVERGENT B1, `(.L_x_239) ;  /* 0x000001d000017945 */ /* 0x000fe80003800200 */
[----:B-----5:R-:W-:Y:S01]  /*2a40*/  IADD3 R10, P0, PT, R11, R8, RZ ;  /* 0x000000080b0a7210 */ /* 0x020fe20007f1e0ff */
[----:B------:R-:W-:-:S04]  /*2a50*/  IMAD.MOV.U32 R11, RZ, RZ, R14 ;  /* 0x000000ffff0b7224 */ /* 0x000fc800078e000e */
[----:B------:R-:W-:-:S08]  /*2a60*/  IMAD.X R16, RZ, RZ, RZ, P0 ;  /* 0x000000ffff107224 */ /* 0x000fd000000e06ff */
.L_x_240:
[----:B0-----:R-:W-:Y:S01]  /*2a70*/  SHF.R.U32.HI R8, RZ, 0x2, R3 ;  /* 0x00000002ff087819 */ /* 0x001fe20000011603 */
[----:B------:R-:W-:Y:S02]  /*2a80*/  VIADD R2, R2, 0x587c5 ;  /* 0x000587c502027836 */ /* 0x000fe40000000000 */
[----:B------:R-:W-:Y:S01]  /*2a90*/  IMAD.MOV.U32 R19, RZ, RZ, 0x31 ;  /* 0x00000031ff137424 */ /* 0x000fe200078e00ff */
[----:B------:R-:W-:Y:S01]  /*2aa0*/  LOP3.LUT R8, R8, R3, RZ, 0x3c, !PT ;  /* 0x0000000308087212 */ /* 0x000fe200078e3cff */
[----:B-123--:R-:W-:-:S04]  /*2ab0*/  IMAD.SHL.U32 R3, R5, 0x10, RZ ;  /* 0x0000001005037824 */ /* 0x00efc800078e00ff */
[----:B------:R-:W-:-:S05]  /*2ac0*/  IMAD.SHL.U32 R9, R8, 0x2, RZ ;  /* 0x0000000208097824 */ /* 0x000fca00078e00ff */
[----:B------:R-:W-:-:S04]  /*2ad0*/  LOP3.LUT R8, R8, R9, R3, 0x96, !PT ;  /* 0x0000000908087212 */ /* 0x000fc800078e9603 */
[----:B------:R-:W-:Y:S01]  /*2ae0*/  LOP3.LUT R17, R8, R5, RZ, 0x3c, !PT ;  /* 0x0000000508117212 */ /* 0x000fe200078e3cff */
[----:B------:R-:W-:-:S04]  /*2af0*/  IMAD.MOV.U32 R8, RZ, RZ, 0x2f800000 ;  /* 0x2f800000ff087424 */ /* 0x000fc800078e00ff */
[----:B------:R-:W-:-:S05]  /*2b00*/  IMAD.IADD R3, R17, 0x1, R2 ;  /* 0x0000000111037824 */ /* 0x000fca00078e0202 */
[----:B------:R-:W-:-:S05]  /*2b10*/  I2FP.F32.U32 R3, R3 ;  /* 0x0000000300037245 */ /* 0x000fca0000201000 */
[----:B------:R-:W-:Y:S01]  /*2b20*/  FFMA R3, R3, R8, 1.1641532182693481445e-10 ;  /* 0x2f00000003037423 */ /* 0x000fe20000000008 */
[----:B------:R-:W-:Y:S01]  /*2b30*/  IADD3 R8, P1, P2, R10, UR8, R11 ;  /* 0x000000080a087c10 */ /* 0x000fe2000fa3e00b */
[----:B----4-:R-:W-:-:S03]  /*2b40*/  VIADD R11, R11, UR4 ;  /* 0x000000040b0b7c36 */ /* 0x010fc60008000000 */
[----:B------:R-:W-:Y:S01]  /*2b50*/  FSETP.GEU.AND P0, PT, R3, 0.5, PT ;  /* 0x3f0000000300780b */ /* 0x000fe20003f0e000 */
[----:B------:R-:W-:Y:S01]  /*2b60*/  IMAD.MOV.U32 R3, RZ, RZ, R6 ;  /* 0x000000ffff037224 */ /* 0x000fe200078e0006 */
[----:B------:R-:W-:Y:S01]  /*2b70*/  IADD3.X R9, PT, PT, R16, UR9, RZ, P1, P2 ;  /* 0x0000000910097c10 */ /* 0x000fe20008fe44ff */
[----:B------:R-:W-:Y:S01]  /*2b80*/  IMAD.MOV.U32 R6, RZ, RZ, R7 ;  /* 0x000000ffff067224 */ /* 0x000fe200078e0007 */
[----:B------:R-:W-:Y:S01]  /*2b90*/  SEL R19, R19, 0x30, !P0 ;  /* 0x0000003013137807 */ /* 0x000fe20004000000 */
[----:B------:R-:W-:Y:S01]  /*2ba0*/  IMAD.MOV.U32 R7, RZ, RZ, R4 ;  /* 0x000000ffff077224 */ /* 0x000fe200078e0004 */
[----:B------:R-:W-:Y:S01]  /*2bb0*/  ISETP.GE.U32.AND P0, PT, R11, R15, PT ;  /* 0x0000000f0b00720c */ /* 0x000fe20003f06070 */
[----:B------:R-:W-:Y:S02]  /*2bc0*/  IMAD.MOV.U32 R4, RZ, RZ, R5 ;  /* 0x000000ffff047224 */ /* 0x000fe400078e0005 */
[----:B------:R0:W-:Y:S01]  /*2bd0*/  STG.E.U8 desc[UR6][R8.64], R19 ;  /* 0x0000001308007986 */ /* 0x0001e2000c101106 */
[----:B------:R-:W-:-:S09]  /*2be0*/  IMAD.MOV.U32 R5, RZ, RZ, R17 ;  /* 0x000000ffff057224 */ /* 0x000fd200078e0011 */
[----:B------:R-:W-:Y:S05]  /*2bf0*/  @!P0 BRA `(.L_x_240) ;  /* 0xfffffffc009c8947 */ /* 0x000fea000383ffff */
[----:B------:R-:W-:Y:S05]  /*2c00*/  BSYNC.RECONVERGENT B1 ;  /* 0x0000000000017941 */ /* 0x000fea0003800200 */
.L_x_239:
[----:B0---4-:R-:W-:Y:S05]  /*2c10*/  BSYNC.RECONVERGENT B0 ;  /* 0x0000000000007941 */ /* 0x011fea0003800200 */
.L_x_238:
[----:B------:R-:W-:-:S05]  /*2c20*/  VIADD R0, R0, 0x1 ;  /* 0x0000000100007836 */ /* 0x000fca0000000000 */
[----:B------:R-:W-:-:S13]  /*2c30*/  ISETP.NE.AND P0, PT, R0, 0x64, PT ;  /* 0x000000640000780c */ /* 0x000fda0003f05270 */
[----:B------:R-:W-:Y:S05]  /*2c40*/  @P0 BRA `(.L_x_241) ;  /* 0xfffffffc00480947 */ /* 0x000fea000383ffff */
[----:B------:R-:W-:Y:S05]  /*2c50*/  EXIT ;  /* 0x000000000000794d */ /* 0x000fea0003800000 */
.L_x_242:
        /* <DEDUP_REMOVED lines=10> */
.L_x_264:


//--------------------- .text._Z7GA_initP9IndvDTypePcPK9BlockTypejjj --------------------------
	.section	.text._Z7GA_initP9IndvDTypePcPK9BlockTypejjj,"ax",@progbits
	.align	128
        .global         _Z7GA_initP9IndvDTypePcPK9BlockTypejjj
        .type           _Z7GA_initP9IndvDTypePcPK9BlockTypejjj,@function
        .size           _Z7GA_initP9IndvDTypePcPK9BlockTypejjj,(.L_x_265 - _Z7GA_initP9IndvDTypePcPK9BlockTypejjj)
        .other          _Z7GA_initP9IndvDTypePcPK9BlockTypejjj,@"STO_CUDA_ENTRY STV_DEFAULT"
_Z7GA_initP9IndvDTypePcPK9BlockTypejjj:
.text._Z7GA_initP9IndvDTypePcPK9BlockTypejjj:
[----:B------:R-:W-:Y:S01]  /*0000*/  LDC R1, c[0x0][0x37c] ;  /* 0x0000df00ff017b82 */ /* 0x000fe20000000800 */
[----:B------:R-:W0:Y:S07]  /*0010*/  S2R R9, SR_TID.X ;  /* 0x0000000000097919 */ /* 0x000e2e0000002100 */
[----:B------:R-:W1:Y:S01]  /*0020*/  S2UR UR4, SR_CTAID.X ;  /* 0x00000000000479c3 */ /* 0x000e620000002500 */
[----:B------:R-:W1:Y:S07]  /*0030*/  S2R R3, SR_CTAID.Y ;  /* 0x0000000000037919 */ /* 0x000e6e0000002600 */
[----:B------:R-:W1:Y:S08]  /*0040*/  LDC R8, c[0x0][0x39c] ;  /* 0x0000e700ff087b82 */ /* 0x000e700000000800 */
[----:B------:R-:W2:Y:S01]  /*0050*/  LDC.64 R4, c[0x0][0x390] ;  /* 0x0000e400ff047b82 */ /* 0x000ea20000000a00 */
[----:B0-----:R-:W-:Y:S01]  /*0060*/  ISETP.GT.U32.AND P0, PT, R9, 0x63, PT ;  /* 0x000000630900780c */ /* 0x001fe20003f04070 */
[----:B-1----:R-:W-:-:S12]  /*0070*/  IMAD R8, R8, UR4, R3 ;  /* 0x0000000408087c24 */ /* 0x002fd8000f8e0203 */
[----:B------:R-:W-:Y:S05]  /*0080*/  @P0 EXIT ;  /* 0x000000000000094d */ /* 0x000fea0003800000 */
[----:B------:R-:W0:Y:S01]  /*0090*/  LDC R0, c[0x0][0x360] ;  /* 0x0000d800ff007b82 */ /* 0x000e220000000800 */
[----:B------:R-:W1:Y:S01]  /*00a0*/  LDCU.64 UR4, c[0x0][0x358] ;  /* 0x00006b00ff0477ac */ /* 0x000e620008000a00 */
[----:B--2---:R-:W-:Y:S01]  /*00b0*/  IMAD.WIDE.U32 R4, R3, 0x10, R4 ;  /* 0x0000001003047825 */ /* 0x004fe200078e0004 */
[----:B0-----:R-:W0:Y:S03]  /*00c0*/  I2F.U32.RP R10, R0 ;  /* 0x00000000000a7306 */ /* 0x001e260000209000 */
[----:B------:R-:W-:Y:S01]  /*00d0*/  IMAD.MOV.U32 R3, RZ, RZ, R9 ;  /* 0x000000ffff037224 */ /* 0x000fe200078e0009 */
[----:B-1----:R1:W5:Y:S01]  /*00e0*/  LDG.E R2, desc[UR4][R4.64+0xc] ;  /* 0x00000c0404027981 */ /* 0x002362000c1e1900 */
[----:B------:R-:W-:Y:S01]  /*00f0*/  ISETP.NE.U32.AND P2, PT, R0, RZ, PT ;  /* 0x000000ff0000720c */ /* 0x000fe20003f45070 */
[----:B------:R-:W-:Y:S02]  /*0100*/  BSSY.RECONVERGENT B0, `(.L_x_243) ;  /* 0x0000031000007945 */ /* 0x000fe40003800200 */
[----:B------:R-:W-:-:S04]  /*0110*/  IADD3 R9, PT, PT, R3, R0, RZ ;  /* 0x0000000003097210 */ /* 0x000fc80007ffe0ff */
[C---:B------:R-:W-:Y:S02]  /*0120*/  ISETP.GE.U32.AND P0, PT, R9.reuse, 0x64, PT ;  /* 0x000000640900780c */ /* 0x040fe40003f06070 */
[----:B-1----:R-:W-:Y:S02]  /*0130*/  VIMNMX.U32 R4, PT, PT, R9, 0x64, !PT ;  /* 0x0000006409047848 */ /* 0x002fe40007fe0000 */
[----:B------:R-:W-:Y:S01]  /*0140*/  SEL R5, RZ, 0x1, P0 ;  /* 0x00000001ff057807 */ /* 0x000fe20000000000 */
[----:B0-----:R-:W0:Y:S03]  /*0150*/  MUFU.RCP R10, R10 ;  /* 0x0000000a000a7308 */ /* 0x001e260000001000 */
[----:B------:R-:W-:Y:S01]  /*0160*/  IADD3 R9, PT, PT, R4, -R9, -R5 ;  /* 0x8000000904097210 */ /* 0x000fe20007ffe805 */
[----:B0-----:R-:W-:-:S04]  /*0170*/  VIADD R6, R10, 0xffffffe ;  /* 0x0ffffffe0a067836 */ /* 0x001fc80000000000 */
[----:B------:R0:W1:Y:S02]  /*0180*/  F2I.FTZ.U32.TRUNC.NTZ R7, R6 ;  /* 0x0000000600077305 */ /* 0x000064000021f000 */
[----:B0-----:R-:W-:Y:S02]  /*0190*/  IMAD.MOV.U32 R6, RZ, RZ, RZ ;  /* 0x000000ffff067224 */ /* 0x001fe400078e00ff */
[----:B-1----:R-:W-:-:S04]  /*01a0*/  IMAD.MOV R11, RZ, RZ, -R7 ;  /* 0x000000ffff0b7224 */ /* 0x002fc800078e0a07 */
[----:B------:R-:W-:-:S04]  /*01b0*/  IMAD R11, R11, R0, RZ ;  /* 0x000000000b0b7224 */ /* 0x000fc800078e02ff */
[----:B------:R-:W-:-:S06]  /*01c0*/  IMAD.HI.U32 R10, R7, R11, R6 ;  /* 0x0000000b070a7227 */ /* 0x000fcc00078e0006 */
[----:B------:R-:W-:-:S04]  /*01d0*/  IMAD.HI.U32 R10, R10, R9, RZ ;  /* 0x000000090a0a7227 */ /* 0x000fc800078e00ff */
[----:B------:R-:W-:-:S04]  /*01e0*/  IMAD.MOV R4, RZ, RZ, -R10 ;  /* 0x000000ffff047224 */ /* 0x000fc800078e0a0a */
[----:B------:R-:W-:-:S05]  /*01f0*/  IMAD R9, R0, R4, R9 ;  /* 0x0000000400097224 */ /* 0x000fca00078e0209 */
[----:B------:R-:W-:-:S13]  /*0200*/  ISETP.GE.U32.AND P0, PT, R9, R0, PT ;  /* 0x000000000900720c */ /* 0x000fda0003f06070 */
[----:B------:R-:W-:Y:S01]  /*0210*/  @P0 IMAD.IADD R9, R9, 0x1, -R0 ;  /* 0x0000000109090824 */ /* 0x000fe200078e0a00 */
[----:B------:R-:W-:-:S04]  /*0220*/  @P0 IADD3 R10, PT, PT, R10, 0x1, RZ ;  /* 0x000000010a0a0810 */ /* 0x000fc80007ffe0ff */
[----:B------:R-:W-:-:S13]  /*0230*/  ISETP.GE.U32.AND P1, PT, R9, R0, PT ;  /* 0x000000000900720c */ /* 0x000fda0003f26070 */
[----:B------:R-:W-:Y:S01]  /*0240*/  @P1 VIADD R10, R10, 0x1 ;  /* 0x000000010a0a1836 */ /* 0x000fe20000000000 */
[----:B------:R-:W-:-:S05]  /*0250*/  @!P2 LOP3.LUT R10, RZ, R0, RZ, 0x33, !PT ;  /* 0x00000000ff0aa212 */ /* 0x000fca00078e33ff */
[----:B------:R-:W-:-:S05]  /*0260*/  IMAD.IADD R5, R5, 0x1, R10 ;  /* 0x0000000105057824 */ /* 0x000fca00078e020a */
[C---:B------:R-:W-:Y:S02]  /*0270*/  LOP3.LUT R4, R5.reuse, 0x3, RZ, 0xc0, !PT ;  /* 0x0000000305047812 */ /* 0x040fe400078ec0ff */
[----:B------:R-:W-:Y:S02]  /*0280*/  ISETP.GE.U32.AND P0, PT, R5, 0x3, PT ;  /* 0x000000030500780c */ /* 0x000fe40003f06070 */
[----:B------:R-:W-:Y:S01]  /*0290*/  ISETP.NE.AND P1, PT, R4, 0x3, PT ;  /* 0x000000030400780c */ /* 0x000fe20003f25270 */
[----:B------:R-:W-:-:S12]  /*02a0*/  IMAD R4, R8, 0x64, RZ ;  /* 0x0000006408047824 */ /* 0x000fd800078e02ff */
[----:B------:R-:W-:Y:S05]  /*02b0*/  @!P1 BRA `(.L_x_244) ;  /* 0x0000000000549947 */ /* 0x000fea0003800000 */
[----:B------:R-:W0:Y:S01]  /*02c0*/  LDCU.64 UR6, c[0x0][0x380] ;  /* 0x00007000ff0677ac */ /* 0x000e220008000a00 */
[-C--:B------:R-:W-:Y:S01]  /*02d0*/  IADD3 R7, P2, PT, R4, R3.reuse, RZ ;  /* 0x0000000304077210 */ /* 0x080fe20007f5e0ff */
[----:B------:R-:W-:Y:S02]  /*02e0*/  VIADD R5, R5, 0x1 ;  /* 0x0000000105057836 */ /* 0x000fe40000000000 */
[C---:B-----5:R-:W-:Y:S01]  /*02f0*/  IMAD R11, R2.reuse, R3, RZ ;  /* 0x00000003020b7224 */ /* 0x060fe200078e02ff */
[----:B------:R-:W-:Y:S01]  /*0300*/  IADD3.X R8, PT, PT, RZ, RZ, RZ, P2, !PT ;  /* 0x000000ffff087210 */ /* 0x000fe200017fe4ff */
[----:B------:R-:W-:Y:S01]  /*0310*/  IMAD R10, R2, R0, RZ ;  /* 0x00000000020a7224 */ /* 0x000fe200078e02ff */
[----:B------:R-:W-:-:S05]  /*0320*/  LOP3.LUT R5, R5, 0x3, RZ, 0xc0, !PT ;  /* 0x0000000305057812 */ /* 0x000fca00078ec0ff */
[----:B------:R-:W-:Y:S02]  /*0330*/  IMAD R3, R5, R0, R3 ;  /* 0x0000000005037224 */ /* 0x000fe400078e0203 */
[----:B------:R-:W-:Y:S01]  /*0340*/  IMAD.MOV R5, RZ, RZ, -R5 ;  /* 0x000000ffff057224 */ /* 0x000fe200078e0a05 */
[----:B0-----:R-:W-:-:S04]  /*0350*/  LEA R6, P1, R7, UR6, 0x4 ;  /* 0x0000000607067c11 */ /* 0x001fc8000f8220ff */
[----:B------:R-:W-:Y:S02]  /*0360*/  IADD3 R6, P2, PT, R6, 0x8, RZ ;  /* 0x0000000806067810 */ /* 0x000fe40007f5e0ff */
[----:B------:R-:W-:-:S05]  /*0370*/  LEA.HI.X R7, R7, UR7, R8, 0x4, P1 ;  /* 0x0000000707077c11 */ /* 0x000fca00088f2408 */
[----:B------:R-:W-:-:S07]  /*0380*/  IMAD.X R7, RZ, RZ, R7, P2 ;  /* 0x000000ffff077224 */ /* 0x000fce00010e0607 */
.L_x_245:
[----:B------:R-:W-:Y:S01]  /*0390*/  VIADD R5, R5, 0x1 ;  /* 0x0000000105057836 */ /* 0x000fe20000000000 */
[----:B------:R-:W-:Y:S01]  /*03a0*/  MOV R8, R6 ;  /* 0x0000000600087202 */ /* 0x000fe20000000f00 */
[----:B------:R-:W-:-:S03]  /*03b0*/  IMAD.MOV.U32 R9, RZ, RZ, R7 ;  /* 0x000000ffff097224 */ /* 0x000fc600078e0007 */
[----:B------:R-:W-:Y:S01]  /*03c0*/  ISETP.NE.AND P1, PT, R5, RZ, PT ;  /* 0x000000ff0500720c */ /* 0x000fe20003f25270 */
[----:B------:R-:W-:Y:S01]  /*03d0*/  IMAD.WIDE.U32 R6, R0, 0x10, R8 ;  /* 0x0000001000067825 */ /* 0x000fe200078e0008 */
[----:B------:R0:W-:Y:S02]  /*03e0*/  STG.E desc[UR4][R8.64], R11 ;  /* 0x0000000b08007986 */ /* 0x0001e4000c101904 */
[----:B0-----:R-:W-:-:S09]  /*03f0*/  IADD3 R11, PT, PT, R10, R11, RZ ;  /* 0x0000000b0a0b7210 */ /* 0x001fd20007ffe0ff */
[----:B------:R-:W-:Y:S05]  /*0400*/  @P1 BRA `(.L_x_245) ;  /* 0xfffffffc00e01947 */ /* 0x000fea000383ffff */
.L_x_244:
[----:B------:R-:W-:Y:S05]  /*0410*/  BSYNC.RECONVERGENT B0 ;  /* 0x0000000000007941 */ /* 0x000fea0003800200 */
.L_x_243:
[----:B------:R-:W-:Y:S05]  /*0420*/  @!P0 EXIT ;  /* 0x000000000000894d */ /* 0x000fea0003800000 */
[C-C-:B------:R-:W-:Y:S01]  /*0430*/  IMAD R5, R0.reuse, 0x2, R3.reuse ;  /* 0x0000000200057824 */ /* 0x140fe200078e0203 */
[----:B------:R-:W0:Y:S01]  /*0440*/  LDCU.64 UR6, c[0x0][0x380] ;  /* 0x00007000ff0677ac */ /* 0x000e220008000a00 */
[----:B------:R-:W-:Y:S02]  /*0450*/  IMAD R17, R0, 0x3, R3 ;  /* 0x0000000300117824 */ /* 0x000fe400078e0203 */
[----:B------:R-:W-:Y:S02]  /*0460*/  IMAD.IADD R21, R3, 0x1, R0 ;  /* 0x0000000103157824 */ /* 0x000fe400078e0200 */
[C---:B-----5:R-:W-:Y:S02]  /*0470*/  IMAD R18, R2.reuse, R0, RZ ;  /* 0x0000000002127224 */ /* 0x060fe400078e02ff */
[C---:B------:R-:W-:Y:S02]  /*0480*/  IMAD R25, R2.reuse, R3, RZ ;  /* 0x0000000302197224 */ /* 0x040fe400078e02ff */
[----:B------:R-:W-:-:S02]  /*0490*/  IMAD R15, R2, R5, RZ ;  /* 0x00000005020f7224 */ /* 0x000fc400078e02ff */
[C---:B------:R-:W-:Y:S02]  /*04a0*/  IMAD R19, R2.reuse, R17, RZ ;  /* 0x0000001102137224 */ /* 0x040fe400078e02ff */
[----:B------:R-:W-:-:S07]  /*04b0*/  IMAD R23, R2, R21, RZ ;  /* 0x0000001502177224 */ /* 0x000fce00078e02ff */
.L_x_246:
[-C--:B------:R-:W-:Y:S02]  /*04c0*/  IADD3 R2, P0, PT, R4, R3.reuse, RZ ;  /* 0x0000000304027210 */ /* 0x080fe40007f1e0ff */
[--C-:B------:R-:W-:Y:S02]  /*04d0*/  IADD3 R3, PT, PT, R0, R3, R0.reuse ;  /* 0x0000000300037210 */ /* 0x100fe40007ffe000 */
[----:B------:R-:W-:Y:S02]  /*04e0*/  IADD3.X R7, PT, PT, RZ, RZ, RZ, P0, !PT ;  /* 0x000000ffff077210 */ /* 0x000fe400007fe4ff */
[----:B------:R-:W-:Y:S01]  /*04f0*/  IADD3 R11, P0, PT, R4, R5, RZ ;  /* 0x00000005040b7210 */ /* 0x000fe20007f1e0ff */
[----:B------:R-:W-:Y:S01]  /*0500*/  IMAD R5, R0, 0x4, R5 ;  /* 0x0000000400057824 */ /* 0x000fe200078e0205 */
[----:B0-----:R-:W-:Y:S02]  /*0510*/  LEA R6, P1, R2, UR6, 0x4 ;  /* 0x0000000602067c11 */ /* 0x001fe4000f8220ff */
[----:B------:R-:W-:Y:S01]  /*0520*/  IADD3 R3, PT, PT, R0, R3, R0 ;  /* 0x0000000300037210 */ /* 0x000fe20007ffe000 */
[----:B------:R-:W-:Y:S01]  /*0530*/  IMAD.X R14, RZ, RZ, RZ, P0 ;  /* 0x000000ffff0e7224 */ /* 0x000fe200000e06ff */
[----:B------:R-:W-:-:S02]  /*0540*/  LEA R10, P0, R11, UR6, 0x4 ;  /* 0x000000060b0a7c11 */ /* 0x000fc4000f8020ff */
[----:B------:R-:W-:Y:S01]  /*0550*/  IADD3 R9, P2, PT, R4, R21, RZ ;  /* 0x0000001504097210 */ /* 0x000fe20007f5e0ff */
[----:B------:R-:W-:Y:S01]  /*0560*/  IMAD R21, R0, 0x4, R21 ;  /* 0x0000000400157824 */ /* 0x000fe200078e0215 */
[----:B------:R-:W-:Y:S02]  /*0570*/  LEA.HI.X R7, R2, UR7, R7, 0x4, P1 ;  /* 0x0000000702077c11 */ /* 0x000fe400088f2407 */
[----:B------:R-:W-:Y:S01]  /*0580*/  LEA.HI.X R11, R11, UR7, R14, 0x4, P0 ;  /* 0x000000070b0b7c11 */ /* 0x000fe200080f240e */
[----:B------:R-:W-:Y:S01]  /*0590*/  IMAD.X R16, RZ, RZ, RZ, P2 ;  /* 0x000000ffff107224 */ /* 0x000fe200010e06ff */
[----:B------:R-:W-:Y:S01]  /*05a0*/  IADD3 R2, P1, PT, R4, R17, RZ ;  /* 0x0000001104027210 */ /* 0x000fe20007f3e0ff */
[----:B------:R0:W-:Y:S01]  /*05b0*/  STG.E desc[UR4][R6.64+0x8], R25 ;  /* 0x0000081906007986 */ /* 0x0001e2000c101904 */
[----:B------:R-:W-:Y:S02]  /*05c0*/  ISETP.GE.U32.AND P0, PT, R3, 0x64, PT ;  /* 0x000000640300780c */ /* 0x000fe40003f06070 */
[----:B------:R-:W-:-:S02]  /*05d0*/  LEA R8, P2, R9, UR6, 0x4 ;  /* 0x0000000609087c11 */ /* 0x000fc4000f8420ff */
[----:B------:R-:W-:Y:S02]  /*05e0*/  IADD3.X R13, PT, PT, RZ, RZ, RZ, P1, !PT ;  /* 0x000000ffff0d7210 */ /* 0x000fe40000ffe4ff */
[C---:B------:R-:W-:Y:S02]  /*05f0*/  LEA R12, P1, R2.reuse, UR6, 0x4 ;  /* 0x00000006020c7c11 */ /* 0x040fe4000f8220ff */
[----:B------:R-:W-:Y:S02]  /*0600*/  LEA.HI.X R9, R9, UR7, R16, 0x4, P2 ;  /* 0x0000000709097c11 */ /* 0x000fe400090f2410 */
[----:B------:R-:W-:Y:S01]  /*0610*/  LEA.HI.X R13, R2, UR7, R13, 0x4, P1 ;  /* 0x00000007020d7c11 */ /* 0x000fe200088f240d */
[----:B0-----:R-:W-:Y:S01]  /*0620*/  IMAD R25, R18, 0x4, R25 ;  /* 0x0000000412197824 */ /* 0x001fe200078e0219 */
[----:B------:R-:W-:Y:S01]  /*0630*/  LEA R17, R0, R17, 0x2 ;  /* 0x0000001100117211 */ /* 0x000fe200078e10ff */
[----:B------:R0:W-:Y:S04]  /*0640*/  STG.E desc[UR4][R8.64+0x8], R23 ;  /* 0x0000081708007986 */ /* 0x0001e8000c101904 */
[----:B------:R1:W-:Y:S04]  /*0650*/  STG.E desc[UR4][R10.64+0x8], R15 ;  /* 0x0000080f0a007986 */ /* 0x0003e8000c101904 */
[----:B------:R2:W-:Y:S01]  /*0660*/  STG.E desc[UR4][R12.64+0x8], R19 ;  /* 0x000008130c007986 */ /* 0x0005e2000c101904 */
[C---:B0-----:R-:W-:Y:S01]  /*0670*/  IMAD R23, R18.reuse, 0x4, R23 ;  /* 0x0000000412177824 */ /* 0x041fe200078e0217 */
[C---:B-1----:R-:W-:Y:S01]  /*0680*/  LEA R15, R18.reuse, R15, 0x2 ;  /* 0x0000000f120f7211 */ /* 0x042fe200078e10ff */
[----:B--2---:R-:W-:Y:S01]  /*0690*/  IMAD R19, R18, 0x4, R19 ;  /* 0x0000000412137824 */ /* 0x004fe200078e0213 */
[----:B------:R-:W-:Y:S06]  /*06a0*/  @!P0 BRA `(.L_x_246) ;  /* 0xfffffffc00848947 */ /* 0x000fec000383ffff */
[----:B------:R-:W-:Y:S05]  /*06b0*/  EXIT ;  /* 0x000000000000794d */ /* 0x000fea0003800000 */
.L_x_247:
        /* <DEDUP_REMOVED lines=12> */
.L_x_265:


//--------------------- .text._Z15init_randstatesjP17curandStateXORWOW --------------------------
	.section	.text._Z15init_randstatesjP17curandStateXORWOW,"ax",@progbits
	.align	128
        .global         _Z15init_randstatesjP17curandStateXORWOW
        .type           _Z15init_randstatesjP17curandStateXORWOW,@function
        .size           _Z15init_randstatesjP17curandStateXORWOW,(.L_x_266 - _Z15init_randstatesjP17curandStateXORWOW)
        .other          _Z15init_randstatesjP17curandStateXORWOW,@"STO_CUDA_ENTRY STV_DEFAULT"
_Z15init_randstatesjP17curandStateXORWOW:
.text._Z15init_randstatesjP17curandStateXORWOW:
[----:B------:R-:W-:Y:S01]  /*0000*/  LDC R1, c[0x0][0x37c] ;  /* 0x0000df00ff017b82 */ /* 0x000fe20000000800 */
[----:B------:R-:W0:Y:S07]  /*0010*/  S2R R3, SR_CTAID.Y ;  /* 0x0000000000037919 */ /* 0x000e2e0000002600 */
[----:B------:R-:W0:Y:S01]  /*0020*/  S2UR UR4, SR_CTAID.X ;  /* 0x00000000000479c3 */ /* 0x000e220000002500 */
[----:B------:R-:W1:Y:S01]  /*0030*/  LDCU.64 UR6, c[0x0][0x358] ;  /* 0x00006b00ff0677ac */ /* 0x000e620008000a00 */
[----:B------:R-:W-:-:S02]  /*0040*/  IMAD.MOV.U32 R9, RZ, RZ, -0x75bd8fc ;  /* 0xf8a42704ff097424 */ /* 0x000fc400078e00ff */
[----:B------:R-:W-:-:S04]  /*0050*/  IMAD.MOV.U32 R10, RZ, RZ, -0x23270784 ;  /* 0xdcd8f87cff0a7424 */ /* 0x000fc800078e00ff */
[----:B------:R-:W0:Y:S08]  /*0060*/  LDC R0, c[0x0][0x374] ;  /* 0x0000dd00ff007b82 */ /* 0x000e300000000800 */
[----:B------:R-:W2:Y:S08]  /*0070*/  LDC R2, c[0x0][0x380] ;  /* 0x0000e000ff027b82 */ /* 0x000eb00000000800 */
[----:B------:R-:W3:Y:S01]  /*0080*/  LDC.64 R6, c[0x0][0x388] ;  /* 0x0000e200ff067b82 */ /* 0x000ee20000000a00 */
[----:B0-----:R-:W-:-:S05]  /*0090*/  IMAD R0, R0, UR4, R3 ;  /* 0x0000000400007c24 */ /* 0x001fca000f8e0203 */
[----:B------:R-:W-:Y:S02]  /*00a0*/  ISETP.NE.AND P0, PT, R0, RZ, PT ;  /* 0x000000ff0000720c */ /* 0x000fe40003f05270 */
[----:B--2---:R-:W-:-:S05]  /*00b0*/  LOP3.LUT R2, R2, 0xaad26b49, RZ, 0x3c, !PT ;  /* 0xaad26b4902027812 */ /* 0x004fca00078e3cff */
[----:B------:R-:W-:Y:S02]  /*00c0*/  IMAD R2, R2, 0x4182bed5, RZ ;  /* 0x4182bed502027824 */ /* 0x000fe400078e02ff */
[----:B---3--:R-:W-:-:S03]  /*00d0*/  IMAD.WIDE.U32 R6, R0, 0x30, R6 ;  /* 0x0000003000067825 */ /* 0x008fc600078e0006 */
[C---:B------:R-:W-:Y:S01]  /*00e0*/  LOP3.LUT R8, R2.reuse, 0x159a55e5, RZ, 0x3c, !PT ;  /* 0x159a55e502087812 */ /* 0x040fe200078e3cff */
[C---:B------:R-:W-:Y:S02]  /*00f0*/  VIADD R4, R2.reuse, 0xd9f6dc18 ;  /* 0xd9f6dc1802047836 */ /* 0x040fe40000000000 */
[C---:B------:R-:W-:Y:S02]  /*0100*/  VIADD R5, R2.reuse, 0x75bcd15 ;  /* 0x075bcd1502057836 */ /* 0x040fe40000000000 */
[----:B-1----:R0:W-:Y:S01]  /*0110*/  STG.E.64 desc[UR6][R6.64+0x8], R8 ;  /* 0x0000080806007986 */ /* 0x0021e2000c101b06 */
[----:B------:R-:W-:-:S03]  /*0120*/  VIADD R11, R2, 0x583f19 ;  /* 0x00583f19020b7836 */ /* 0x000fc60000000000 */
[----:B------:R0:W-:Y:S04]  /*0130*/  STG.E.64 desc[UR6][R6.64], R4 ;  /* 0x0000000406007986 */ /* 0x0001e8000c101b06 */
[----:B------:R0:W-:Y:S01]  /*0140*/  STG.E.64 desc[UR6][R6.64+0x10], R10 ;  /* 0x0000100a06007986 */ /* 0x0001e2000c101b06 */
[----:B------:R-:W-:Y:S05]  /*0150*/  @!P0 BRA `(.L_x_248) ;  /* 0x0000000c00348947 */ /* 0x000fea0003800000 */
[----:B------:R-:W-:-:S07]  /*0160*/  CS2R R12, SRZ ;  /* 0x00000000000c7805 */ /* 0x000fce000001ff00 */
.L_x_253:
[----:B-1----:R-:W-:-:S04]  /*0170*/  LOP3.LUT R2, R0, 0x3, RZ, 0xc0, !PT ;  /* 0x0000000300027812 */ /* 0x002fc800078ec0ff */
[----:B------:R-:W-:-:S04]  /*0180*/  ISETP.NE.U32.AND P0, PT, R2, RZ, PT ;  /* 0x000000ff0200720c */ /* 0x000fc80003f05070 */
[----:B------:R-:W-:-:S13]  /*0190*/  ISETP.NE.AND.EX P0, PT, RZ, RZ, PT, P0 ;  /* 0x000000ffff00720c */ /* 0x000fda0003f05300 */
[----:B------:R-:W-:Y:S05]  /*01a0*/  @!P0 BRA `(.L_x_249) ;  /* 0x0000000c00088947 */ /* 0x000fea0003800000 */
[----:B0-----:R-:W0:Y:S01]  /*01b0*/  LDC.64 R8, c[0x4][RZ] ;  /* 0x01000000ff087b82 */ /* 0x001e220000000a00 */
[----:B------:R-:W-:Y:S01]  /*01c0*/  UMOV UR4, URZ ;  /* 0x000000ff00047c82 */ /* 0x000fe20008000000 */
[----:B0-----:R-:W-:-:S07]  /*01d0*/  IMAD.WIDE.U32 R8, R12, 0xc80, R8 ;  /* 0x00000c800c087825 */ /* 0x001fce00078e0008 */
.L_x_252:
[----:B-1----:R-:W-:Y:S01]  /*01e0*/  IMAD.MOV.U32 R15, RZ, RZ, RZ ;  /* 0x000000ffff0f7224 */ /* 0x002fe200078e00ff */
[----:B------:R-:W-:Y:S01]  /*01f0*/  CS2R R2, SRZ ;  /* 0x0000000000027805 */ /* 0x000fe2000001ff00 */
[----:B------:R-:W-:Y:S01]  /*0200*/  IMAD.MOV.U32 R17, RZ, RZ, RZ ;  /* 0x000000ffff117224 */ /* 0x000fe200078e00ff */
[----:B------:R-:W-:-:S07]  /*0210*/  CS2R R4, SRZ ;  /* 0x0000000000047805 */ /* 0x000fce000001ff00 */
.L_x_251:
[----:B------:R-:W-:-:S05]  /*0220*/  IMAD.WIDE.U32 R10, R17, 0x4, R6 ;  /* 0x00000004110a7825 */ /* 0x000fca00078e0006 */
[----:B------:R0:W5:Y:S01]  /*0230*/  LDG.E R14, desc[UR6][R10.64+0x4] ;  /* 0x000004060a0e7981 */ /* 0x000162000c1e1900 */
[----:B------:R-:W-:-:S07]  /*0240*/  IMAD.MOV.U32 R19, RZ, RZ, RZ ;  /* 0x000000ffff137224 */ /* 0x000fce00078e00ff */
.L_x_250:
[----:B-----5:R-:W-:Y:S01]  /*0250*/  SHF.R.U32.HI R22, RZ, R19, R14 ;  /* 0x00000013ff167219 */ /* 0x020fe2000001160e */
[----:B0-----:R-:W-:-:S03]  /*0260*/  IMAD.SHL.U32 R10, R17, 0x20, RZ ;  /* 0x00000020110a7824 */ /* 0x001fc600078e00ff */
[----:B------:R-:W-:Y:S01]  /*0270*/  LOP3.LUT R11, R22, 0x1, RZ, 0xc0, !PT ;  /* 0x00000001160b7812 */ /* 0x000fe200078ec0ff */
[----:B------:R-:W-:-:S03]  /*0280*/  IMAD.IADD R10, R10, 0x1, R19 ;  /* 0x000000010a0a7824 */ /* 0x000fc600078e0213 */
        /* <DEDUP_REMOVED lines=8> */
[----:B------:R-:W4:Y:S04]  /*0310*/  @!P0 LDG.E R18, desc[UR6][R10.64+0x10] ;  /* 0x000010060a128981 */ /* 0x000f28000c1e1900 */
[----:B------:R-:W4:Y:S04]  /*0320*/  @P4 LDG.E R23, desc[UR6][R10.64+0x50] ;  /* 0x000050060a174981 */ /* 0x000f28000c1e1900 */
[----:B------:R-:W4:Y:S04]  /*0330*/  @P1 LDG.E R24, desc[UR6][R10.64+0x24] ;  /* 0x000024060a181981 */ /* 0x000f28000c1e1900 */
[----:B------:R-:W4:Y:S04]  /*0340*/  @P2 LDG.E R28, desc[UR6][R10.64+0x38] ;  /* 0x000038060a1c2981 */ /* 0x000f28000c1e1900 */
[----:B------:R-:W4:Y:S04]  /*0350*/  @P1 LDG.E R25, desc[UR6][R10.64+0x18] ;  /* 0x000018060a191981 */ /* 0x000f28000c1e1900 */
[----:B------:R-:W4:Y:S01]  /*0360*/  @P1 LDG.E R27, desc[UR6][R10.64+0x20] ;  /* 0x000020060a1b1981 */ /* 0x000f22000c1e1900 */
[----:B--2---:R-:W-:-:S03]  /*0370*/  @!P0 LOP3.LUT R15, R15, R16, RZ, 0x3c, !PT ;  /* 0x000000100f0f8212 */ /* 0x004fc600078e3cff */
[----:B------:R-:W2:Y:S01]  /*0380*/  @!P0 LDG.E R16, desc[UR6][R10.64+0x8] ;  /* 0x000008060a108981 */ /* 0x000ea2000c1e1900 */
[----:B---3--:R-:W-:-:S03]  /*0390*/  @P1 LOP3.LUT R15, R15, R20, RZ, 0x3c, !PT ;  /* 0x000000140f0f1212 */ /* 0x008fc600078e3cff */
[----:B------:R-:W3:Y:S01]  /*03a0*/  @P3 LDG.E R20, desc[UR6][R10.64+0x4c] ;  /* 0x00004c060a143981 */ /* 0x000ee2000c1e1900 */
[----:B----4-:R-:W-:-:S04]  /*03b0*/  @P2 LOP3.LUT R15, R15, R26, RZ, 0x3c, !PT ;  /* 0x0000001a0f0f2212 */ /* 0x010fc800078e3cff */
[----:B------:R-:W-:Y:S02]  /*03c0*/  @P3 LOP3.LUT R15, R15, R21, RZ, 0x3c, !PT ;  /* 0x000000150f0f3212 */ /* 0x000fe400078e3cff */
[----:B------:R-:W4:Y:S01]  /*03d0*/  @!P0 LDG.E R21, desc[UR6][R10.64+0x4] ;  /* 0x000004060a158981 */ /* 0x000f22000c1e1900 */
[----:B------:R-:W-:-:S03]  /*03e0*/  @!P0 LOP3.LUT R3, R3, R18, RZ, 0x3c, !PT ;  /* 0x0000001203038212 */ /* 0x000fc600078e3cff */
[----:B------:R-:W4:Y:S01]  /*03f0*/  @P1 LDG.E R18, desc[UR6][R10.64+0x1c] ;  /* 0x00001c060a121981 */ /* 0x000f22000c1e1900 */
[----:B------:R-:W-:-:S03]  /*0400*/  @P4 LOP3.LUT R15, R15, R23, RZ, 0x3c, !PT ;  /* 0x000000170f0f4212 */ /* 0x000fc600078e3cff */
[----:B------:R-:W4:Y:S01]  /*0410*/  @!P0 LDG.E R23, desc[UR6][R10.64+0xc] ;  /* 0x00000c060a178981 */ /* 0x000f22000c1e1900 */
[----:B------:R-:W-:-:S03]  /*0420*/  @P1 LOP3.LUT R3, R3, R24, RZ, 0x3c, !PT ;  /* 0x0000001803031212 */ /* 0x000fc600078e3cff */
[----:B------:R-:W4:Y:S01]  /*0430*/  @P5 LDG.E R24, desc[UR6][R10.64+0x64] ;  /* 0x000064060a185981 */ /* 0x000f22000c1e1900 */
[----:B------:R-:W-:Y:S02]  /*0440*/  @P2 LOP3.LUT R3, R3, R28, RZ, 0x3c, !PT ;  /* 0x0000001c03032212 */ /* 0x000fe400078e3cff */
[----:B--2---:R-:W-:Y:S02]  /*0450*/  @!P0 LOP3.LUT R5, R5, R16, RZ, 0x3c, !PT ;  /* 0x0000001005058212 */ /* 0x004fe400078e3cff */
[----:B------:R-:W2:Y:S01]  /*0460*/  @P2 LDG.E R16, desc[UR6][R10.64+0x30] ;  /* 0x000030060a102981 */ /* 0x000ea2000c1e1900 */
[----:B---3--:R-:W-:-:S03]  /*0470*/  @P3 LOP3.LUT R3, R3, R20, RZ, 0x3c, !PT ;  /* 0x0000001403033212 */ /* 0x008fc600078e3cff */
[----:B------:R-:W3:Y:S01]  /*0480*/  @P4 LDG.E R20, desc[UR6][R10.64+0x60] ;  /* 0x000060060a144981 */ /* 0x000ee2000c1e1900 */
[----:B----4-:R-:W-:-:S03]  /*0490*/  @!P0 LOP3.LUT R4, R4, R21, RZ, 0x3c, !PT ;  /* 0x0000001504048212 */ /* 0x010fc600078e3cff */
[----:B------:R-:W4:Y:S01]  /*04a0*/  @P2 LDG.E R21, desc[UR6][R10.64+0x2c] ;  /* 0x00002c060a152981 */ /* 0x000f22000c1e1900 */
[----:B------:R-:W-:-:S03]  /*04b0*/  @P1 LOP3.LUT R5, R5, R18, RZ, 0x3c, !PT ;  /* 0x0000001205051212 */ /* 0x000fc600078e3cff */
[----:B------:R-:W4:Y:S01]  /*04c0*/  @P3 LDG.E R18, desc[UR6][R10.64+0x44] ;  /* 0x000044060a123981 */ /* 0x000f22000c1e1900 */
[----:B------:R-:W-:-:S03]  /*04d0*/  @!P0 LOP3.LUT R2, R2, R23, RZ, 0x3c, !PT ;  /* 0x0000001702028212 */ /* 0x000fc600078e3cff */
[----:B------:R-:W4:Y:S01]  /*04e0*/  @P2 LDG.E R23, desc[UR6][R10.64+0x34] ;  /* 0x000034060a172981 */ /* 0x000f22000c1e1900 */
[----:B------:R-:W-:Y:S02]  /*04f0*/  @P1 LOP3.LUT R4, R4, R25, RZ, 0x3c, !PT ;  /* 0x0000001904041212 */ /* 0x000fe400078e3cff */
[----:B------:R-:W-:Y:S01]  /*0500*/  @P5 LOP3.LUT R15, R15, R24, RZ, 0x3c, !PT ;  /* 0x000000180f0f5212 */ /* 0x000fe200078e3cff */
[----:B------:R-:W4:Y:S01]  /*0510*/  @P3 LDG.E R25, desc[UR6][R10.64+0x40] ;  /* 0x000040060a193981 */ /* 0x000f22000c1e1900 */
[----:B------:R-:W-:-:S03]  /*0520*/  @P1 LOP3.LUT R2, R2, R27, RZ, 0x3c, !PT ;  /* 0x0000001b02021212 */ /* 0x000fc600078e3cff */
[----:B------:R-:W4:Y:S04]  /*0530*/  @P6 LDG.E R24, desc[UR6][R10.64+0x78] ;  /* 0x000078060a186981 */ /* 0x000f28000c1e1900 */
[----:B------:R-:W4:Y:S01]  /*0540*/  @P3 LDG.E R27, desc[UR6][R10.64+0x48] ;  /* 0x000048060a1b3981 */ /* 0x000f22000c1e1900 */
[----:B------:R-:W-:Y:S02]  /*0550*/  LOP3.LUT P0, RZ, R22, 0x80, RZ, 0xc0, !PT ;  /* 0x0000008016ff7812 */ /* 0x000fe4000780c0ff */
[----:B--2---:R-:W-:Y:S02]  /*0560*/  @P2 LOP3.LUT R5, R5, R16, RZ, 0x3c, !PT ;  /* 0x0000001005052212 */ /* 0x004fe400078e3cff */
        /* <DEDUP_REMOVED lines=31> */
[----:B--2---:R-:W-:-:S04]  /*0760*/  @P6 LOP3.LUT R5, R5, R16, RZ, 0x3c, !PT ;  /* 0x0000001005056212 */ /* 0x004fc800078e3cff */
[----:B---3--:R-:W-:Y:S02]  /*0770*/  @P0 LOP3.LUT R5, R5, R20, RZ, 0x3c, !PT ;  /* 0x0000001405050212 */ /* 0x008fe400078e3cff */
[----:B----4-:R-:W-:Y:S02]  /*0780*/  @P6 LOP3.LUT R4, R4, R21, RZ, 0x3c, !PT ;  /* 0x0000001504046212 */ /* 0x010fe400078e3cff */
[----:B------:R-:W-:Y:S02]  /*0790*/  @P6 LOP3.LUT R3, R3, R18, RZ, 0x3c, !PT ;  /* 0x0000001203036212 */ /* 0x000fe400078e3cff */
[----:B------:R-:W-:Y:S02]  /*07a0*/  @P6 LOP3.LUT R2, R2, R23, RZ, 0x3c, !PT ;  /* 0x0000001702026212 */ /* 0x000fe400078e3cff */
[----:B------:R-:W-:Y:S02]  /*07b0*/  @P0 LOP3.LUT R4, R4, R25, RZ, 0x3c, !PT ;  /* 0x0000001904040212 */ /* 0x000fe400078e3cff */
[----:B------:R-:W-:-:S02]  /*07c0*/  @P0 LOP3.LUT R3, R3, R24, RZ, 0x3c, !PT ;  /* 0x0000001803030212 */ /* 0x000fc400078e3cff */
[----:B------:R-:W-:Y:S02]  /*07d0*/  @P0 LOP3.LUT R2, R2, R27, RZ, 0x3c, !PT ;  /* 0x0000001b02020212 */ /* 0x000fe400078e3cff */
[----:B------:R-:W-:-:S13]  /*07e0*/  R2P PR, R22.B1, 0x7f ;  /* 0x0000007f16007804 */ /* 0x000fda0000001000 */
[----:B------:R-:W2:Y:S04]  /*07f0*/  @P0 LDG.E R16, desc[UR6][R10.64+0xa0] ;  /* 0x0000a0060a100981 */ /* 0x000ea8000c1e1900 */
[----:B------:R-:W3:Y:S04]  /*0800*/  @P1 LDG.E R18, desc[UR6][R10.64+0xb4] ;  /* 0x0000b4060a121981 */ /* 0x000ee8000c1e1900 */
[----:B------:R-:W4:Y:S04]  /*0810*/  @P2 LDG.E R24, desc[UR6][R10.64+0xc8] ;  /* 0x0000c8060a182981 */ /* 0x000f28000c1e1900 */
[----:B------:R-:W4:Y:S04]  /*0820*/  @P3 LDG.E R26, desc[UR6][R10.64+0xdc] ;  /* 0x0000dc060a1a3981 */ /* 0x000f28000c1e1900 */
[----:B------:R-:W4:Y:S04]  /*0830*/  @P0 LDG.E R21, desc[UR6][R10.64+0xa4] ;  /* 0x0000a4060a150981 */ /* 0x000f28000c1e1900 */
[----:B------:R-:W4:Y:S04]  /*0840*/  @P0 LDG.E R20, desc[UR6][R10.64+0xb0] ;  /* 0x0000b0060a140981 */ /* 0x000f28000c1e1900 */
[----:B------:R-:W4:Y:S04]  /*0850*/  @P4 LDG.E R28, desc[UR6][R10.64+0xf0] ;  /* 0x0000f0060a1c4981 */ /* 0x000f28000c1e1900 */
        /* <DEDUP_REMOVED lines=11> */
[----:B------:R-:W4:Y:S01]  /*0910*/  @P1 LDG.E R21, desc[UR6][R10.64+0xc0] ;  /* 0x0000c0060a151981 */ /* 0x000f22000c1e1900 */
[----:B------:R-:W-:-:S03]  /*0920*/  @P0 LOP3.LUT R3, R3, R20, RZ, 0x3c, !PT ;  /* 0x0000001403030212 */ /* 0x000fc600078e3cff */
[----:B------:R-:W4:Y:S01]  /*0930*/  @P2 LDG.E R20, desc[UR6][R10.64+0xd0] ;  /* 0x0000d0060a142981 */ /* 0x000f22000c1e1900 */
[----:B------:R-:W-:Y:S02]  /*0940*/  @P4 LOP3.LUT R15, R15, R28, RZ, 0x3c, !PT ;  /* 0x0000001c0f0f4212 */ /* 0x000fe400078e3cff */
[----:B------:R-:W-:Y:S02]  /*0950*/  @P0 LOP3.LUT R2, R2, R23, RZ, 0x3c, !PT ;  /* 0x0000001702020212 */ /* 0x000fe400078e3cff */
[----:B------:R-:W4:Y:S01]  /*0960*/  @P2 LDG.E R23, desc[UR6][R10.64+0xcc] ;  /* 0x0000cc060a172981 */ /* 0x000f22000c1e1900 */
[----:B------:R-:W-:-:S03]  /*0970*/  @P1 LOP3.LUT R4, R4, R25, RZ, 0x3c, !PT ;  /* 0x0000001904041212 */ /* 0x000fc600078e3cff */
[----:B------:R-:W4:Y:S01]  /*0980*/  @P2 LDG.E R25, desc[UR6][R10.64+0xd4] ;  /* 0x0000d4060a192981 */ /* 0x000f22000c1e1900 */
[----:B---3--:R-:W-:-:S03]  /*0990*/  @P0 LOP3.LUT R5, R5, R18, RZ, 0x3c, !PT ;  /* 0x0000001205050212 */ /* 0x008fc600078e3cff */
[----:B------:R-:W3:Y:S01]  /*09a0*/  @P1 LDG.E R18, desc[UR6][R10.64+0xc4] ;  /* 0x0000c4060a121981 */ /* 0x000ee2000c1e1900 */
[----:B--2---:R-:W-:-:S03]  /*09b0*/  @P1 LOP3.LUT R5, R5, R16, RZ, 0x3c, !PT ;  /* 0x0000001005051212 */ /* 0x004fc600078e3cff */
[----:B------:R-:W2:Y:S01]  /*09c0*/  @P3 LDG.E R16, desc[UR6][R10.64+0xe4] ;  /* 0x0000e4060a103981 */ /* 0x000ea2000c1e1900 */
[----:B------:R-:W-:Y:S02]  /*09d0*/  LOP3.LUT P0, RZ, R22, 0x8000, RZ, 0xc0, !PT ;  /* 0x0000800016ff7812 */ /* 0x000fe4000780c0ff */
[----:B----4-:R-:W-:Y:S01]  /*09e0*/  @P5 LOP3.LUT R15, R15, R24, RZ, 0x3c, !PT ;  /* 0x000000180f0f5212 */ /* 0x010fe200078e3cff */
[----:B------:R-:W4:Y:S04]  /*09f0*/  @P2 LDG.E R22, desc[UR6][R10.64+0xd8] ;  /* 0x0000d8060a162981 */ /* 0x000f28000c1e1900 */
[----:B------:R-:W4:Y:S01]  /*0a00*/  @P6 LDG.E R24, desc[UR6][R10.64+0x118] ;  /* 0x000118060a186981 */ /* 0x000f22000c1e1900 */
[----:B------:R-:W-:Y:S02]  /*0a10*/  @P1 LOP3.LUT R2, R2, R21, RZ, 0x3c, !PT ;  /* 0x0000001502021212 */ /* 0x000fe400078e3cff */
[----:B------:R-:W-:Y:S01]  /*0a20*/  @P2 LOP3.LUT R5, R5, R20, RZ, 0x3c, !PT ;  /* 0x0000001405052212 */ /* 0x000fe200078e3cff */
[----:B------:R-:W4:Y:S04]  /*0a30*/  @P3 LDG.E R21, desc[UR6][R10.64+0xe8] ;  /* 0x0000e8060a153981 */ /* 0x000f28000c1e1900 */
[----:B------:R-:W4:Y:S01]  /*0a40*/  @P4 LDG.E R20, desc[UR6][R10.64+0xf8] ;  /* 0x0000f8060a144981 */ /* 0x000f22000c1e1900 */
[----:B------:R-:W-:-:S03]  /*0a50*/  @P2 LOP3.LUT R4, R4, R23, RZ, 0x3c, !PT ;  /* 0x0000001704042212 */ /* 0x000fc600078e3cff */
[----:B------:R-:W4:Y:S01]  /*0a60*/  @P4 LDG.E R23, desc[UR6][R10.64+0xf4] ;  /* 0x0000f4060a174981 */ /* 0x000f22000c1e1900 */
[----:B------:R-:W-:-:S03]  /*0a70*/  @P2 LOP3.LUT R2, R2, R25, RZ, 0x3c, !PT ;  /* 0x0000001902022212 */ /* 0x000fc600078e3cff */
[----:B------:R-:W4:Y:S01]  /*0a80*/  @P4 LDG.E R25, desc[UR6][R10.64+0xfc] ;  /* 0x0000fc060a194981 */ /* 0x000f22000c1e1900 */
[----:B------:R-:W-:-:S03]  /*0a90*/  @P3 LOP3.LUT R4, R4, R27, RZ, 0x3c, !PT ;  /* 0x0000001b04043212 */ /* 0x000fc600078e3cff */
[----:B------:R-:W4:Y:S04]  /*0aa0*/  @P5 LDG.E R27, desc[UR6][R10.64+0x108] ;  /* 0x000108060a1b5981 */ /* 0x000f28000c1e1900 */
[----:B------:R-:W4:Y:S01]  /*0ab0*/  @P0 LDG.E R29, desc[UR6][R10.64+0x138] ;  /* 0x000138060a1d0981 */ /* 0x000f22000c1e1900 */
[----:B---3--:R-:W-:-:S03]  /*0ac0*/  @P1 LOP3.LUT R3, R3, R18, RZ, 0x3c, !PT ;  /* 0x0000001203031212 */ /* 0x008fc600078e3cff */
[----:B------:R-:W3:Y:S01]  /*0ad0*/  @P3 LDG.E R18, desc[UR6][R10.64+0xec] ;  /* 0x0000ec060a123981 */ /* 0x000ee2000c1e1900 */
[----:B--2---:R-:W-:-:S03]  /*0ae0*/  @P3 LOP3.LUT R5, R5, R16, RZ, 0x3c, !PT ;  /* 0x0000001005053212 */ /* 0x004fc600078e3cff */
[----:B------:R-:W2:Y:S01]  /*0af0*/  @P5 LDG.E R16, desc[UR6][R10.64+0x10c] ;  /* 0x00010c060a105981 */ /* 0x000ea2000c1e1900 */
        /* <DEDUP_REMOVED lines=22> */
[----:B------:R-:W-:-:S05]  /*0c60*/  VIADD R19, R19, 0x10 ;  /* 0x0000001013137836 */ /* 0x000fca0000000000 */
[----:B------:R-:W-:Y:S02]  /*0c70*/  ISETP.NE.AND P1, PT, R19, 0x20, PT ;  /* 0x000000201300780c */ /* 0x000fe40003f25270 */
[----:B------:R-:W-:Y:S02]  /*0c80*/  @P5 LOP3.LUT R2, R2, R21, RZ, 0x3c, !PT ;  /* 0x0000001502025212 */ /* 0x000fe400078e3cff */
[----:B------:R-:W-:Y:S02]  /*0c90*/  @P6 LOP3.LUT R4, R4, R23, RZ, 0x3c, !PT ;  /* 0x0000001704046212 */ /* 0x000fe400078e3cff */
[----:B------:R-:W-:Y:S02]  /*0ca0*/  @P6 LOP3.LUT R5, R5, R20, RZ, 0x3c, !PT ;  /* 0x0000001405056212 */ /* 0x000fe400078e3cff */
[----:B------:R-:W-:Y:S02]  /*0cb0*/  @P6 LOP3.LUT R2, R2, R25, RZ, 0x3c, !PT ;  /* 0x0000001902026212 */ /* 0x000fe400078e3cff */
[----:B------:R-:W-:-:S02]  /*0cc0*/  @P0 LOP3.LUT R4, R4, R27, RZ, 0x3c, !PT ;  /* 0x0000001b04040212 */ /* 0x000fc400078e3cff */
[----:B------:R-:W-:Y:S02]  /*0cd0*/  @P0 LOP3.LUT R2, R2, R29, RZ, 0x3c, !PT ;  /* 0x0000001d02020212 */ /* 0x000fe400078e3cff */
[----:B---3--:R-:W-:-:S04]  /*0ce0*/  @P5 LOP3.LUT R3, R3, R18, RZ, 0x3c, !PT ;  /* 0x0000001203035212 */ /* 0x008fc800078e3cff */
[----:B--2---:R-:W-:Y:S02]  /*0cf0*/  @P6 LOP3.LUT R3, R3, R16, RZ, 0x3c, !PT ;  /* 0x0000001003036212 */ /* 0x004fe400078e3cff */
[----:B----4-:R-:W-:Y:S02]  /*0d00*/  @P0 LOP3.LUT R5, R5, R22, RZ, 0x3c, !PT ;  /* 0x0000001605050212 */ /* 0x010fe400078e3cff */
[----:B------:R-:W-:Y:S01]  /*0d10*/  @P0 LOP3.LUT R3, R3, R24, RZ, 0x3c, !PT ;  /* 0x0000001803030212 */ /* 0x000fe200078e3cff */
[----:B------:R-:W-:Y:S06]  /*0d20*/  @P1 BRA `(.L_x_250) ;  /* 0xfffffff400481947 */ /* 0x000fec000383ffff */
[----:B------:R-:W-:-:S05]  /*0d30*/  VIADD R17, R17, 0x1 ;  /* 0x0000000111117836 */ /* 0x000fca0000000000 */
[----:B------:R-:W-:-:S13]  /*0d40*/  ISETP.NE.AND P0, PT, R17, 0x5, PT ;  /* 0x000000051100780c */ /* 0x000fda0003f05270 */
[----:B------:R-:W-:Y:S05]  /*0d50*/  @P0 BRA `(.L_x_251) ;  /* 0xfffffff400300947 */ /* 0x000fea000383ffff */
[----:B------:R-:W-:Y:S01]  /*0d60*/  UIADD3 UR4, UPT, UPT, UR4, 0x1, URZ ;  /* 0x0000000104047890 */ /* 0x000fe2000fffe0ff */
[----:B------:R-:W-:Y:S01]  /*0d70*/  LOP3.LUT R10, R0, 0x3, RZ, 0xc0, !PT ;  /* 0x00000003000a7812 */ /* 0x000fe200078ec0ff */
[----:B------:R1:W-:Y:S04]  /*0d80*/  STG.E.64 desc[UR6][R6.64+0x8], R4 ;  /* 0x0000080406007986 */ /* 0x0003e8000c101b06 */
[----:B------:R-:W-:Y:S01]  /*0d90*/  ISETP.LE.U32.AND P0, PT, R10, UR4, PT ;  /* 0x000000040a007c0c */ /* 0x000fe2000bf03070 */
[----:B------:R1:W-:Y:S04]  /*0da0*/  STG.E.64 desc[UR6][R6.64+0x10], R2 ;  /* 0x0000100206007986 */ /* 0x0003e8000c101b06 */
[----:B------:R1:W-:Y:S08]  /*0db0*/  STG.E desc[UR6][R6.64+0x4], R15 ;  /* 0x0000040f06007986 */ /* 0x0003f0000c101906 */
[----:B------:R-:W-:Y:S05]  /*0dc0*/  @!P0 BRA `(.L_x_252) ;  /* 0xfffffff400048947 */ /* 0x000fea000383ffff */
.L_x_249:
[----:B------:R-:W-:Y:S01]  /*0dd0*/  ISETP.GT.U32.AND P0, PT, R0, 0x3, PT ;  /* 0x000000030000780c */ /* 0x000fe20003f04070 */
[----:B------:R-:W-:Y:S01]  /*0de0*/  VIADD R12, R12, 0x1 ;  /* 0x000000010c0c7836 */ /* 0x000fe20000000000 */
[--C-:B------:R-:W-:Y:S02]  /*0df0*/  SHF.R.U64 R0, R0, 0x2, R13.reuse ;  /* 0x0000000200007819 */ /* 0x100fe4000000120d */
[----:B------:R-:W-:Y:S02]  /*0e00*/  ISETP.GT.U32.AND.EX P0, PT, R13, RZ, PT, P0 ;  /* 0x000000ff0d00720c */ /* 0x000fe40003f04100 */
[----:B------:R-:W-:-:S11]  /*0e10*/  SHF.R.U32.HI R13, RZ, 0x2, R13 ;  /* 0x00000002ff0d7819 */ /* 0x000fd6000001160d */
[----:B------:R-:W-:Y:S05]  /*0e20*/  @P0 BRA `(.L_x_253) ;  /* 0xfffffff000d00947 */ /* 0x000fea000383ffff */
.L_x_248:
[----:B------:R-:W-:Y:S04]  /*0e30*/  STG.E.64 desc[UR6][R6.64+0x18], RZ ;  /* 0x000018ff06007986 */ /* 0x000fe8000c101b06 */
[----:B------:R-:W-:Y:S04]  /*0e40*/  STG.E desc[UR6][R6.64+0x20], RZ ;  /* 0x000020ff06007986 */ /* 0x000fe8000c101906 */
[----:B------:R-:W-:Y:S01]  /*0e50*/  STG.E.64 desc[UR6][R6.64+0x28], RZ ;  /* 0x000028ff06007986 */ /* 0x000fe2000c101b06 */
[----:B------:R-:W-:Y:S05]  /*0e60*/  EXIT ;  /* 0x000000000000794d */ /* 0x000fea0003800000 */
.L_x_254:
        /* <DEDUP_REMOVED lines=9> */
.L_x_266:


//--------------------- .nv.global.init           --------------------------
	.section	.nv.global.init,"aw",@progbits
	.align	4
.nv.global.init:
	.type		mrg32k3aM1SubSeq,@object
	.size		mrg32k3aM1SubSeq,(mrg32k3aM2SubSeq - mrg32k3aM1SubSeq)
mrg32k3aM1SubSeq:
        /*0000*/ 	.byte	0x0b, 0xcc, 0xee, 0x04, 0x73, 0x29, 0x8b, 0x6f, 0xf6, 0x53, 0x03, 0xf6, 0x23, 0xf6, 0xea, 0xda
        /* <DEDUP_REMOVED lines=125> */
	.type		mrg32k3aM2SubSeq,@object
	.size		mrg32k3aM2SubSeq,(mrg32k3aM1 - mrg32k3aM2SubSeq)
mrg32k3aM2SubSeq:
        /* <DEDUP_REMOVED lines=126> */
	.type		mrg32k3aM1,@object
	.size		mrg32k3aM1,(mrg32k3aM1Seq - mrg32k3aM1)
mrg32k3aM1:
        /* <DEDUP_REMOVED lines=144> */
	.type		mrg32k3aM1Seq,@object
	.size		mrg32k3aM1Seq,(mrg32k3aM2 - mrg32k3aM1Seq)
mrg32k3aM1Seq:
        /* <DEDUP_REMOVED lines=144> */
	.type		mrg32k3aM2,@object
	.size		mrg32k3aM2,(mrg32k3aM2Seq - mrg32k3aM2)
mrg32k3aM2:
        /* <DEDUP_REMOVED lines=144> */
	.type		mrg32k3aM2Seq,@object
	.size		mrg32k3aM2Seq,(precalc_xorwow_matrix - mrg32k3aM2Seq)
mrg32k3aM2Seq:
        /* <DEDUP_REMOVED lines=144> */
	.type		precalc_xorwow_matrix,@object
	.size		precalc_xorwow_matrix,(precalc_xorwow_offset_matrix - precalc_xorwow_matrix)
precalc_xorwow_matrix:
        /* <DEDUP_REMOVED lines=6400> */
	.type		precalc_xorwow_offset_matrix,@object
	.size		precalc_xorwow_offset_matrix,($str$1 - precalc_xorwow_offset_matrix)
precalc_xorwow_offset_matrix:
        /* <DEDUP_REMOVED lines=6400> */
	.type		$str$1,@object
	.size		$str$1,($str - $str$1)
$str$1:
        /*353c0*/ 	.byte	0x25, 0x73, 0x0a, 0x00
	.type		$str,@object
	.size		$str,(.L_54 - $str)
$str:
        /*353c4*/ 	.byte	0x74, 0x65, 0x6d, 0x70, 0x6f, 0x72, 0x61, 0x72, 0x79, 0x5f, 0x62, 0x75, 0x66, 0x66, 0x65, 0x72
        /*353d4*/ 	.byte	0x3a, 0x3a, 0x61, 0x6c, 0x6c, 0x6f, 0x63, 0x61, 0x74, 0x65, 0x3a, 0x20, 0x67, 0x65, 0x74, 0x5f
        /*353e4*/ 	.byte	0x74, 0x65, 0x6d, 0x70, 0x6f, 0x72, 0x61, 0x72, 0x79, 0x5f, 0x62, 0x75, 0x66, 0x66, 0x65, 0x72
        /*353f4*/ 	.byte	0x20, 0x66, 0x61, 0x69, 0x6c, 0x65, 0x64, 0x00
.L_54:


//--------------------- .nv.shared.reserved.0     --------------------------
	.section	.nv.shared.reserved.0,"aw",@nobits
	.weak		__nv_reservedSMEM_offset_0_alias
	.size		__nv_reservedSMEM_offset_0_alias, 0, 64
	.other		__nv_reservedSMEM_offset_0_alias,@"STO_CUDA_RESERVED_SHARED STV_DEFAULT"
__nv_reservedSMEM_offset_0_alias:
	.zero		0
	.zero		64


//--------------------- .nv.global                --------------------------
	.section	.nv.global,"aw",@nobits
.nv.global:
	.type		_ZN34_INTERNAL_d9f56e42_4_k_cu_f8f2ba036thrust24THRUST_300001_SM_1000_NS12placeholders2_8E,@object
	.size		_ZN34_INTERNAL_d9f56e42_4_k_cu_f8f2ba036thrust24THRUST_300001_SM_1000_NS12placeholders2_8E,(_ZN34_INTERNAL_d9f56e42_4_k_cu_f8f2ba034cuda3std3__436_GLOBAL__N__d9f56e42_4_k_cu_f8f2ba036ignoreE - _ZN34_INTERNAL_d9f56e42_4_k_cu_f8f2ba036thrust24THRUST_300001_SM_1000_NS12placeholders2_8E)
_ZN34_INTERNAL_d9f56e42_4_k_cu_f8f2ba036thrust24THRUST_300001_SM_1000_NS12placeholders2_8E:
	.zero		1
	.type		_ZN34_INTERNAL_d9f56e42_4_k_cu_f8f2ba034cuda3std3__436_GLOBAL__N__d9f56e42_4_k_cu_f8f2ba036ignoreE,@object
	.size		_ZN34_INTERNAL_d9f56e42_4_k_cu_f8f2ba034cuda3std3__436_GLOBAL__N__d9f56e42_4_k_cu_f8f2ba036ignoreE,(_ZN34_INTERNAL_d9f56e42_4_k_cu_f8f2ba034cuda3std6ranges3__45__cpo4dataE - _ZN34_INTERNAL_d9f56e42_4_k_cu_f8f2ba034cuda3std3__436_GLOBAL__N__d9f56e42_4_k_cu_f8f2ba036ignoreE)
_ZN34_INTERNAL_d9f56e42_4_k_cu_f8f2ba034cuda3std3__436_GLOBAL__N__d9f56e42_4_k_cu_f8f2ba036ignoreE:
	.zero		1
	.type		_ZN34_INTERNAL_d9f56e42_4_k_cu_f8f2ba034cuda3std6ranges3__45__cpo4dataE,@object
	.size		_ZN34_INTERNAL_d9f56e42_4_k_cu_f8f2ba034cuda3std6ranges3__45__cpo4dataE,(_ZN34_INTERNAL_d9f56e42_4_k_cu_f8f2ba036thrust24THRUST_300001_SM_1000_NS6system3cpp3parE - _ZN34_INTERNAL_d9f56e42_4_k_cu_f8f2ba034cuda3std6ranges3__45__cpo4dataE)
_ZN34_INTERNAL_d9f56e42_4_k_cu_f8f2ba034cuda3std6ranges3__45__cpo4dataE:
	.zero		1
	.type		_ZN34_INTERNAL_d9f56e42_4_k_cu_f8f2ba036thrust24THRUST_300001_SM_1000_NS6system3cpp3parE,@object
	.size		_ZN34_INTERNAL_d9f56e42_4_k_cu_f8f2ba036thrust24THRUST_300001_SM_1000_NS6system3cpp3parE,(_ZN34_INTERNAL_d9f56e42_4_k_cu_f8f2ba034cuda3std3__45__cpo5beginE - _ZN34_INTERNAL_d9f56e42_4_k_cu_f8f2ba036thrust24THRUST_300001_SM_1000_NS6system3cpp3parE)
_ZN34_INTERNAL_d9f56e42_4_k_cu_f8f2ba036thrust24THRUST_300001_SM_1000_NS6system3cpp3parE:
	.zero		1
	.type		_ZN34_INTERNAL_d9f56e42_4_k_cu_f8f2ba034cuda3std3__45__cpo5beginE,@object
	.size		_ZN34_INTERNAL_d9f56e42_4_k_cu_f8f2ba034cuda3std3__45__cpo5beginE,(_ZN34_INTERNAL_d9f56e42_4_k_cu_f8f2ba034cuda3std6ranges3__45__cpo5beginE - _ZN34_INTERNAL_d9f56e42_4_k_cu_f8f2ba034cuda3std3__45__cpo5beginE)
_ZN34_INTERNAL_d9f56e42_4_k_cu_f8f2ba034cuda3std3__45__cpo5beginE:
	.zero		1
	.type		_ZN34_INTERNAL_d9f56e42_4_k_cu_f8f2ba034cuda3std6ranges3__45__cpo5beginE,@object
	.size		_ZN34_INTERNAL_d9f56e42_4_k_cu_f8f2ba034cuda3std6ranges3__45__cpo5beginE,(_ZN34_INTERNAL_d9f56e42_4_k_cu_f8f2ba036thrust24THRUST_300001_SM_1000_NS6deviceE - _ZN34_INTERNAL_d9f56e42_4_k_cu_f8f2ba034cuda3std6ranges3__45__cpo5beginE)
_ZN34_INTERNAL_d9f56e42_4_k_cu_f8f2ba034cuda3std6ranges3__45__cpo5beginE:
	.zero		1
	.type		_ZN34_INTERNAL_d9f56e42_4_k_cu_f8f2ba036thrust24THRUST_300001_SM_1000_NS6deviceE,@object
	.size		_ZN34_INTERNAL_d9f56e42_4_k_cu_f8f2ba036thrust24THRUST_300001_SM_1000_NS6deviceE,(_ZN34_INTERNAL_d9f56e42_4_k_cu_f8f2ba034cuda3std3__47nulloptE - _ZN34_INTERNAL_d9f56e42_4_k_cu_f8f2ba036thrust24THRUST_300001_SM_1000_NS6deviceE)
_ZN34_INTERNAL_d9f56e42_4_k_cu_f8f2ba036thrust24THRUST_300001_SM_1000_NS6deviceE:
	.zero		1
	.type		_ZN34_INTERNAL_d9f56e42_4_k_cu_f8f2ba034cuda3std3__47nulloptE,@object
	.size		_ZN34_INTERNAL_d9f56e42_4_k_cu_f8f2ba034cuda3std3__47nulloptE,(_ZN34_INTERNAL_d9f56e42_4_k_cu_f8f2ba034cuda3std6ranges3__45__cpo8distanceE - _ZN34_INTERNAL_d9f56e42_4_k_cu_f8f2ba034cuda3std3__47nulloptE)
_ZN34_INTERNAL_d9f56e42_4_k_cu_f8f2ba034cuda3std3__47nulloptE:
	.zero		1
	.type		_ZN34_INTERNAL_d9f56e42_4_k_cu_f8f2ba034cuda3std6ranges3__45__cpo8distanceE,@object
	.size		_ZN34_INTERNAL_d9f56e42_4_k_cu_f8f2ba034cuda3std6ranges3__45__cpo8distanceE,(_ZN34_INTERNAL_d9f56e42_4_k_cu_f8f2ba036thrust24THRUST_300001_SM_1000_NS12placeholders2_4E - _ZN34_INTERNAL_d9f56e42_4_k_cu_f8f2ba034cuda3std6ranges3__45__cpo8distanceE)
_ZN34_INTERNAL_d9f56e42_4_k_cu_f8f2ba034cuda3std6ranges3__45__cpo8distanceE:
	.zero		1
	.type		_ZN34_INTERNAL_d9f56e42_4_k_cu_f8f2ba036thrust24THRUST_300001_SM_1000_NS12placeholders2_4E,@object
	.size		_ZN34_INTERNAL_d9f56e42_4_k_cu_f8f2ba036thrust24THRUST_300001_SM_1000_NS12placeholders2_4E,(_ZN34_INTERNAL_d9f56e42_4_k_cu_f8f2ba034cuda3std3__45__cpo6rbeginE - _ZN34_INTERNAL_d9f56e42_4_k_cu_f8f2ba036thrust24THRUST_300001_SM_1000_NS12placeholders2_4E)
_ZN34_INTERNAL_d9f56e42_4_k_cu_f8f2ba036thrust24THRUST_300001_SM_1000_NS12placeholders2_4E:
	.zero		1
	.type		_ZN34_INTERNAL_d9f56e42_4_k_cu_f8f2ba034cuda3std3__45__cpo6rbeginE,@object
	.size		_ZN34_INTERNAL_d9f56e42_4_k_cu_f8f2ba034cuda3std3__45__cpo6rbeginE,(_ZN34_INTERNAL_d9f56e42_4_k_cu_f8f2ba034cuda3std6ranges3__45__cpo7advanceE - _ZN34_INTERNAL_d9f56e42_4_k_cu_f8f2ba034cuda3std3__45__cpo6rbeginE)
_ZN34_INTERNAL_d9f56e42_4_k_cu_f8f2ba034cuda3std3__45__cpo6rbeginE:
	.zero		1
	.type		_ZN34_INTERNAL_d9f56e42_4_k_cu_f8f2ba034cuda3std6ranges3__45__cpo7advanceE,@object
	.size		_ZN34_INTERNAL_d9f56e42_4_k_cu_f8f2ba034cuda3std6ranges3__45__cpo7advanceE,(_ZN34_INTERNAL_d9f56e42_4_k_cu_f8f2ba036thrust24THRUST_300001_SM_1000_NS12placeholders3_10E - _ZN34_INTERNAL_d9f56e42_4_k_cu_f8f2ba034cuda3std6ranges3__45__cpo7advanceE)
_ZN34_INTERNAL_d9f56e42_4_k_cu_f8f2ba034cuda3std6ranges3__45__cpo7advanceE:
	.zero		1
	.type		_ZN34_INTERNAL_d9f56e42_4_k_cu_f8f2ba036thrust24THRUST_300001_SM_1000_NS12placeholders3_10E,@object
	.size		_ZN34_INTERNAL_d9f56e42_4_k_cu_f8f2ba036thrust24THRUST_300001_SM_1000_NS12placeholders3_10E,(_ZN34_INTERNAL_d9f56e42_4_k_cu_f8f2ba034cuda3std3__48in_placeE - _ZN34_INTERNAL_d9f56e42_4_k_cu_f8f2ba036thrust24THRUST_300001_SM_1000_NS12placeholders3_10E)
_ZN34_INTERNAL_d9f56e42_4_k_cu_f8f2ba036thrust24THRUST_300001_SM_1000_NS12placeholders3_10E:
	.zero		1
	.type		_ZN34_INTERNAL_d9f56e42_4_k_cu_f8f2ba034cuda3std3__48in_placeE,@object
	.size		_ZN34_INTERNAL_d9f56e42_4_k_cu_f8f2ba034cuda3std3__48in_placeE,(_ZN34_INTERNAL_d9f56e42_4_k_cu_f8f2ba034cuda3std6ranges3__45__cpo4sizeE - _ZN34_INTERNAL_d9f56e42_4_k_cu_f8f2ba034cuda3std3__48in_placeE)
_ZN34_INTERNAL_d9f56e42_4_k_cu_f8f2ba034cuda3std3__48in_placeE:
	.zero		1
	.type		_ZN34_INTERNAL_d9f56e42_4_k_cu_f8f2ba034cuda3std6ranges3__45__cpo4sizeE,@object
	.size		_ZN34_INTERNAL_d9f56e42_4_k_cu_f8f2ba034cuda3std6ranges3__45__cpo4sizeE,(_ZN34_INTERNAL_d9f56e42_4_k_cu_f8f2ba036thrust24THRUST_300001_SM_1000_NS12placeholders2_2E - _ZN34_INTERNAL_d9f56e42_4_k_cu_f8f2ba034cuda3std6ranges3__45__cpo4sizeE)
_ZN34_INTERNAL_d9f56e42_4_k_cu_f8f2ba034cuda3std6ranges3__45__cpo4sizeE:
	.zero		1
	.type		_ZN34_INTERNAL_d9f56e42_4_k_cu_f8f2ba036thrust24THRUST_300001_SM_1000_NS12placeholders2_2E,@object
	.size		_ZN34_INTERNAL_d9f56e42_4_k_cu_f8f2ba036thrust24THRUST_300001_SM_1000_NS12placeholders2_2E,(_ZN34_INTERNAL_d9f56e42_4_k_cu_f8f2ba034cuda3std3__45__cpo6cbeginE - _ZN34_INTERNAL_d9f56e42_4_k_cu_f8f2ba036thrust24THRUST_300001_SM_1000_NS12placeholders2_2E)
_ZN34_INTERNAL_d9f56e42_4_k_cu_f8f2ba036thrust24THRUST_300001_SM_1000_NS12placeholders2_2E:
	.zero		1
	.type		_ZN34_INTERNAL_d9f56e42_4_k_cu_f8f2ba034cuda3std3__45__cpo6cbeginE,@object
	.size		_ZN34_INTERNAL_d9f56e42_4_k_cu_f8f2ba034cuda3std3__45__cpo6cbeginE,(_ZN34_INTERNAL_d9f56e42_4_k_cu_f8f2ba034cuda3std6ranges3__45__cpo6cbeginE - _ZN34_INTERNAL_d9f56e42_4_k_cu_f8f2ba034cuda3std3__45__cpo6cbeginE)
_ZN34_INTERNAL_d9f56e42_4_k_cu_f8f2ba034cuda3std3__45__cpo6cbeginE:
	.zero		1
	.type		_ZN34_INTERNAL_d9f56e42_4_k_cu_f8f2ba034cuda3std6ranges3__45__cpo6cbeginE,@object
	.size		_ZN34_INTERNAL_d9f56e42_4_k_cu_f8f2ba034cuda3std6ranges3__45__cpo6cbeginE,(_ZN34_INTERNAL_d9f56e42_4_k_cu_f8f2ba036thrust24THRUST_300001_SM_1000_NS12placeholders2_6E - _ZN34_INTERNAL_d9f56e42_4_k_cu_f8f2ba034cuda3std6ranges3__45__cpo6cbeginE)
_ZN34_INTERNAL_d9f56e42_4_k_cu_f8f2ba034cuda3std6ranges3__45__cpo6cbeginE:
	.zero		1
	.type		_ZN34_INTERNAL_d9f56e42_4_k_cu_f8f2ba036thrust24THRUST_300001_SM_1000_NS12placeholders2_6E,@object
	.size		_ZN34_INTERNAL_d9f56e42_4_k_cu_f8f2ba036thrust24THRUST_300001_SM_1000_NS12placeholders2_6E,(_ZN34_INTERNAL_d9f56e42_4_k_cu_f8f2ba034cuda3std3__45__cpo7crbeginE - _ZN34_INTERNAL_d9f56e42_4_k_cu_f8f2ba036thrust24THRUST_300001_SM_1000_NS12placeholders2_6E)
_ZN34_INTERNAL_d9f56e42_4_k_cu_f8f2ba036thrust24THRUST_300001_SM_1000_NS12placeholders2_6E:
	.zero		1
	.type		_ZN34_INTERNAL_d9f56e42_4_k_cu_f8f2ba034cuda3std3__45__cpo7crbeginE,@object
	.size		_ZN34_INTERNAL_d9f56e42_4_k_cu_f8f2ba034cuda3std3__45__cpo7crbeginE,(_ZN34_INTERNAL_d9f56e42_4_k_cu_f8f2ba034cuda3std6ranges3__45__cpo4nextE - _ZN34_INTERNAL_d9f56e42_4_k_cu_f8f2ba034cuda3std3__45__cpo7crbeginE)
_ZN34_INTERNAL_d9f56e42_4_k_cu_f8f2ba034cuda3std3__45__cpo7crbeginE:
	.zero		1
	.type		_ZN34_INTERNAL_d9f56e42_4_k_cu_f8f2ba034cuda3std6ranges3__45__cpo4nextE,@object
	.size		_ZN34_INTERNAL_d9f56e42_4_k_cu_f8f2ba034cuda3std6ranges3__45__cpo4nextE,(_ZN34_INTERNAL_d9f56e42_4_k_cu_f8f2ba034cuda3std6ranges3__45__cpo4swapE - _ZN34_INTERNAL_d9f56e42_4_k_cu_f8f2ba034cuda3std6ranges3__45__cpo4nextE)
_ZN34_INTERNAL_d9f56e42_4_k_cu_f8f2ba034cuda3std6ranges3__45__cpo4nextE:
	.zero		1
	.type		_ZN34_INTERNAL_d9f56e42_4_k_cu_f8f2ba034cuda3std6ranges3__45__cpo4swapE,@object
	.size		_ZN34_INTERNAL_d9f56e42_4_k_cu_f8f2ba034cuda3std6ranges3__45__cpo4swapE,(_ZN34_INTERNAL_d9f56e42_4_k_cu_f8f2ba036thrust24THRUST_300001_SM_1000_NS8cuda_cub10par_nosyncE - _ZN34_INTERNAL_d9f56e42_4_k_cu_f8f2ba034cuda3std6ranges3__45__cpo4swapE)
_ZN34_INTERNAL_d9f56e42_4_k_cu_f8f2ba034cuda3std6ranges3__45__cpo4swapE:
	.zero		1
	.type		_ZN34_INTERNAL_d9f56e42_4_k_cu_f8f2ba036thrust24THRUST_300001_SM_1000_NS8cuda_cub10par_nosyncE,@object
	.size		_ZN34_INTERNAL_d9f56e42_4_k_cu_f8f2ba036thrust24THRUST_300001_SM_1000_NS8cuda_cub10par_nosyncE,(_ZN34_INTERNAL_d9f56e42_4_k_cu_f8f2ba036thrust24THRUST_300001_SM_1000_NS3seqE - _ZN34_INTERNAL_d9f56e42_4_k_cu_f8f2ba036thrust24THRUST_300001_SM_1000_NS8cuda_cub10par_nosyncE)
_ZN34_INTERNAL_d9f56e42_4_k_cu_f8f2ba036thrust24THRUST_300001_SM_1000_NS8cuda_cub10par_nosyncE:
	.zero		1
	.type		_ZN34_INTERNAL_d9f56e42_4_k_cu_f8f2ba036thrust24THRUST_300001_SM_1000_NS3seqE,@object
	.size		_ZN34_INTERNAL_d9f56e42_4_k_cu_f8f2ba036thrust24THRUST_300001_SM_1000_NS3seqE,(_ZN34_INTERNAL_d9f56e42_4_k_cu_f8f2ba034cuda3std3__420unreachable_sentinelE - _ZN34_INTERNAL_d9f56e42_4_k_cu_f8f2ba036thrust24THRUST_300001_SM_1000_NS3seqE)
_ZN34_INTERNAL_d9f56e42_4_k_cu_f8f2ba036thrust24THRUST_300001_SM_1000_NS3seqE:
	.zero		1
	.type		_ZN34_INTERNAL_d9f56e42_4_k_cu_f8f2ba034cuda3std3__420unreachable_sentinelE,@object
	.size		_ZN34_INTERNAL_d9f56e42_4_k_cu_f8f2ba034cuda3std3__420unreachable_sentinelE,(_ZN34_INTERNAL_d9f56e42_4_k_cu_f8f2ba034cuda3std6ranges3__45__cpo5ssizeE - _ZN34_INTERNAL_d9f56e42_4_k_cu_f8f2ba034cuda3std3__420unreachable_sentinelE)
_ZN34_INTERNAL_d9f56e42_4_k_cu_f8f2ba034cuda3std3__420unreachable_sentinelE:
	.zero		1
	.type		_ZN34_INTERNAL_d9f56e42_4_k_cu_f8f2ba034cuda3std6ranges3__45__cpo5ssizeE,@object
	.size		_ZN34_INTERNAL_d9f56e42_4_k_cu_f8f2ba034cuda3std6ranges3__45__cpo5ssizeE,(_ZN34_INTERNAL_d9f56e42_4_k_cu_f8f2ba036thrust24THRUST_300001_SM_1000_NS12placeholders2_3E - _ZN34_INTERNAL_d9f56e42_4_k_cu_f8f2ba034cuda3std6ranges3__45__cpo5ssizeE)
_ZN34_INTERNAL_d9f56e42_4_k_cu_f8f2ba034cuda3std6ranges3__45__cpo5ssizeE:
	.zero		1
	.type		_ZN34_INTERNAL_d9f56e42_4_k_cu_f8f2ba036thrust24THRUST_300001_SM_1000_NS12placeholders2_3E,@object
	.size		_ZN34_INTERNAL_d9f56e42_4_k_cu_f8f2ba036thrust24THRUST_300001_SM_1000_NS12placeholders2_3E,(_ZN34_INTERNAL_d9f56e42_4_k_cu_f8f2ba034cuda3std3__45__cpo4cendE - _ZN34_INTERNAL_d9f56e42_4_k_cu_f8f2ba036thrust24THRUST_300001_SM_1000_NS12placeholders2_3E)
_ZN34_INTERNAL_d9f56e42_4_k_cu_f8f2ba036thrust24THRUST_300001_SM_1000_NS12placeholders2_3E:
	.zero		1
	.type		_ZN34_INTERNAL_d9f56e42_4_k_cu_f8f2ba034cuda3std3__45__cpo4cendE,@object
	.size		_ZN34_INTERNAL_d9f56e42_4_k_cu_f8f2ba034cuda3std3__45__cpo4cendE,(_ZN34_INTERNAL_d9f56e42_4_k_cu_f8f2ba034cuda3std6ranges3__45__cpo4cendE - _ZN34_INTERNAL_d9f56e42_4_k_cu_f8f2ba034cuda3std3__45__cpo4cendE)
_ZN34_INTERNAL_d9f56e42_4_k_cu_f8f2ba034cuda3std3__45__cpo4cendE:
	.zero		1
	.type		_ZN34_INTERNAL_d9f56e42_4_k_cu_f8f2ba034cuda3std6ranges3__45__cpo4cendE,@object
	.size		_ZN34_INTERNAL_d9f56e42_4_k_cu_f8f2ba034cuda3std6ranges3__45__cpo4cendE,(_ZN34_INTERNAL_d9f56e42_4_k_cu_f8f2ba036thrust24THRUST_300001_SM_1000_NS12placeholders2_7E - _ZN34_INTERNAL_d9f56e42_4_k_cu_f8f2ba034cuda3std6ranges3__45__cpo4cendE)
_ZN34_INTERNAL_d9f56e42_4_k_cu_f8f2ba034cuda3std6ranges3__45__cpo4cendE:
	.zero		1
	.type		_ZN34_INTERNAL_d9f56e42_4_k_cu_f8f2ba036thrust24THRUST_300001_SM_1000_NS12placeholders2_7E,@object
	.size		_ZN34_INTERNAL_d9f56e42_4_k_cu_f8f2ba036thrust24THRUST_300001_SM_1000_NS12placeholders2_7E,(_ZN34_INTERNAL_d9f56e42_4_k_cu_f8f2ba034cuda3std3__45__cpo5crendE - _ZN34_INTERNAL_d9f56e42_4_k_cu_f8f2ba036thrust24THRUST_300001_SM_1000_NS12placeholders2_7E)
_ZN34_INTERNAL_d9f56e42_4_k_cu_f8f2ba036thrust24THRUST_300001_SM_1000_NS12placeholders2_7E:
	.zero		1
	.type		_ZN34_INTERNAL_d9f56e42_4_k_cu_f8f2ba034cuda3std3__45__cpo5crendE,@object
	.size		_ZN34_INTERNAL_d9f56e42_4_k_cu_f8f2ba034cuda3std3__45__cpo5crendE,(_ZN34_INTERNAL_d9f56e42_4_k_cu_f8f2ba034cuda3std6ranges3__45__cpo4prevE - _ZN34_INTERNAL_d9f56e42_4_k_cu_f8f2ba034cuda3std3__45__cpo5crendE)
_ZN34_INTERNAL_d9f56e42_4_k_cu_f8f2ba034cuda3std3__45__cpo5crendE:
	.zero		1
	.type		_ZN34_INTERNAL_d9f56e42_4_k_cu_f8f2ba034cuda3std6ranges3__45__cpo4prevE,@object
	.size		_ZN34_INTERNAL_d9f56e42_4_k_cu_f8f2ba034cuda3std6ranges3__45__cpo4prevE,(_ZN34_INTERNAL_d9f56e42_4_k_cu_f8f2ba034cuda3std6ranges3__45__cpo9iter_moveE - _ZN34_INTERNAL_d9f56e42_4_k_cu_f8f2ba034cuda3std6ranges3__45__cpo4prevE)
_ZN34_INTERNAL_d9f56e42_4_k_cu_f8f2ba034cuda3std6ranges3__45__cpo4prevE:
	.zero		1
	.type		_ZN34_INTERNAL_d9f56e42_4_k_cu_f8f2ba034cuda3std6ranges3__45__cpo9iter_moveE,@object
	.size		_ZN34_INTERNAL_d9f56e42_4_k_cu_f8f2ba034cuda3std6ranges3__45__cpo9iter_moveE,(_ZN34_INTERNAL_d9f56e42_4_k_cu_f8f2ba036thrust24THRUST_300001_SM_1000_NS6system6detail10sequential3seqE - _ZN34_INTERNAL_d9f56e42_4_k_cu_f8f2ba034cuda3std6ranges3__45__cpo9iter_moveE)
_ZN34_INTERNAL_d9f56e42_4_k_cu_f8f2ba034cuda3std6ranges3__45__cpo9iter_moveE:
	.zero		1
	.type		_ZN34_INTERNAL_d9f56e42_4_k_cu_f8f2ba036thrust24THRUST_300001_SM_1000_NS6system6detail10sequential3seqE,@object
	.size		_ZN34_INTERNAL_d9f56e42_4_k_cu_f8f2ba036thrust24THRUST_300001_SM_1000_NS6system6detail10sequential3seqE,(_ZN34_INTERNAL_d9f56e42_4_k_cu_f8f2ba036thrust24THRUST_300001_SM_1000_NS12placeholders2_9E - _ZN34_INTERNAL_d9f56e42_4_k_cu_f8f2ba036thrust24THRUST_300001_SM_1000_NS6system6detail10sequential3seqE)
_ZN34_INTERNAL_d9f56e42_4_k_cu_f8f2ba036thrust24THRUST_300001_SM_1000_NS6system6detail10sequential3seqE:
	.zero		1
	.type		_ZN34_INTERNAL_d9f56e42_4_k_cu_f8f2ba036thrust24THRUST_300001_SM_1000_NS12placeholders2_9E,@object
	.size		_ZN34_INTERNAL_d9f56e42_4_k_cu_f8f2ba036thrust24THRUST_300001_SM_1000_NS12placeholders2_9E,(_ZN34_INTERNAL_d9f56e42_4_k_cu_f8f2ba034cuda3std3__419piecewise_constructE - _ZN34_INTERNAL_d9f56e42_4_k_cu_f8f2ba036thrust24THRUST_300001_SM_1000_NS12placeholders2_9E)
_ZN34_INTERNAL_d9f56e42_4_k_cu_f8f2ba036thrust24THRUST_300001_SM_1000_NS12placeholders2_9E:
	.zero		1
	.type		_ZN34_INTERNAL_d9f56e42_4_k_cu_f8f2ba034cuda3std3__419piecewise_constructE,@object
	.size		_ZN34_INTERNAL_d9f56e42_4_k_cu_f8f2ba034cuda3std3__419piecewise_constructE,(_ZN34_INTERNAL_d9f56e42_4_k_cu_f8f2ba034cuda3std6ranges3__45__cpo5cdataE - _ZN34_INTERNAL_d9f56e42_4_k_cu_f8f2ba034cuda3std3__419piecewise_constructE)
_ZN34_INTERNAL_d9f56e42_4_k_cu_f8f2ba034cuda3std3__419piecewise_constructE:
	.zero		1
	.type		_ZN34_INTERNAL_d9f56e42_4_k_cu_f8f2ba034cuda3std6ranges3__45__cpo5cdataE,@object
	.size		_ZN34_INTERNAL_d9f56e42_4_k_cu_f8f2ba034cuda3std6ranges3__45__cpo5cdataE,(_ZN34_INTERNAL_d9f56e42_4_k_cu_f8f2ba036thrust24THRUST_300001_SM_1000_NS12placeholders2_1E - _ZN34_INTERNAL_d9f56e42_4_k_cu_f8f2ba034cuda3std6ranges3__45__cpo5cdataE)
_ZN34_INTERNAL_d9f56e42_4_k_cu_f8f2ba034cuda3std6ranges3__45__cpo5cdataE:
	.zero		1
	.type		_ZN34_INTERNAL_d9f56e42_4_k_cu_f8f2ba036thrust24THRUST_300001_SM_1000_NS12placeholders2_1E,@object
	.size		_ZN34_INTERNAL_d9f56e42_4_k_cu_f8f2ba036thrust24THRUST_300001_SM_1000_NS12placeholders2_1E,(_ZN34_INTERNAL_d9f56e42_4_k_cu_f8f2ba034cuda3std3__45__cpo3endE - _ZN34_INTERNAL_d9f56e42_4_k_cu_f8f2ba036thrust24THRUST_300001_SM_1000_NS12placeholders2_1E)
_ZN34_INTERNAL_d9f56e42_4_k_cu_f8f2ba036thrust24THRUST_300001_SM_1000_NS12placeholders2_1E:
	.zero		1
	.type		_ZN34_INTERNAL_d9f56e42_4_k_cu_f8f2ba034cuda3std3__45__cpo3endE,@object
	.size		_ZN34_INTERNAL_d9f56e42_4_k_cu_f8f2ba034cuda3std3__45__cpo3endE,(_ZN34_INTERNAL_d9f56e42_4_k_cu_f8f2ba034cuda3std6ranges3__45__cpo3endE - _ZN34_INTERNAL_d9f56e42_4_k_cu_f8f2ba034cuda3std3__45__cpo3endE)
_ZN34_INTERNAL_d9f56e42_4_k_cu_f8f2ba034cuda3std3__45__cpo3endE:
	.zero		1
	.type		_ZN34_INTERNAL_d9f56e42_4_k_cu_f8f2ba034cuda3std6ranges3__45__cpo3endE,@object
	.size		_ZN34_INTERNAL_d9f56e42_4_k_cu_f8f2ba034cuda3std6ranges3__45__cpo3endE,(_ZN34_INTERNAL_d9f56e42_4_k_cu_f8f2ba036thrust24THRUST_300001_SM_1000_NS12placeholders2_5E - _ZN34_INTERNAL_d9f56e42_4_k_cu_f8f2ba034cuda3std6ranges3__45__cpo3endE)
_ZN34_INTERNAL_d9f56e42_4_k_cu_f8f2ba034cuda3std6ranges3__45__cpo3endE:
	.zero		1
	.type		_ZN34_INTERNAL_d9f56e42_4_k_cu_f8f2ba036thrust24THRUST_300001_SM_1000_NS12placeholders2_5E,@object
	.size		_ZN34_INTERNAL_d9f56e42_4_k_cu_f8f2ba036thrust24THRUST_300001_SM_1000_NS12placeholders2_5E,(_ZN34_INTERNAL_d9f56e42_4_k_cu_f8f2ba034cuda3std3__45__cpo4rendE - _ZN34_INTERNAL_d9f56e42_4_k_cu_f8f2ba036thrust24THRUST_300001_SM_1000_NS12placeholders2_5E)
_ZN34_INTERNAL_d9f56e42_4_k_cu_f8f2ba036thrust24THRUST_300001_SM_1000_NS12placeholders2_5E:
	.zero		1
	.type		_ZN34_INTERNAL_d9f56e42_4_k_cu_f8f2ba034cuda3std3__45__cpo4rendE,@object
	.size		_ZN34_INTERNAL_d9f56e42_4_k_cu_f8f2ba034cuda3std3__45__cpo4rendE,(_ZN34_INTERNAL_d9f56e42_4_k_cu_f8f2ba034cuda3std6ranges3__45__cpo9iter_swapE - _ZN34_INTERNAL_d9f56e42_4_k_cu_f8f2ba034cuda3std3__45__cpo4rendE)
_ZN34_INTERNAL_d9f56e42_4_k_cu_f8f2ba034cuda3std3__45__cpo4rendE:
	.zero		1
	.type		_ZN34_INTERNAL_d9f56e42_4_k_cu_f8f2ba034cuda3std6ranges3__45__cpo9iter_swapE,@object
	.size		_ZN34_INTERNAL_d9f56e42_4_k_cu_f8f2ba034cuda3std6ranges3__45__cpo9iter_swapE,(_ZN34_INTERNAL_d9f56e42_4_k_cu_f8f2ba034cuda3std3__48unexpectE - _ZN34_INTERNAL_d9f56e42_4_k_cu_f8f2ba034cuda3std6ranges3__45__cpo9iter_swapE)
_ZN34_INTERNAL_d9f56e42_4_k_cu_f8f2ba034cuda3std6ranges3__45__cpo9iter_swapE:
	.zero		1
	.type		_ZN34_INTERNAL_d9f56e42_4_k_cu_f8f2ba034cuda3std3__48unexpectE,@object
	.size		_ZN34_INTERNAL_d9f56e42_4_k_cu_f8f2ba034cuda3std3__48unexpectE,(_ZN34_INTERNAL_d9f56e42_4_k_cu_f8f2ba036thrust24THRUST_300001_SM_1000_NS8cuda_cub3parE - _ZN34_INTERNAL_d9f56e42_4_k_cu_f8f2ba034cuda3std3__48unexpectE)
_ZN34_INTERNAL_d9f56e42_4_k_cu_f8f2ba034cuda3std3__48unexpectE:
	.zero		1
	.type		_ZN34_INTERNAL_d9f56e42_4_k_cu_f8f2ba036thrust24THRUST_300001_SM_1000_NS8cuda_cub3parE,@object
	.size		_ZN34_INTERNAL_d9f56e42_4_k_cu_f8f2ba036thrust24THRUST_300001_SM_1000_NS8cuda_cub3parE,(.L_38 - _ZN34_INTERNAL_d9f56e42_4_k_cu_f8f2ba036thrust24THRUST_300001_SM_1000_NS8cuda_cub3parE)
_ZN34_INTERNAL_d9f56e42_4_k_cu_f8f2ba036thrust24THRUST_300001_SM_1000_NS8cuda_cub3parE:
	.zero		1
.L_38:


//--------------------- .nv.shared._Z8TogglingPdPcP9DFragTypePKcPKdPK11SubFragTypePK8FragTypePK9BlockTypePK15FragsForPosTypejjjj --------------------------
	.section	.nv.shared._Z8TogglingPdPcP9DFragTypePKcPKdPK11SubFragTypePK8FragTypePK9BlockTypePK15FragsForPosTypejjjj,"aw",@nobits
	.sectionflags	@""
	.align	8
.nv.shared._Z8TogglingPdPcP9DFragTypePKcPKdPK11SubFragTypePK8FragTypePK9BlockTypePK15FragsForPosTypejjjj:
	.zero		1408


//--------------------- .nv.shared._Z10GA_nextGenP9IndvDTypePcP17curandStateXORWOWPKjPK9BlockTypejjj --------------------------
	.section	.nv.shared._Z10GA_nextGenP9IndvDTypePcP17curandStateXORWOWPKjPK9BlockTypejjj,"aw",@nobits
	.sectionflags	@""
	.align	4
.nv.shared._Z10GA_nextGenP9IndvDTypePcP17curandStateXORWOWPKjPK9BlockTypejjj:
	.zero		1028


//--------------------- .nv.shared._Z9GA_1stGenP9IndvDTypePcP17curandStateXORWOWPK9BlockTypejj --------------------------
	.section	.nv.shared._Z9GA_1stGenP9IndvDTypePcP17curandStateXORWOWPK9BlockTypejj,"aw",@nobits
	.sectionflags	@""
	.align	4
.nv.shared._Z9GA_1stGenP9IndvDTypePcP17curandStateXORWOWPK9BlockTypejj:
	.zero		1028


//--------------------- .nv.constant0._ZN3cub18CUB_300001_SM_10006detail11EmptyKernelIvEEvv --------------------------
	.section	.nv.constant0._ZN3cub18CUB_300001_SM_10006detail11EmptyKernelIvEEvv,"a",@progbits
	.sectionflags	@""
	.align	4
.nv.constant0._ZN3cub18CUB_300001_SM_10006detail11EmptyKernelIvEEvv:
	.zero		896


//--------------------- .nv.constant0._Z14Find_BestHaploPdPcPK9BlockTypejjj --------------------------
	.section	.nv.constant0._Z14Find_BestHaploPdPcPK9BlockTypejjj,"a",@progbits
	.sectionflags	@""
	.align	4
.nv.constant0._Z14Find_BestHaploPdPcPK9BlockTypejjj:
	.zero		932


//--------------------- .nv.constant0._Z8TogglingPdPcP9DFragTypePKcPKdPK11SubFragTypePK8FragTypePK9BlockTypePK15FragsForPosTypejjjj --------------------------
	.section	.nv.constant0._Z8TogglingPdPcP9DFragTypePKcPKdPK11SubFragTypePK8FragTypePK9BlockTypePK15FragsForPosTypejjjj,"a",@progbits
	.sectionflags	@""
	.align	4
.nv.constant0._Z8TogglingPdPcP9DFragTypePKcPKdPK11SubFragTypePK8FragTypePK9BlockTypePK15FragsForPosTypejjjj:
	.zero		984


//--------------------- .nv.constant0._Z11gather_pop0PdPcPK9IndvDTypePKcPK9BlockTypejjj --------------------------
	.section	.nv.constant0._Z11gather_pop0PdPcPK9IndvDTypePKcPK9BlockTypejjj,"a",@progbits
	.sectionflags	@""
	.align	4
.nv.constant0._Z11gather_pop0PdPcPK9IndvDTypePKcPK9BlockTypejjj:
	.zero		948


//--------------------- .nv.constant0._Z11GA_pop_sortP9IndvDTypej --------------------------
	.section	.nv.constant0._Z11GA_pop_sortP9IndvDTypej,"a",@progbits
	.sectionflags	@""
	.align	4
.nv.constant0._Z11GA_pop_sortP9IndvDTypej:
	.zero		908


//--------------------- .nv.constant0._Z11GA_pop_evalP9IndvDTypePcPKcPKdPK11SubFragTypePK8FragTypePK9BlockTypejjj --------------------------
	.section	.nv.constant0._Z11GA_pop_evalP9IndvDTypePcPKcPKdPK11SubFragTypePK8FragTypePK9BlockTypejjj,"a",@progbits
	.sectionflags	@""
	.align	4
.nv.constant0._Z11GA_pop_evalP9IndvDTypePcPKcPKdPK11SubFragTypePK8FragTypePK9BlockTypejjj:
	.zero		964


//--------------------- .nv.constant0._Z11GA_cnt_compP9IndvDTypePcPjPK9BlockTypeii --------------------------
	.section	.nv.constant0._Z11GA_cnt_compP9IndvDTypePcPjPK9BlockTypeii,"a",@progbits
	.sectionflags	@""
	.align	4
.nv.constant0._Z11GA_cnt_compP9IndvDTypePcPjPK9BlockTypeii:
	.zero		936


//--------------------- .nv.constant0._Z10GA_nextGenP9IndvDTypePcP17curandStateXORWOWPKjPK9BlockTypejjj --------------------------
	.section	.nv.constant0._Z10GA_nextGenP9IndvDTypePcP17curandStateXORWOWPKjPK9BlockTypejjj,"a",@progbits
	.sectionflags	@""
	.align	4
.nv.constant0._Z10GA_nextGenP9IndvDTypePcP17curandStateXORWOWPKjPK9BlockTypejjj:
	.zero		948


//--------------------- .nv.constant0._Z9GA_1stGenP9IndvDTypePcP17curandStateXORWOWPK9BlockTypejj --------------------------
	.section	.nv.constant0._Z9GA_1stGenP9IndvDTypePcP17curandStateXORWOWPK9BlockTypejj,"a",@progbits
	.sectionflags	@""
	.align	4
.nv.constant0._Z9GA_1stGenP9IndvDTypePcP17curandStateXORWOWPK9BlockTypejj:
	.zero		936


//--------------------- .nv.constant0._Z7GA_initP9IndvDTypePcPK9BlockTypejjj --------------------------
	.section	.nv.constant0._Z7GA_initP9IndvDTypePcPK9BlockTypejjj,"a",@progbits
	.sectionflags	@""
	.align	4
.nv.constant0._Z7GA_initP9IndvDTypePcPK9BlockTypejjj:
	.zero		932


//--------------------- .nv.constant0._Z15init_randstatesjP17curandStateXORWOW --------------------------
	.section	.nv.constant0._Z15init_randstatesjP17curandStateXORWOW,"a",@progbits
	.sectionflags	@""
	.align	4
.nv.constant0._Z15init_randstatesjP17curandStateXORWOW:
	.zero		912


//--------------------- SYMBOLS --------------------------

	.type		.nv.reservedSmem.offset0,@object
	.size		.nv.reservedSmem.offset0,0x4
	.type		.nv.reservedSmem.cap,@object
	.size		.nv.reservedSmem.cap,0x4
	.type		vprintf,@function
	.type		malloc,@function
	.type		free,@function
